//
// Generated by NVIDIA NVVM Compiler
//
// Compiler Build ID: CL-36424714
// Cuda compilation tools, release 13.0, V13.0.88
// Based on NVVM 20.0.0
//

.version 9.0
.target sm_100
.address_size 64

	// .globl	_Z12mandelKernelPimffffiiii

.visible .entry _Z12mandelKernelPimffffiiii(
	.param .u64 .ptr .align 1 _Z12mandelKernelPimffffiiii_param_0,
	.param .u64 _Z12mandelKernelPimffffiiii_param_1,
	.param .f32 _Z12mandelKernelPimffffiiii_param_2,
	.param .f32 _Z12mandelKernelPimffffiiii_param_3,
	.param .f32 _Z12mandelKernelPimffffiiii_param_4,
	.param .f32 _Z12mandelKernelPimffffiiii_param_5,
	.param .u32 _Z12mandelKernelPimffffiiii_param_6,
	.param .u32 _Z12mandelKernelPimffffiiii_param_7,
	.param .u32 _Z12mandelKernelPimffffiiii_param_8,
	.param .u32 _Z12mandelKernelPimffffiiii_param_9
)
{
	.reg .pred 	%p<1315>;
	.reg .b32 	%r<1331>;
	.reg .b32 	%f<9146>;
	.reg .b64 	%rd<8>;

	ld.param.u64 	%rd2, [_Z12mandelKernelPimffffiiii_param_0];
	ld.param.u64 	%rd3, [_Z12mandelKernelPimffffiiii_param_1];
	ld.param.f32 	%f5217, [_Z12mandelKernelPimffffiiii_param_2];
	ld.param.f32 	%f5218, [_Z12mandelKernelPimffffiiii_param_3];
	ld.param.f32 	%f5219, [_Z12mandelKernelPimffffiiii_param_4];
	ld.param.f32 	%f5220, [_Z12mandelKernelPimffffiiii_param_5];
	ld.param.u32 	%r55, [_Z12mandelKernelPimffffiiii_param_9];
	cvta.to.global.u64 	%rd4, %rd2;
	mov.u32 	%r56, %ctaid.x;
	mov.u32 	%r57, %ntid.x;
	mov.u32 	%r58, %tid.x;
	mad.lo.s32 	%r1, %r56, %r57, %r58;
	mov.u32 	%r59, %ctaid.y;
	mov.u32 	%r60, %ntid.y;
	mov.u32 	%r61, %tid.y;
	mad.lo.s32 	%r62, %r59, %r60, %r61;
	cvt.rn.f32.s32 	%f5221, %r1;
	fma.rn.f32 	%f1, %f5219, %f5221, %f5217;
	cvt.rn.f32.u32 	%f5222, %r62;
	fma.rn.f32 	%f2, %f5220, %f5222, %f5218;
	cvt.u64.u32 	%rd5, %r62;
	mad.lo.s64 	%rd1, %rd3, %rd5, %rd4;
	setp.gt.s32 	%p1, %r55, 9999;
	@%p1 bra 	$L__BB0_7;
	setp.eq.s32 	%p4, %r55, 256;
	@%p4 bra 	$L__BB0_43;
	setp.eq.s32 	%p5, %r55, 1000;
	@%p5 bra 	$L__BB0_300;
$L__BB0_3:
	setp.lt.s32 	%p1312, %r55, 1;
	mov.b32 	%r1330, 0;
	@%p1312 bra 	$L__BB0_1365;
	mov.b32 	%r1329, 0;
	mov.f32 	%f9144, %f2;
	mov.f32 	%f9145, %f1;
$L__BB0_5:
	mul.f32 	%f5213, %f9145, %f9145;
	mul.f32 	%f5214, %f9144, %f9144;
	add.f32 	%f9137, %f5213, %f5214;
	setp.gt.f32 	%p1313, %f9137, 0f40800000;
	mov.u32 	%r1330, %r1329;
	@%p1313 bra 	$L__BB0_1365;
	sub.f32 	%f9138, %f5213, %f5214;
	add.f32 	%f9139, %f9145, %f9145;
	add.f32 	%f9145, %f1, %f9138;
	fma.rn.f32 	%f9144, %f9139, %f9144, %f2;
	add.s32 	%r1329, %r1329, 1;
	setp.eq.s32 	%p1314, %r1329, %r55;
	mov.u32 	%r1330, %r55;
	@%p1314 bra 	$L__BB0_1365;
	bra.uni 	$L__BB0_5;
$L__BB0_7:
	setp.eq.s32 	%p2, %r55, 10000;
	@%p2 bra 	$L__BB0_1301;
	setp.ne.s32 	%p3, %r55, 100000;
	@%p3 bra 	$L__BB0_3;
	mov.b32 	%r4, 0;
	mov.f32 	%f9142, %f2;
	mov.f32 	%f9143, %f1;
$L__BB0_10:
	.pragma "nounroll";
	mul.f32 	%f5083, %f9143, %f9143;
	mul.f32 	%f5084, %f9142, %f9142;
	add.f32 	%f5223, %f5083, %f5084;
	setp.gt.f32 	%p6, %f5223, 0f40800000;
	mov.u32 	%r1330, %r4;
	@%p6 bra 	$L__BB0_1365;
	sub.f32 	%f5224, %f5083, %f5084;
	add.f32 	%f5225, %f9143, %f9143;
	add.f32 	%f5085, %f1, %f5224;
	fma.rn.f32 	%f5086, %f5225, %f9142, %f2;
	mul.f32 	%f5087, %f5085, %f5085;
	mul.f32 	%f5088, %f5086, %f5086;
	add.f32 	%f5226, %f5087, %f5088;
	setp.gt.f32 	%p7, %f5226, 0f40800000;
	@%p7 bra 	$L__BB0_1364;
	sub.f32 	%f5227, %f5087, %f5088;
	add.f32 	%f5228, %f5085, %f5085;
	add.f32 	%f5089, %f1, %f5227;
	fma.rn.f32 	%f5090, %f5228, %f5086, %f2;
	mul.f32 	%f5091, %f5089, %f5089;
	mul.f32 	%f5092, %f5090, %f5090;
	add.f32 	%f5229, %f5091, %f5092;
	setp.gt.f32 	%p8, %f5229, 0f40800000;
	@%p8 bra 	$L__BB0_1363;
	sub.f32 	%f5230, %f5091, %f5092;
	add.f32 	%f5231, %f5089, %f5089;
	add.f32 	%f5093, %f1, %f5230;
	fma.rn.f32 	%f5094, %f5231, %f5090, %f2;
	mul.f32 	%f5095, %f5093, %f5093;
	mul.f32 	%f5096, %f5094, %f5094;
	add.f32 	%f5232, %f5095, %f5096;
	setp.gt.f32 	%p9, %f5232, 0f40800000;
	@%p9 bra 	$L__BB0_1362;
	sub.f32 	%f5233, %f5095, %f5096;
	add.f32 	%f5234, %f5093, %f5093;
	add.f32 	%f5097, %f1, %f5233;
	fma.rn.f32 	%f5098, %f5234, %f5094, %f2;
	mul.f32 	%f5099, %f5097, %f5097;
	mul.f32 	%f5100, %f5098, %f5098;
	add.f32 	%f5235, %f5099, %f5100;
	setp.gt.f32 	%p10, %f5235, 0f40800000;
	@%p10 bra 	$L__BB0_1361;
	sub.f32 	%f5236, %f5099, %f5100;
	add.f32 	%f5237, %f5097, %f5097;
	add.f32 	%f5101, %f1, %f5236;
	fma.rn.f32 	%f5102, %f5237, %f5098, %f2;
	mul.f32 	%f5103, %f5101, %f5101;
	mul.f32 	%f5104, %f5102, %f5102;
	add.f32 	%f5238, %f5103, %f5104;
	setp.gt.f32 	%p11, %f5238, 0f40800000;
	@%p11 bra 	$L__BB0_1360;
	sub.f32 	%f5239, %f5103, %f5104;
	add.f32 	%f5240, %f5101, %f5101;
	add.f32 	%f5105, %f1, %f5239;
	fma.rn.f32 	%f5106, %f5240, %f5102, %f2;
	mul.f32 	%f5107, %f5105, %f5105;
	mul.f32 	%f5108, %f5106, %f5106;
	add.f32 	%f5241, %f5107, %f5108;
	setp.gt.f32 	%p12, %f5241, 0f40800000;
	@%p12 bra 	$L__BB0_1359;
	sub.f32 	%f5242, %f5107, %f5108;
	add.f32 	%f5243, %f5105, %f5105;
	add.f32 	%f5109, %f1, %f5242;
	fma.rn.f32 	%f5110, %f5243, %f5106, %f2;
	mul.f32 	%f5111, %f5109, %f5109;
	mul.f32 	%f5112, %f5110, %f5110;
	add.f32 	%f5244, %f5111, %f5112;
	setp.gt.f32 	%p13, %f5244, 0f40800000;
	@%p13 bra 	$L__BB0_1358;
	sub.f32 	%f5245, %f5111, %f5112;
	add.f32 	%f5246, %f5109, %f5109;
	add.f32 	%f5113, %f1, %f5245;
	fma.rn.f32 	%f5114, %f5246, %f5110, %f2;
	mul.f32 	%f5115, %f5113, %f5113;
	mul.f32 	%f5116, %f5114, %f5114;
	add.f32 	%f5247, %f5115, %f5116;
	setp.gt.f32 	%p14, %f5247, 0f40800000;
	@%p14 bra 	$L__BB0_1357;
	sub.f32 	%f5248, %f5115, %f5116;
	add.f32 	%f5249, %f5113, %f5113;
	add.f32 	%f5117, %f1, %f5248;
	fma.rn.f32 	%f5118, %f5249, %f5114, %f2;
	mul.f32 	%f5119, %f5117, %f5117;
	mul.f32 	%f5120, %f5118, %f5118;
	add.f32 	%f5250, %f5119, %f5120;
	setp.gt.f32 	%p15, %f5250, 0f40800000;
	@%p15 bra 	$L__BB0_1356;
	sub.f32 	%f5251, %f5119, %f5120;
	add.f32 	%f5252, %f5117, %f5117;
	add.f32 	%f5121, %f1, %f5251;
	fma.rn.f32 	%f5122, %f5252, %f5118, %f2;
	mul.f32 	%f5123, %f5121, %f5121;
	mul.f32 	%f5124, %f5122, %f5122;
	add.f32 	%f5253, %f5123, %f5124;
	setp.gt.f32 	%p16, %f5253, 0f40800000;
	@%p16 bra 	$L__BB0_1355;
	sub.f32 	%f5254, %f5123, %f5124;
	add.f32 	%f5255, %f5121, %f5121;
	add.f32 	%f5125, %f1, %f5254;
	fma.rn.f32 	%f5126, %f5255, %f5122, %f2;
	mul.f32 	%f5127, %f5125, %f5125;
	mul.f32 	%f5128, %f5126, %f5126;
	add.f32 	%f5256, %f5127, %f5128;
	setp.gt.f32 	%p17, %f5256, 0f40800000;
	@%p17 bra 	$L__BB0_1354;
	sub.f32 	%f5257, %f5127, %f5128;
	add.f32 	%f5258, %f5125, %f5125;
	add.f32 	%f5129, %f1, %f5257;
	fma.rn.f32 	%f5130, %f5258, %f5126, %f2;
	mul.f32 	%f5131, %f5129, %f5129;
	mul.f32 	%f5132, %f5130, %f5130;
	add.f32 	%f5259, %f5131, %f5132;
	setp.gt.f32 	%p18, %f5259, 0f40800000;
	@%p18 bra 	$L__BB0_1353;
	sub.f32 	%f5260, %f5131, %f5132;
	add.f32 	%f5261, %f5129, %f5129;
	add.f32 	%f5133, %f1, %f5260;
	fma.rn.f32 	%f5134, %f5261, %f5130, %f2;
	mul.f32 	%f5135, %f5133, %f5133;
	mul.f32 	%f5136, %f5134, %f5134;
	add.f32 	%f5262, %f5135, %f5136;
	setp.gt.f32 	%p19, %f5262, 0f40800000;
	@%p19 bra 	$L__BB0_1352;
	sub.f32 	%f5263, %f5135, %f5136;
	add.f32 	%f5264, %f5133, %f5133;
	add.f32 	%f5137, %f1, %f5263;
	fma.rn.f32 	%f5138, %f5264, %f5134, %f2;
	mul.f32 	%f5139, %f5137, %f5137;
	mul.f32 	%f5140, %f5138, %f5138;
	add.f32 	%f5265, %f5139, %f5140;
	setp.gt.f32 	%p20, %f5265, 0f40800000;
	@%p20 bra 	$L__BB0_1351;
	sub.f32 	%f5266, %f5139, %f5140;
	add.f32 	%f5267, %f5137, %f5137;
	add.f32 	%f5141, %f1, %f5266;
	fma.rn.f32 	%f5142, %f5267, %f5138, %f2;
	mul.f32 	%f5143, %f5141, %f5141;
	mul.f32 	%f5144, %f5142, %f5142;
	add.f32 	%f5268, %f5143, %f5144;
	setp.gt.f32 	%p21, %f5268, 0f40800000;
	@%p21 bra 	$L__BB0_1350;
	sub.f32 	%f5269, %f5143, %f5144;
	add.f32 	%f5270, %f5141, %f5141;
	add.f32 	%f5145, %f1, %f5269;
	fma.rn.f32 	%f5146, %f5270, %f5142, %f2;
	mul.f32 	%f5147, %f5145, %f5145;
	mul.f32 	%f5148, %f5146, %f5146;
	add.f32 	%f5271, %f5147, %f5148;
	setp.gt.f32 	%p22, %f5271, 0f40800000;
	@%p22 bra 	$L__BB0_1349;
	sub.f32 	%f5272, %f5147, %f5148;
	add.f32 	%f5273, %f5145, %f5145;
	add.f32 	%f5149, %f1, %f5272;
	fma.rn.f32 	%f5150, %f5273, %f5146, %f2;
	mul.f32 	%f5151, %f5149, %f5149;
	mul.f32 	%f5152, %f5150, %f5150;
	add.f32 	%f5274, %f5151, %f5152;
	setp.gt.f32 	%p23, %f5274, 0f40800000;
	@%p23 bra 	$L__BB0_1348;
	sub.f32 	%f5275, %f5151, %f5152;
	add.f32 	%f5276, %f5149, %f5149;
	add.f32 	%f5153, %f1, %f5275;
	fma.rn.f32 	%f5154, %f5276, %f5150, %f2;
	mul.f32 	%f5155, %f5153, %f5153;
	mul.f32 	%f5156, %f5154, %f5154;
	add.f32 	%f5277, %f5155, %f5156;
	setp.gt.f32 	%p24, %f5277, 0f40800000;
	@%p24 bra 	$L__BB0_1347;
	sub.f32 	%f5278, %f5155, %f5156;
	add.f32 	%f5279, %f5153, %f5153;
	add.f32 	%f5157, %f1, %f5278;
	fma.rn.f32 	%f5158, %f5279, %f5154, %f2;
	mul.f32 	%f5159, %f5157, %f5157;
	mul.f32 	%f5160, %f5158, %f5158;
	add.f32 	%f5280, %f5159, %f5160;
	setp.gt.f32 	%p25, %f5280, 0f40800000;
	@%p25 bra 	$L__BB0_1346;
	sub.f32 	%f5281, %f5159, %f5160;
	add.f32 	%f5282, %f5157, %f5157;
	add.f32 	%f5161, %f1, %f5281;
	fma.rn.f32 	%f5162, %f5282, %f5158, %f2;
	mul.f32 	%f5163, %f5161, %f5161;
	mul.f32 	%f5164, %f5162, %f5162;
	add.f32 	%f5283, %f5163, %f5164;
	setp.gt.f32 	%p26, %f5283, 0f40800000;
	@%p26 bra 	$L__BB0_1345;
	sub.f32 	%f5284, %f5163, %f5164;
	add.f32 	%f5285, %f5161, %f5161;
	add.f32 	%f5165, %f1, %f5284;
	fma.rn.f32 	%f5166, %f5285, %f5162, %f2;
	mul.f32 	%f5167, %f5165, %f5165;
	mul.f32 	%f5168, %f5166, %f5166;
	add.f32 	%f5286, %f5167, %f5168;
	setp.gt.f32 	%p27, %f5286, 0f40800000;
	@%p27 bra 	$L__BB0_1344;
	sub.f32 	%f5287, %f5167, %f5168;
	add.f32 	%f5288, %f5165, %f5165;
	add.f32 	%f5169, %f1, %f5287;
	fma.rn.f32 	%f5170, %f5288, %f5166, %f2;
	mul.f32 	%f5171, %f5169, %f5169;
	mul.f32 	%f5172, %f5170, %f5170;
	add.f32 	%f5289, %f5171, %f5172;
	setp.gt.f32 	%p28, %f5289, 0f40800000;
	@%p28 bra 	$L__BB0_1343;
	sub.f32 	%f5290, %f5171, %f5172;
	add.f32 	%f5291, %f5169, %f5169;
	add.f32 	%f5173, %f1, %f5290;
	fma.rn.f32 	%f5174, %f5291, %f5170, %f2;
	mul.f32 	%f5175, %f5173, %f5173;
	mul.f32 	%f5176, %f5174, %f5174;
	add.f32 	%f5292, %f5175, %f5176;
	setp.gt.f32 	%p29, %f5292, 0f40800000;
	@%p29 bra 	$L__BB0_1342;
	sub.f32 	%f5293, %f5175, %f5176;
	add.f32 	%f5294, %f5173, %f5173;
	add.f32 	%f5177, %f1, %f5293;
	fma.rn.f32 	%f5178, %f5294, %f5174, %f2;
	mul.f32 	%f5179, %f5177, %f5177;
	mul.f32 	%f5180, %f5178, %f5178;
	add.f32 	%f5295, %f5179, %f5180;
	setp.gt.f32 	%p30, %f5295, 0f40800000;
	@%p30 bra 	$L__BB0_1341;
	sub.f32 	%f5296, %f5179, %f5180;
	add.f32 	%f5297, %f5177, %f5177;
	add.f32 	%f5181, %f1, %f5296;
	fma.rn.f32 	%f5182, %f5297, %f5178, %f2;
	mul.f32 	%f5183, %f5181, %f5181;
	mul.f32 	%f5184, %f5182, %f5182;
	add.f32 	%f5298, %f5183, %f5184;
	setp.gt.f32 	%p31, %f5298, 0f40800000;
	@%p31 bra 	$L__BB0_1340;
	sub.f32 	%f5299, %f5183, %f5184;
	add.f32 	%f5300, %f5181, %f5181;
	add.f32 	%f5185, %f1, %f5299;
	fma.rn.f32 	%f5186, %f5300, %f5182, %f2;
	mul.f32 	%f5187, %f5185, %f5185;
	mul.f32 	%f5188, %f5186, %f5186;
	add.f32 	%f5301, %f5187, %f5188;
	setp.gt.f32 	%p32, %f5301, 0f40800000;
	@%p32 bra 	$L__BB0_1339;
	sub.f32 	%f5302, %f5187, %f5188;
	add.f32 	%f5303, %f5185, %f5185;
	add.f32 	%f5189, %f1, %f5302;
	fma.rn.f32 	%f5190, %f5303, %f5186, %f2;
	mul.f32 	%f5191, %f5189, %f5189;
	mul.f32 	%f5192, %f5190, %f5190;
	add.f32 	%f5304, %f5191, %f5192;
	setp.gt.f32 	%p33, %f5304, 0f40800000;
	@%p33 bra 	$L__BB0_1338;
	sub.f32 	%f5305, %f5191, %f5192;
	add.f32 	%f5306, %f5189, %f5189;
	add.f32 	%f5193, %f1, %f5305;
	fma.rn.f32 	%f5194, %f5306, %f5190, %f2;
	mul.f32 	%f5195, %f5193, %f5193;
	mul.f32 	%f5196, %f5194, %f5194;
	add.f32 	%f5307, %f5195, %f5196;
	setp.gt.f32 	%p34, %f5307, 0f40800000;
	@%p34 bra 	$L__BB0_1337;
	sub.f32 	%f5308, %f5195, %f5196;
	add.f32 	%f5309, %f5193, %f5193;
	add.f32 	%f5197, %f1, %f5308;
	fma.rn.f32 	%f5198, %f5309, %f5194, %f2;
	mul.f32 	%f5199, %f5197, %f5197;
	mul.f32 	%f5200, %f5198, %f5198;
	add.f32 	%f5310, %f5199, %f5200;
	setp.gt.f32 	%p35, %f5310, 0f40800000;
	@%p35 bra 	$L__BB0_1336;
	sub.f32 	%f5311, %f5199, %f5200;
	add.f32 	%f5312, %f5197, %f5197;
	add.f32 	%f5201, %f1, %f5311;
	fma.rn.f32 	%f5202, %f5312, %f5198, %f2;
	mul.f32 	%f5203, %f5201, %f5201;
	mul.f32 	%f5204, %f5202, %f5202;
	add.f32 	%f5313, %f5203, %f5204;
	setp.gt.f32 	%p36, %f5313, 0f40800000;
	@%p36 bra 	$L__BB0_1335;
	sub.f32 	%f5314, %f5203, %f5204;
	add.f32 	%f5315, %f5201, %f5201;
	add.f32 	%f5205, %f1, %f5314;
	fma.rn.f32 	%f5206, %f5315, %f5202, %f2;
	mul.f32 	%f5207, %f5205, %f5205;
	mul.f32 	%f5208, %f5206, %f5206;
	add.f32 	%f5316, %f5207, %f5208;
	setp.gt.f32 	%p37, %f5316, 0f40800000;
	@%p37 bra 	$L__BB0_1334;
	sub.f32 	%f5317, %f5207, %f5208;
	add.f32 	%f5318, %f5205, %f5205;
	add.f32 	%f9143, %f1, %f5317;
	fma.rn.f32 	%f9142, %f5318, %f5206, %f2;
	add.s32 	%r4, %r4, 32;
	setp.eq.s32 	%p38, %r4, 100000;
	mov.b32 	%r1330, 100000;
	@%p38 bra 	$L__BB0_1365;
	bra.uni 	$L__BB0_10;
$L__BB0_43:
	mul.f32 	%f3, %f1, %f1;
	mul.f32 	%f4, %f2, %f2;
	add.f32 	%f8368, %f3, %f4;
	setp.gt.f32 	%p1056, %f8368, 0f40800000;
	mov.b32 	%r1330, 0;
	@%p1056 bra 	$L__BB0_1365;
	sub.f32 	%f8369, %f3, %f4;
	add.f32 	%f8370, %f1, %f1;
	add.f32 	%f5, %f1, %f8369;
	fma.rn.f32 	%f6, %f8370, %f2, %f2;
	mul.f32 	%f7, %f5, %f5;
	mul.f32 	%f8, %f6, %f6;
	add.f32 	%f8371, %f7, %f8;
	setp.gt.f32 	%p1057, %f8371, 0f40800000;
	mov.b32 	%r1330, 1;
	@%p1057 bra 	$L__BB0_1365;
	sub.f32 	%f8372, %f7, %f8;
	add.f32 	%f8373, %f5, %f5;
	add.f32 	%f9, %f1, %f8372;
	fma.rn.f32 	%f10, %f8373, %f6, %f2;
	mul.f32 	%f11, %f9, %f9;
	mul.f32 	%f12, %f10, %f10;
	add.f32 	%f8374, %f11, %f12;
	setp.gt.f32 	%p1058, %f8374, 0f40800000;
	mov.b32 	%r1330, 2;
	@%p1058 bra 	$L__BB0_1365;
	sub.f32 	%f8375, %f11, %f12;
	add.f32 	%f8376, %f9, %f9;
	add.f32 	%f13, %f1, %f8375;
	fma.rn.f32 	%f14, %f8376, %f10, %f2;
	mul.f32 	%f15, %f13, %f13;
	mul.f32 	%f16, %f14, %f14;
	add.f32 	%f8377, %f15, %f16;
	setp.gt.f32 	%p1059, %f8377, 0f40800000;
	mov.b32 	%r1330, 3;
	@%p1059 bra 	$L__BB0_1365;
	sub.f32 	%f8378, %f15, %f16;
	add.f32 	%f8379, %f13, %f13;
	add.f32 	%f17, %f1, %f8378;
	fma.rn.f32 	%f18, %f8379, %f14, %f2;
	mul.f32 	%f19, %f17, %f17;
	mul.f32 	%f20, %f18, %f18;
	add.f32 	%f8380, %f19, %f20;
	setp.gt.f32 	%p1060, %f8380, 0f40800000;
	mov.b32 	%r1330, 4;
	@%p1060 bra 	$L__BB0_1365;
	sub.f32 	%f8381, %f19, %f20;
	add.f32 	%f8382, %f17, %f17;
	add.f32 	%f21, %f1, %f8381;
	fma.rn.f32 	%f22, %f8382, %f18, %f2;
	mul.f32 	%f23, %f21, %f21;
	mul.f32 	%f24, %f22, %f22;
	add.f32 	%f8383, %f23, %f24;
	setp.gt.f32 	%p1061, %f8383, 0f40800000;
	mov.b32 	%r1330, 5;
	@%p1061 bra 	$L__BB0_1365;
	sub.f32 	%f8384, %f23, %f24;
	add.f32 	%f8385, %f21, %f21;
	add.f32 	%f25, %f1, %f8384;
	fma.rn.f32 	%f26, %f8385, %f22, %f2;
	mul.f32 	%f27, %f25, %f25;
	mul.f32 	%f28, %f26, %f26;
	add.f32 	%f8386, %f27, %f28;
	setp.gt.f32 	%p1062, %f8386, 0f40800000;
	mov.b32 	%r1330, 6;
	@%p1062 bra 	$L__BB0_1365;
	sub.f32 	%f8387, %f27, %f28;
	add.f32 	%f8388, %f25, %f25;
	add.f32 	%f29, %f1, %f8387;
	fma.rn.f32 	%f30, %f8388, %f26, %f2;
	mul.f32 	%f31, %f29, %f29;
	mul.f32 	%f32, %f30, %f30;
	add.f32 	%f8389, %f31, %f32;
	setp.gt.f32 	%p1063, %f8389, 0f40800000;
	mov.b32 	%r1330, 7;
	@%p1063 bra 	$L__BB0_1365;
	sub.f32 	%f8390, %f31, %f32;
	add.f32 	%f8391, %f29, %f29;
	add.f32 	%f33, %f1, %f8390;
	fma.rn.f32 	%f34, %f8391, %f30, %f2;
	mul.f32 	%f35, %f33, %f33;
	mul.f32 	%f36, %f34, %f34;
	add.f32 	%f8392, %f35, %f36;
	setp.gt.f32 	%p1064, %f8392, 0f40800000;
	mov.b32 	%r1330, 8;
	@%p1064 bra 	$L__BB0_1365;
	sub.f32 	%f8393, %f35, %f36;
	add.f32 	%f8394, %f33, %f33;
	add.f32 	%f37, %f1, %f8393;
	fma.rn.f32 	%f38, %f8394, %f34, %f2;
	mul.f32 	%f39, %f37, %f37;
	mul.f32 	%f40, %f38, %f38;
	add.f32 	%f8395, %f39, %f40;
	setp.gt.f32 	%p1065, %f8395, 0f40800000;
	mov.b32 	%r1330, 9;
	@%p1065 bra 	$L__BB0_1365;
	sub.f32 	%f8396, %f39, %f40;
	add.f32 	%f8397, %f37, %f37;
	add.f32 	%f41, %f1, %f8396;
	fma.rn.f32 	%f42, %f8397, %f38, %f2;
	mul.f32 	%f43, %f41, %f41;
	mul.f32 	%f44, %f42, %f42;
	add.f32 	%f8398, %f43, %f44;
	setp.gt.f32 	%p1066, %f8398, 0f40800000;
	mov.b32 	%r1330, 10;
	@%p1066 bra 	$L__BB0_1365;
	sub.f32 	%f8399, %f43, %f44;
	add.f32 	%f8400, %f41, %f41;
	add.f32 	%f45, %f1, %f8399;
	fma.rn.f32 	%f46, %f8400, %f42, %f2;
	mul.f32 	%f47, %f45, %f45;
	mul.f32 	%f48, %f46, %f46;
	add.f32 	%f8401, %f47, %f48;
	setp.gt.f32 	%p1067, %f8401, 0f40800000;
	mov.b32 	%r1330, 11;
	@%p1067 bra 	$L__BB0_1365;
	sub.f32 	%f8402, %f47, %f48;
	add.f32 	%f8403, %f45, %f45;
	add.f32 	%f49, %f1, %f8402;
	fma.rn.f32 	%f50, %f8403, %f46, %f2;
	mul.f32 	%f51, %f49, %f49;
	mul.f32 	%f52, %f50, %f50;
	add.f32 	%f8404, %f51, %f52;
	setp.gt.f32 	%p1068, %f8404, 0f40800000;
	mov.b32 	%r1330, 12;
	@%p1068 bra 	$L__BB0_1365;
	sub.f32 	%f8405, %f51, %f52;
	add.f32 	%f8406, %f49, %f49;
	add.f32 	%f53, %f1, %f8405;
	fma.rn.f32 	%f54, %f8406, %f50, %f2;
	mul.f32 	%f55, %f53, %f53;
	mul.f32 	%f56, %f54, %f54;
	add.f32 	%f8407, %f55, %f56;
	setp.gt.f32 	%p1069, %f8407, 0f40800000;
	mov.b32 	%r1330, 13;
	@%p1069 bra 	$L__BB0_1365;
	sub.f32 	%f8408, %f55, %f56;
	add.f32 	%f8409, %f53, %f53;
	add.f32 	%f57, %f1, %f8408;
	fma.rn.f32 	%f58, %f8409, %f54, %f2;
	mul.f32 	%f59, %f57, %f57;
	mul.f32 	%f60, %f58, %f58;
	add.f32 	%f8410, %f59, %f60;
	setp.gt.f32 	%p1070, %f8410, 0f40800000;
	mov.b32 	%r1330, 14;
	@%p1070 bra 	$L__BB0_1365;
	sub.f32 	%f8411, %f59, %f60;
	add.f32 	%f8412, %f57, %f57;
	add.f32 	%f61, %f1, %f8411;
	fma.rn.f32 	%f62, %f8412, %f58, %f2;
	mul.f32 	%f63, %f61, %f61;
	mul.f32 	%f64, %f62, %f62;
	add.f32 	%f8413, %f63, %f64;
	setp.gt.f32 	%p1071, %f8413, 0f40800000;
	mov.b32 	%r1330, 15;
	@%p1071 bra 	$L__BB0_1365;
	sub.f32 	%f8414, %f63, %f64;
	add.f32 	%f8415, %f61, %f61;
	add.f32 	%f65, %f1, %f8414;
	fma.rn.f32 	%f66, %f8415, %f62, %f2;
	mul.f32 	%f67, %f65, %f65;
	mul.f32 	%f68, %f66, %f66;
	add.f32 	%f8416, %f67, %f68;
	setp.gt.f32 	%p1072, %f8416, 0f40800000;
	mov.b32 	%r1330, 16;
	@%p1072 bra 	$L__BB0_1365;
	sub.f32 	%f8417, %f67, %f68;
	add.f32 	%f8418, %f65, %f65;
	add.f32 	%f69, %f1, %f8417;
	fma.rn.f32 	%f70, %f8418, %f66, %f2;
	mul.f32 	%f71, %f69, %f69;
	mul.f32 	%f72, %f70, %f70;
	add.f32 	%f8419, %f71, %f72;
	setp.gt.f32 	%p1073, %f8419, 0f40800000;
	mov.b32 	%r1330, 17;
	@%p1073 bra 	$L__BB0_1365;
	sub.f32 	%f8420, %f71, %f72;
	add.f32 	%f8421, %f69, %f69;
	add.f32 	%f73, %f1, %f8420;
	fma.rn.f32 	%f74, %f8421, %f70, %f2;
	mul.f32 	%f75, %f73, %f73;
	mul.f32 	%f76, %f74, %f74;
	add.f32 	%f8422, %f75, %f76;
	setp.gt.f32 	%p1074, %f8422, 0f40800000;
	mov.b32 	%r1330, 18;
	@%p1074 bra 	$L__BB0_1365;
	sub.f32 	%f8423, %f75, %f76;
	add.f32 	%f8424, %f73, %f73;
	add.f32 	%f77, %f1, %f8423;
	fma.rn.f32 	%f78, %f8424, %f74, %f2;
	mul.f32 	%f79, %f77, %f77;
	mul.f32 	%f80, %f78, %f78;
	add.f32 	%f8425, %f79, %f80;
	setp.gt.f32 	%p1075, %f8425, 0f40800000;
	mov.b32 	%r1330, 19;
	@%p1075 bra 	$L__BB0_1365;
	sub.f32 	%f8426, %f79, %f80;
	add.f32 	%f8427, %f77, %f77;
	add.f32 	%f81, %f1, %f8426;
	fma.rn.f32 	%f82, %f8427, %f78, %f2;
	mul.f32 	%f83, %f81, %f81;
	mul.f32 	%f84, %f82, %f82;
	add.f32 	%f8428, %f83, %f84;
	setp.gt.f32 	%p1076, %f8428, 0f40800000;
	mov.b32 	%r1330, 20;
	@%p1076 bra 	$L__BB0_1365;
	sub.f32 	%f8429, %f83, %f84;
	add.f32 	%f8430, %f81, %f81;
	add.f32 	%f85, %f1, %f8429;
	fma.rn.f32 	%f86, %f8430, %f82, %f2;
	mul.f32 	%f87, %f85, %f85;
	mul.f32 	%f88, %f86, %f86;
	add.f32 	%f8431, %f87, %f88;
	setp.gt.f32 	%p1077, %f8431, 0f40800000;
	mov.b32 	%r1330, 21;
	@%p1077 bra 	$L__BB0_1365;
	sub.f32 	%f8432, %f87, %f88;
	add.f32 	%f8433, %f85, %f85;
	add.f32 	%f89, %f1, %f8432;
	fma.rn.f32 	%f90, %f8433, %f86, %f2;
	mul.f32 	%f91, %f89, %f89;
	mul.f32 	%f92, %f90, %f90;
	add.f32 	%f8434, %f91, %f92;
	setp.gt.f32 	%p1078, %f8434, 0f40800000;
	mov.b32 	%r1330, 22;
	@%p1078 bra 	$L__BB0_1365;
	sub.f32 	%f8435, %f91, %f92;
	add.f32 	%f8436, %f89, %f89;
	add.f32 	%f93, %f1, %f8435;
	fma.rn.f32 	%f94, %f8436, %f90, %f2;
	mul.f32 	%f95, %f93, %f93;
	mul.f32 	%f96, %f94, %f94;
	add.f32 	%f8437, %f95, %f96;
	setp.gt.f32 	%p1079, %f8437, 0f40800000;
	mov.b32 	%r1330, 23;
	@%p1079 bra 	$L__BB0_1365;
	sub.f32 	%f8438, %f95, %f96;
	add.f32 	%f8439, %f93, %f93;
	add.f32 	%f97, %f1, %f8438;
	fma.rn.f32 	%f98, %f8439, %f94, %f2;
	mul.f32 	%f99, %f97, %f97;
	mul.f32 	%f100, %f98, %f98;
	add.f32 	%f8440, %f99, %f100;
	setp.gt.f32 	%p1080, %f8440, 0f40800000;
	mov.b32 	%r1330, 24;
	@%p1080 bra 	$L__BB0_1365;
	sub.f32 	%f8441, %f99, %f100;
	add.f32 	%f8442, %f97, %f97;
	add.f32 	%f101, %f1, %f8441;
	fma.rn.f32 	%f102, %f8442, %f98, %f2;
	mul.f32 	%f103, %f101, %f101;
	mul.f32 	%f104, %f102, %f102;
	add.f32 	%f8443, %f103, %f104;
	setp.gt.f32 	%p1081, %f8443, 0f40800000;
	mov.b32 	%r1330, 25;
	@%p1081 bra 	$L__BB0_1365;
	sub.f32 	%f8444, %f103, %f104;
	add.f32 	%f8445, %f101, %f101;
	add.f32 	%f105, %f1, %f8444;
	fma.rn.f32 	%f106, %f8445, %f102, %f2;
	mul.f32 	%f107, %f105, %f105;
	mul.f32 	%f108, %f106, %f106;
	add.f32 	%f8446, %f107, %f108;
	setp.gt.f32 	%p1082, %f8446, 0f40800000;
	mov.b32 	%r1330, 26;
	@%p1082 bra 	$L__BB0_1365;
	sub.f32 	%f8447, %f107, %f108;
	add.f32 	%f8448, %f105, %f105;
	add.f32 	%f109, %f1, %f8447;
	fma.rn.f32 	%f110, %f8448, %f106, %f2;
	mul.f32 	%f111, %f109, %f109;
	mul.f32 	%f112, %f110, %f110;
	add.f32 	%f8449, %f111, %f112;
	setp.gt.f32 	%p1083, %f8449, 0f40800000;
	mov.b32 	%r1330, 27;
	@%p1083 bra 	$L__BB0_1365;
	sub.f32 	%f8450, %f111, %f112;
	add.f32 	%f8451, %f109, %f109;
	add.f32 	%f113, %f1, %f8450;
	fma.rn.f32 	%f114, %f8451, %f110, %f2;
	mul.f32 	%f115, %f113, %f113;
	mul.f32 	%f116, %f114, %f114;
	add.f32 	%f8452, %f115, %f116;
	setp.gt.f32 	%p1084, %f8452, 0f40800000;
	mov.b32 	%r1330, 28;
	@%p1084 bra 	$L__BB0_1365;
	sub.f32 	%f8453, %f115, %f116;
	add.f32 	%f8454, %f113, %f113;
	add.f32 	%f117, %f1, %f8453;
	fma.rn.f32 	%f118, %f8454, %f114, %f2;
	mul.f32 	%f119, %f117, %f117;
	mul.f32 	%f120, %f118, %f118;
	add.f32 	%f8455, %f119, %f120;
	setp.gt.f32 	%p1085, %f8455, 0f40800000;
	mov.b32 	%r1330, 29;
	@%p1085 bra 	$L__BB0_1365;
	sub.f32 	%f8456, %f119, %f120;
	add.f32 	%f8457, %f117, %f117;
	add.f32 	%f121, %f1, %f8456;
	fma.rn.f32 	%f122, %f8457, %f118, %f2;
	mul.f32 	%f123, %f121, %f121;
	mul.f32 	%f124, %f122, %f122;
	add.f32 	%f8458, %f123, %f124;
	setp.gt.f32 	%p1086, %f8458, 0f40800000;
	mov.b32 	%r1330, 30;
	@%p1086 bra 	$L__BB0_1365;
	sub.f32 	%f8459, %f123, %f124;
	add.f32 	%f8460, %f121, %f121;
	add.f32 	%f125, %f1, %f8459;
	fma.rn.f32 	%f126, %f8460, %f122, %f2;
	mul.f32 	%f127, %f125, %f125;
	mul.f32 	%f128, %f126, %f126;
	add.f32 	%f8461, %f127, %f128;
	setp.gt.f32 	%p1087, %f8461, 0f40800000;
	mov.b32 	%r1330, 31;
	@%p1087 bra 	$L__BB0_1365;
	sub.f32 	%f8462, %f127, %f128;
	add.f32 	%f8463, %f125, %f125;
	add.f32 	%f129, %f1, %f8462;
	fma.rn.f32 	%f130, %f8463, %f126, %f2;
	mul.f32 	%f131, %f129, %f129;
	mul.f32 	%f132, %f130, %f130;
	add.f32 	%f8464, %f131, %f132;
	setp.gt.f32 	%p1088, %f8464, 0f40800000;
	mov.b32 	%r1330, 32;
	@%p1088 bra 	$L__BB0_1365;
	sub.f32 	%f8465, %f131, %f132;
	add.f32 	%f8466, %f129, %f129;
	add.f32 	%f133, %f1, %f8465;
	fma.rn.f32 	%f134, %f8466, %f130, %f2;
	mul.f32 	%f135, %f133, %f133;
	mul.f32 	%f136, %f134, %f134;
	add.f32 	%f8467, %f135, %f136;
	setp.gt.f32 	%p1089, %f8467, 0f40800000;
	mov.b32 	%r1330, 33;
	@%p1089 bra 	$L__BB0_1365;
	sub.f32 	%f8468, %f135, %f136;
	add.f32 	%f8469, %f133, %f133;
	add.f32 	%f137, %f1, %f8468;
	fma.rn.f32 	%f138, %f8469, %f134, %f2;
	mul.f32 	%f139, %f137, %f137;
	mul.f32 	%f140, %f138, %f138;
	add.f32 	%f8470, %f139, %f140;
	setp.gt.f32 	%p1090, %f8470, 0f40800000;
	mov.b32 	%r1330, 34;
	@%p1090 bra 	$L__BB0_1365;
	sub.f32 	%f8471, %f139, %f140;
	add.f32 	%f8472, %f137, %f137;
	add.f32 	%f141, %f1, %f8471;
	fma.rn.f32 	%f142, %f8472, %f138, %f2;
	mul.f32 	%f143, %f141, %f141;
	mul.f32 	%f144, %f142, %f142;
	add.f32 	%f8473, %f143, %f144;
	setp.gt.f32 	%p1091, %f8473, 0f40800000;
	mov.b32 	%r1330, 35;
	@%p1091 bra 	$L__BB0_1365;
	sub.f32 	%f8474, %f143, %f144;
	add.f32 	%f8475, %f141, %f141;
	add.f32 	%f145, %f1, %f8474;
	fma.rn.f32 	%f146, %f8475, %f142, %f2;
	mul.f32 	%f147, %f145, %f145;
	mul.f32 	%f148, %f146, %f146;
	add.f32 	%f8476, %f147, %f148;
	setp.gt.f32 	%p1092, %f8476, 0f40800000;
	mov.b32 	%r1330, 36;
	@%p1092 bra 	$L__BB0_1365;
	sub.f32 	%f8477, %f147, %f148;
	add.f32 	%f8478, %f145, %f145;
	add.f32 	%f149, %f1, %f8477;
	fma.rn.f32 	%f150, %f8478, %f146, %f2;
	mul.f32 	%f151, %f149, %f149;
	mul.f32 	%f152, %f150, %f150;
	add.f32 	%f8479, %f151, %f152;
	setp.gt.f32 	%p1093, %f8479, 0f40800000;
	mov.b32 	%r1330, 37;
	@%p1093 bra 	$L__BB0_1365;
	sub.f32 	%f8480, %f151, %f152;
	add.f32 	%f8481, %f149, %f149;
	add.f32 	%f153, %f1, %f8480;
	fma.rn.f32 	%f154, %f8481, %f150, %f2;
	mul.f32 	%f155, %f153, %f153;
	mul.f32 	%f156, %f154, %f154;
	add.f32 	%f8482, %f155, %f156;
	setp.gt.f32 	%p1094, %f8482, 0f40800000;
	mov.b32 	%r1330, 38;
	@%p1094 bra 	$L__BB0_1365;
	sub.f32 	%f8483, %f155, %f156;
	add.f32 	%f8484, %f153, %f153;
	add.f32 	%f157, %f1, %f8483;
	fma.rn.f32 	%f158, %f8484, %f154, %f2;
	mul.f32 	%f159, %f157, %f157;
	mul.f32 	%f160, %f158, %f158;
	add.f32 	%f8485, %f159, %f160;
	setp.gt.f32 	%p1095, %f8485, 0f40800000;
	mov.b32 	%r1330, 39;
	@%p1095 bra 	$L__BB0_1365;
	sub.f32 	%f8486, %f159, %f160;
	add.f32 	%f8487, %f157, %f157;
	add.f32 	%f161, %f1, %f8486;
	fma.rn.f32 	%f162, %f8487, %f158, %f2;
	mul.f32 	%f163, %f161, %f161;
	mul.f32 	%f164, %f162, %f162;
	add.f32 	%f8488, %f163, %f164;
	setp.gt.f32 	%p1096, %f8488, 0f40800000;
	mov.b32 	%r1330, 40;
	@%p1096 bra 	$L__BB0_1365;
	sub.f32 	%f8489, %f163, %f164;
	add.f32 	%f8490, %f161, %f161;
	add.f32 	%f165, %f1, %f8489;
	fma.rn.f32 	%f166, %f8490, %f162, %f2;
	mul.f32 	%f167, %f165, %f165;
	mul.f32 	%f168, %f166, %f166;
	add.f32 	%f8491, %f167, %f168;
	setp.gt.f32 	%p1097, %f8491, 0f40800000;
	mov.b32 	%r1330, 41;
	@%p1097 bra 	$L__BB0_1365;
	sub.f32 	%f8492, %f167, %f168;
	add.f32 	%f8493, %f165, %f165;
	add.f32 	%f169, %f1, %f8492;
	fma.rn.f32 	%f170, %f8493, %f166, %f2;
	mul.f32 	%f171, %f169, %f169;
	mul.f32 	%f172, %f170, %f170;
	add.f32 	%f8494, %f171, %f172;
	setp.gt.f32 	%p1098, %f8494, 0f40800000;
	mov.b32 	%r1330, 42;
	@%p1098 bra 	$L__BB0_1365;
	sub.f32 	%f8495, %f171, %f172;
	add.f32 	%f8496, %f169, %f169;
	add.f32 	%f173, %f1, %f8495;
	fma.rn.f32 	%f174, %f8496, %f170, %f2;
	mul.f32 	%f175, %f173, %f173;
	mul.f32 	%f176, %f174, %f174;
	add.f32 	%f8497, %f175, %f176;
	setp.gt.f32 	%p1099, %f8497, 0f40800000;
	mov.b32 	%r1330, 43;
	@%p1099 bra 	$L__BB0_1365;
	sub.f32 	%f8498, %f175, %f176;
	add.f32 	%f8499, %f173, %f173;
	add.f32 	%f177, %f1, %f8498;
	fma.rn.f32 	%f178, %f8499, %f174, %f2;
	mul.f32 	%f179, %f177, %f177;
	mul.f32 	%f180, %f178, %f178;
	add.f32 	%f8500, %f179, %f180;
	setp.gt.f32 	%p1100, %f8500, 0f40800000;
	mov.b32 	%r1330, 44;
	@%p1100 bra 	$L__BB0_1365;
	sub.f32 	%f8501, %f179, %f180;
	add.f32 	%f8502, %f177, %f177;
	add.f32 	%f181, %f1, %f8501;
	fma.rn.f32 	%f182, %f8502, %f178, %f2;
	mul.f32 	%f183, %f181, %f181;
	mul.f32 	%f184, %f182, %f182;
	add.f32 	%f8503, %f183, %f184;
	setp.gt.f32 	%p1101, %f8503, 0f40800000;
	mov.b32 	%r1330, 45;
	@%p1101 bra 	$L__BB0_1365;
	sub.f32 	%f8504, %f183, %f184;
	add.f32 	%f8505, %f181, %f181;
	add.f32 	%f185, %f1, %f8504;
	fma.rn.f32 	%f186, %f8505, %f182, %f2;
	mul.f32 	%f187, %f185, %f185;
	mul.f32 	%f188, %f186, %f186;
	add.f32 	%f8506, %f187, %f188;
	setp.gt.f32 	%p1102, %f8506, 0f40800000;
	mov.b32 	%r1330, 46;
	@%p1102 bra 	$L__BB0_1365;
	sub.f32 	%f8507, %f187, %f188;
	add.f32 	%f8508, %f185, %f185;
	add.f32 	%f189, %f1, %f8507;
	fma.rn.f32 	%f190, %f8508, %f186, %f2;
	mul.f32 	%f191, %f189, %f189;
	mul.f32 	%f192, %f190, %f190;
	add.f32 	%f8509, %f191, %f192;
	setp.gt.f32 	%p1103, %f8509, 0f40800000;
	mov.b32 	%r1330, 47;
	@%p1103 bra 	$L__BB0_1365;
	sub.f32 	%f8510, %f191, %f192;
	add.f32 	%f8511, %f189, %f189;
	add.f32 	%f193, %f1, %f8510;
	fma.rn.f32 	%f194, %f8511, %f190, %f2;
	mul.f32 	%f195, %f193, %f193;
	mul.f32 	%f196, %f194, %f194;
	add.f32 	%f8512, %f195, %f196;
	setp.gt.f32 	%p1104, %f8512, 0f40800000;
	mov.b32 	%r1330, 48;
	@%p1104 bra 	$L__BB0_1365;
	sub.f32 	%f8513, %f195, %f196;
	add.f32 	%f8514, %f193, %f193;
	add.f32 	%f197, %f1, %f8513;
	fma.rn.f32 	%f198, %f8514, %f194, %f2;
	mul.f32 	%f199, %f197, %f197;
	mul.f32 	%f200, %f198, %f198;
	add.f32 	%f8515, %f199, %f200;
	setp.gt.f32 	%p1105, %f8515, 0f40800000;
	mov.b32 	%r1330, 49;
	@%p1105 bra 	$L__BB0_1365;
	sub.f32 	%f8516, %f199, %f200;
	add.f32 	%f8517, %f197, %f197;
	add.f32 	%f201, %f1, %f8516;
	fma.rn.f32 	%f202, %f8517, %f198, %f2;
	mul.f32 	%f203, %f201, %f201;
	mul.f32 	%f204, %f202, %f202;
	add.f32 	%f8518, %f203, %f204;
	setp.gt.f32 	%p1106, %f8518, 0f40800000;
	mov.b32 	%r1330, 50;
	@%p1106 bra 	$L__BB0_1365;
	sub.f32 	%f8519, %f203, %f204;
	add.f32 	%f8520, %f201, %f201;
	add.f32 	%f205, %f1, %f8519;
	fma.rn.f32 	%f206, %f8520, %f202, %f2;
	mul.f32 	%f207, %f205, %f205;
	mul.f32 	%f208, %f206, %f206;
	add.f32 	%f8521, %f207, %f208;
	setp.gt.f32 	%p1107, %f8521, 0f40800000;
	mov.b32 	%r1330, 51;
	@%p1107 bra 	$L__BB0_1365;
	sub.f32 	%f8522, %f207, %f208;
	add.f32 	%f8523, %f205, %f205;
	add.f32 	%f209, %f1, %f8522;
	fma.rn.f32 	%f210, %f8523, %f206, %f2;
	mul.f32 	%f211, %f209, %f209;
	mul.f32 	%f212, %f210, %f210;
	add.f32 	%f8524, %f211, %f212;
	setp.gt.f32 	%p1108, %f8524, 0f40800000;
	mov.b32 	%r1330, 52;
	@%p1108 bra 	$L__BB0_1365;
	sub.f32 	%f8525, %f211, %f212;
	add.f32 	%f8526, %f209, %f209;
	add.f32 	%f213, %f1, %f8525;
	fma.rn.f32 	%f214, %f8526, %f210, %f2;
	mul.f32 	%f215, %f213, %f213;
	mul.f32 	%f216, %f214, %f214;
	add.f32 	%f8527, %f215, %f216;
	setp.gt.f32 	%p1109, %f8527, 0f40800000;
	mov.b32 	%r1330, 53;
	@%p1109 bra 	$L__BB0_1365;
	sub.f32 	%f8528, %f215, %f216;
	add.f32 	%f8529, %f213, %f213;
	add.f32 	%f217, %f1, %f8528;
	fma.rn.f32 	%f218, %f8529, %f214, %f2;
	mul.f32 	%f219, %f217, %f217;
	mul.f32 	%f220, %f218, %f218;
	add.f32 	%f8530, %f219, %f220;
	setp.gt.f32 	%p1110, %f8530, 0f40800000;
	mov.b32 	%r1330, 54;
	@%p1110 bra 	$L__BB0_1365;
	sub.f32 	%f8531, %f219, %f220;
	add.f32 	%f8532, %f217, %f217;
	add.f32 	%f221, %f1, %f8531;
	fma.rn.f32 	%f222, %f8532, %f218, %f2;
	mul.f32 	%f223, %f221, %f221;
	mul.f32 	%f224, %f222, %f222;
	add.f32 	%f8533, %f223, %f224;
	setp.gt.f32 	%p1111, %f8533, 0f40800000;
	mov.b32 	%r1330, 55;
	@%p1111 bra 	$L__BB0_1365;
	sub.f32 	%f8534, %f223, %f224;
	add.f32 	%f8535, %f221, %f221;
	add.f32 	%f225, %f1, %f8534;
	fma.rn.f32 	%f226, %f8535, %f222, %f2;
	mul.f32 	%f227, %f225, %f225;
	mul.f32 	%f228, %f226, %f226;
	add.f32 	%f8536, %f227, %f228;
	setp.gt.f32 	%p1112, %f8536, 0f40800000;
	mov.b32 	%r1330, 56;
	@%p1112 bra 	$L__BB0_1365;
	sub.f32 	%f8537, %f227, %f228;
	add.f32 	%f8538, %f225, %f225;
	add.f32 	%f229, %f1, %f8537;
	fma.rn.f32 	%f230, %f8538, %f226, %f2;
	mul.f32 	%f231, %f229, %f229;
	mul.f32 	%f232, %f230, %f230;
	add.f32 	%f8539, %f231, %f232;
	setp.gt.f32 	%p1113, %f8539, 0f40800000;
	mov.b32 	%r1330, 57;
	@%p1113 bra 	$L__BB0_1365;
	sub.f32 	%f8540, %f231, %f232;
	add.f32 	%f8541, %f229, %f229;
	add.f32 	%f233, %f1, %f8540;
	fma.rn.f32 	%f234, %f8541, %f230, %f2;
	mul.f32 	%f235, %f233, %f233;
	mul.f32 	%f236, %f234, %f234;
	add.f32 	%f8542, %f235, %f236;
	setp.gt.f32 	%p1114, %f8542, 0f40800000;
	mov.b32 	%r1330, 58;
	@%p1114 bra 	$L__BB0_1365;
	sub.f32 	%f8543, %f235, %f236;
	add.f32 	%f8544, %f233, %f233;
	add.f32 	%f237, %f1, %f8543;
	fma.rn.f32 	%f238, %f8544, %f234, %f2;
	mul.f32 	%f239, %f237, %f237;
	mul.f32 	%f240, %f238, %f238;
	add.f32 	%f8545, %f239, %f240;
	setp.gt.f32 	%p1115, %f8545, 0f40800000;
	mov.b32 	%r1330, 59;
	@%p1115 bra 	$L__BB0_1365;
	sub.f32 	%f8546, %f239, %f240;
	add.f32 	%f8547, %f237, %f237;
	add.f32 	%f241, %f1, %f8546;
	fma.rn.f32 	%f242, %f8547, %f238, %f2;
	mul.f32 	%f243, %f241, %f241;
	mul.f32 	%f244, %f242, %f242;
	add.f32 	%f8548, %f243, %f244;
	setp.gt.f32 	%p1116, %f8548, 0f40800000;
	mov.b32 	%r1330, 60;
	@%p1116 bra 	$L__BB0_1365;
	sub.f32 	%f8549, %f243, %f244;
	add.f32 	%f8550, %f241, %f241;
	add.f32 	%f245, %f1, %f8549;
	fma.rn.f32 	%f246, %f8550, %f242, %f2;
	mul.f32 	%f247, %f245, %f245;
	mul.f32 	%f248, %f246, %f246;
	add.f32 	%f8551, %f247, %f248;
	setp.gt.f32 	%p1117, %f8551, 0f40800000;
	mov.b32 	%r1330, 61;
	@%p1117 bra 	$L__BB0_1365;
	sub.f32 	%f8552, %f247, %f248;
	add.f32 	%f8553, %f245, %f245;
	add.f32 	%f249, %f1, %f8552;
	fma.rn.f32 	%f250, %f8553, %f246, %f2;
	mul.f32 	%f251, %f249, %f249;
	mul.f32 	%f252, %f250, %f250;
	add.f32 	%f8554, %f251, %f252;
	setp.gt.f32 	%p1118, %f8554, 0f40800000;
	mov.b32 	%r1330, 62;
	@%p1118 bra 	$L__BB0_1365;
	sub.f32 	%f8555, %f251, %f252;
	add.f32 	%f8556, %f249, %f249;
	add.f32 	%f253, %f1, %f8555;
	fma.rn.f32 	%f254, %f8556, %f250, %f2;
	mul.f32 	%f255, %f253, %f253;
	mul.f32 	%f256, %f254, %f254;
	add.f32 	%f8557, %f255, %f256;
	setp.gt.f32 	%p1119, %f8557, 0f40800000;
	mov.b32 	%r1330, 63;
	@%p1119 bra 	$L__BB0_1365;
	sub.f32 	%f8558, %f255, %f256;
	add.f32 	%f8559, %f253, %f253;
	add.f32 	%f257, %f1, %f8558;
	fma.rn.f32 	%f258, %f8559, %f254, %f2;
	mul.f32 	%f259, %f257, %f257;
	mul.f32 	%f260, %f258, %f258;
	add.f32 	%f8560, %f259, %f260;
	setp.gt.f32 	%p1120, %f8560, 0f40800000;
	mov.b32 	%r1330, 64;
	@%p1120 bra 	$L__BB0_1365;
	sub.f32 	%f8561, %f259, %f260;
	add.f32 	%f8562, %f257, %f257;
	add.f32 	%f261, %f1, %f8561;
	fma.rn.f32 	%f262, %f8562, %f258, %f2;
	mul.f32 	%f263, %f261, %f261;
	mul.f32 	%f264, %f262, %f262;
	add.f32 	%f8563, %f263, %f264;
	setp.gt.f32 	%p1121, %f8563, 0f40800000;
	mov.b32 	%r1330, 65;
	@%p1121 bra 	$L__BB0_1365;
	sub.f32 	%f8564, %f263, %f264;
	add.f32 	%f8565, %f261, %f261;
	add.f32 	%f265, %f1, %f8564;
	fma.rn.f32 	%f266, %f8565, %f262, %f2;
	mul.f32 	%f267, %f265, %f265;
	mul.f32 	%f268, %f266, %f266;
	add.f32 	%f8566, %f267, %f268;
	setp.gt.f32 	%p1122, %f8566, 0f40800000;
	mov.b32 	%r1330, 66;
	@%p1122 bra 	$L__BB0_1365;
	sub.f32 	%f8567, %f267, %f268;
	add.f32 	%f8568, %f265, %f265;
	add.f32 	%f269, %f1, %f8567;
	fma.rn.f32 	%f270, %f8568, %f266, %f2;
	mul.f32 	%f271, %f269, %f269;
	mul.f32 	%f272, %f270, %f270;
	add.f32 	%f8569, %f271, %f272;
	setp.gt.f32 	%p1123, %f8569, 0f40800000;
	mov.b32 	%r1330, 67;
	@%p1123 bra 	$L__BB0_1365;
	sub.f32 	%f8570, %f271, %f272;
	add.f32 	%f8571, %f269, %f269;
	add.f32 	%f273, %f1, %f8570;
	fma.rn.f32 	%f274, %f8571, %f270, %f2;
	mul.f32 	%f275, %f273, %f273;
	mul.f32 	%f276, %f274, %f274;
	add.f32 	%f8572, %f275, %f276;
	setp.gt.f32 	%p1124, %f8572, 0f40800000;
	mov.b32 	%r1330, 68;
	@%p1124 bra 	$L__BB0_1365;
	sub.f32 	%f8573, %f275, %f276;
	add.f32 	%f8574, %f273, %f273;
	add.f32 	%f277, %f1, %f8573;
	fma.rn.f32 	%f278, %f8574, %f274, %f2;
	mul.f32 	%f279, %f277, %f277;
	mul.f32 	%f280, %f278, %f278;
	add.f32 	%f8575, %f279, %f280;
	setp.gt.f32 	%p1125, %f8575, 0f40800000;
	mov.b32 	%r1330, 69;
	@%p1125 bra 	$L__BB0_1365;
	sub.f32 	%f8576, %f279, %f280;
	add.f32 	%f8577, %f277, %f277;
	add.f32 	%f281, %f1, %f8576;
	fma.rn.f32 	%f282, %f8577, %f278, %f2;
	mul.f32 	%f283, %f281, %f281;
	mul.f32 	%f284, %f282, %f282;
	add.f32 	%f8578, %f283, %f284;
	setp.gt.f32 	%p1126, %f8578, 0f40800000;
	mov.b32 	%r1330, 70;
	@%p1126 bra 	$L__BB0_1365;
	sub.f32 	%f8579, %f283, %f284;
	add.f32 	%f8580, %f281, %f281;
	add.f32 	%f285, %f1, %f8579;
	fma.rn.f32 	%f286, %f8580, %f282, %f2;
	mul.f32 	%f287, %f285, %f285;
	mul.f32 	%f288, %f286, %f286;
	add.f32 	%f8581, %f287, %f288;
	setp.gt.f32 	%p1127, %f8581, 0f40800000;
	mov.b32 	%r1330, 71;
	@%p1127 bra 	$L__BB0_1365;
	sub.f32 	%f8582, %f287, %f288;
	add.f32 	%f8583, %f285, %f285;
	add.f32 	%f289, %f1, %f8582;
	fma.rn.f32 	%f290, %f8583, %f286, %f2;
	mul.f32 	%f291, %f289, %f289;
	mul.f32 	%f292, %f290, %f290;
	add.f32 	%f8584, %f291, %f292;
	setp.gt.f32 	%p1128, %f8584, 0f40800000;
	mov.b32 	%r1330, 72;
	@%p1128 bra 	$L__BB0_1365;
	sub.f32 	%f8585, %f291, %f292;
	add.f32 	%f8586, %f289, %f289;
	add.f32 	%f293, %f1, %f8585;
	fma.rn.f32 	%f294, %f8586, %f290, %f2;
	mul.f32 	%f295, %f293, %f293;
	mul.f32 	%f296, %f294, %f294;
	add.f32 	%f8587, %f295, %f296;
	setp.gt.f32 	%p1129, %f8587, 0f40800000;
	mov.b32 	%r1330, 73;
	@%p1129 bra 	$L__BB0_1365;
	sub.f32 	%f8588, %f295, %f296;
	add.f32 	%f8589, %f293, %f293;
	add.f32 	%f297, %f1, %f8588;
	fma.rn.f32 	%f298, %f8589, %f294, %f2;
	mul.f32 	%f299, %f297, %f297;
	mul.f32 	%f300, %f298, %f298;
	add.f32 	%f8590, %f299, %f300;
	setp.gt.f32 	%p1130, %f8590, 0f40800000;
	mov.b32 	%r1330, 74;
	@%p1130 bra 	$L__BB0_1365;
	sub.f32 	%f8591, %f299, %f300;
	add.f32 	%f8592, %f297, %f297;
	add.f32 	%f301, %f1, %f8591;
	fma.rn.f32 	%f302, %f8592, %f298, %f2;
	mul.f32 	%f303, %f301, %f301;
	mul.f32 	%f304, %f302, %f302;
	add.f32 	%f8593, %f303, %f304;
	setp.gt.f32 	%p1131, %f8593, 0f40800000;
	mov.b32 	%r1330, 75;
	@%p1131 bra 	$L__BB0_1365;
	sub.f32 	%f8594, %f303, %f304;
	add.f32 	%f8595, %f301, %f301;
	add.f32 	%f305, %f1, %f8594;
	fma.rn.f32 	%f306, %f8595, %f302, %f2;
	mul.f32 	%f307, %f305, %f305;
	mul.f32 	%f308, %f306, %f306;
	add.f32 	%f8596, %f307, %f308;
	setp.gt.f32 	%p1132, %f8596, 0f40800000;
	mov.b32 	%r1330, 76;
	@%p1132 bra 	$L__BB0_1365;
	sub.f32 	%f8597, %f307, %f308;
	add.f32 	%f8598, %f305, %f305;
	add.f32 	%f309, %f1, %f8597;
	fma.rn.f32 	%f310, %f8598, %f306, %f2;
	mul.f32 	%f311, %f309, %f309;
	mul.f32 	%f312, %f310, %f310;
	add.f32 	%f8599, %f311, %f312;
	setp.gt.f32 	%p1133, %f8599, 0f40800000;
	mov.b32 	%r1330, 77;
	@%p1133 bra 	$L__BB0_1365;
	sub.f32 	%f8600, %f311, %f312;
	add.f32 	%f8601, %f309, %f309;
	add.f32 	%f313, %f1, %f8600;
	fma.rn.f32 	%f314, %f8601, %f310, %f2;
	mul.f32 	%f315, %f313, %f313;
	mul.f32 	%f316, %f314, %f314;
	add.f32 	%f8602, %f315, %f316;
	setp.gt.f32 	%p1134, %f8602, 0f40800000;
	mov.b32 	%r1330, 78;
	@%p1134 bra 	$L__BB0_1365;
	sub.f32 	%f8603, %f315, %f316;
	add.f32 	%f8604, %f313, %f313;
	add.f32 	%f317, %f1, %f8603;
	fma.rn.f32 	%f318, %f8604, %f314, %f2;
	mul.f32 	%f319, %f317, %f317;
	mul.f32 	%f320, %f318, %f318;
	add.f32 	%f8605, %f319, %f320;
	setp.gt.f32 	%p1135, %f8605, 0f40800000;
	mov.b32 	%r1330, 79;
	@%p1135 bra 	$L__BB0_1365;
	sub.f32 	%f8606, %f319, %f320;
	add.f32 	%f8607, %f317, %f317;
	add.f32 	%f321, %f1, %f8606;
	fma.rn.f32 	%f322, %f8607, %f318, %f2;
	mul.f32 	%f323, %f321, %f321;
	mul.f32 	%f324, %f322, %f322;
	add.f32 	%f8608, %f323, %f324;
	setp.gt.f32 	%p1136, %f8608, 0f40800000;
	mov.b32 	%r1330, 80;
	@%p1136 bra 	$L__BB0_1365;
	sub.f32 	%f8609, %f323, %f324;
	add.f32 	%f8610, %f321, %f321;
	add.f32 	%f325, %f1, %f8609;
	fma.rn.f32 	%f326, %f8610, %f322, %f2;
	mul.f32 	%f327, %f325, %f325;
	mul.f32 	%f328, %f326, %f326;
	add.f32 	%f8611, %f327, %f328;
	setp.gt.f32 	%p1137, %f8611, 0f40800000;
	mov.b32 	%r1330, 81;
	@%p1137 bra 	$L__BB0_1365;
	sub.f32 	%f8612, %f327, %f328;
	add.f32 	%f8613, %f325, %f325;
	add.f32 	%f329, %f1, %f8612;
	fma.rn.f32 	%f330, %f8613, %f326, %f2;
	mul.f32 	%f331, %f329, %f329;
	mul.f32 	%f332, %f330, %f330;
	add.f32 	%f8614, %f331, %f332;
	setp.gt.f32 	%p1138, %f8614, 0f40800000;
	mov.b32 	%r1330, 82;
	@%p1138 bra 	$L__BB0_1365;
	sub.f32 	%f8615, %f331, %f332;
	add.f32 	%f8616, %f329, %f329;
	add.f32 	%f333, %f1, %f8615;
	fma.rn.f32 	%f334, %f8616, %f330, %f2;
	mul.f32 	%f335, %f333, %f333;
	mul.f32 	%f336, %f334, %f334;
	add.f32 	%f8617, %f335, %f336;
	setp.gt.f32 	%p1139, %f8617, 0f40800000;
	mov.b32 	%r1330, 83;
	@%p1139 bra 	$L__BB0_1365;
	sub.f32 	%f8618, %f335, %f336;
	add.f32 	%f8619, %f333, %f333;
	add.f32 	%f337, %f1, %f8618;
	fma.rn.f32 	%f338, %f8619, %f334, %f2;
	mul.f32 	%f339, %f337, %f337;
	mul.f32 	%f340, %f338, %f338;
	add.f32 	%f8620, %f339, %f340;
	setp.gt.f32 	%p1140, %f8620, 0f40800000;
	mov.b32 	%r1330, 84;
	@%p1140 bra 	$L__BB0_1365;
	sub.f32 	%f8621, %f339, %f340;
	add.f32 	%f8622, %f337, %f337;
	add.f32 	%f341, %f1, %f8621;
	fma.rn.f32 	%f342, %f8622, %f338, %f2;
	mul.f32 	%f343, %f341, %f341;
	mul.f32 	%f344, %f342, %f342;
	add.f32 	%f8623, %f343, %f344;
	setp.gt.f32 	%p1141, %f8623, 0f40800000;
	mov.b32 	%r1330, 85;
	@%p1141 bra 	$L__BB0_1365;
	sub.f32 	%f8624, %f343, %f344;
	add.f32 	%f8625, %f341, %f341;
	add.f32 	%f345, %f1, %f8624;
	fma.rn.f32 	%f346, %f8625, %f342, %f2;
	mul.f32 	%f347, %f345, %f345;
	mul.f32 	%f348, %f346, %f346;
	add.f32 	%f8626, %f347, %f348;
	setp.gt.f32 	%p1142, %f8626, 0f40800000;
	mov.b32 	%r1330, 86;
	@%p1142 bra 	$L__BB0_1365;
	sub.f32 	%f8627, %f347, %f348;
	add.f32 	%f8628, %f345, %f345;
	add.f32 	%f349, %f1, %f8627;
	fma.rn.f32 	%f350, %f8628, %f346, %f2;
	mul.f32 	%f351, %f349, %f349;
	mul.f32 	%f352, %f350, %f350;
	add.f32 	%f8629, %f351, %f352;
	setp.gt.f32 	%p1143, %f8629, 0f40800000;
	mov.b32 	%r1330, 87;
	@%p1143 bra 	$L__BB0_1365;
	sub.f32 	%f8630, %f351, %f352;
	add.f32 	%f8631, %f349, %f349;
	add.f32 	%f353, %f1, %f8630;
	fma.rn.f32 	%f354, %f8631, %f350, %f2;
	mul.f32 	%f355, %f353, %f353;
	mul.f32 	%f356, %f354, %f354;
	add.f32 	%f8632, %f355, %f356;
	setp.gt.f32 	%p1144, %f8632, 0f40800000;
	mov.b32 	%r1330, 88;
	@%p1144 bra 	$L__BB0_1365;
	sub.f32 	%f8633, %f355, %f356;
	add.f32 	%f8634, %f353, %f353;
	add.f32 	%f357, %f1, %f8633;
	fma.rn.f32 	%f358, %f8634, %f354, %f2;
	mul.f32 	%f359, %f357, %f357;
	mul.f32 	%f360, %f358, %f358;
	add.f32 	%f8635, %f359, %f360;
	setp.gt.f32 	%p1145, %f8635, 0f40800000;
	mov.b32 	%r1330, 89;
	@%p1145 bra 	$L__BB0_1365;
	sub.f32 	%f8636, %f359, %f360;
	add.f32 	%f8637, %f357, %f357;
	add.f32 	%f361, %f1, %f8636;
	fma.rn.f32 	%f362, %f8637, %f358, %f2;
	mul.f32 	%f363, %f361, %f361;
	mul.f32 	%f364, %f362, %f362;
	add.f32 	%f8638, %f363, %f364;
	setp.gt.f32 	%p1146, %f8638, 0f40800000;
	mov.b32 	%r1330, 90;
	@%p1146 bra 	$L__BB0_1365;
	sub.f32 	%f8639, %f363, %f364;
	add.f32 	%f8640, %f361, %f361;
	add.f32 	%f365, %f1, %f8639;
	fma.rn.f32 	%f366, %f8640, %f362, %f2;
	mul.f32 	%f367, %f365, %f365;
	mul.f32 	%f368, %f366, %f366;
	add.f32 	%f8641, %f367, %f368;
	setp.gt.f32 	%p1147, %f8641, 0f40800000;
	mov.b32 	%r1330, 91;
	@%p1147 bra 	$L__BB0_1365;
	sub.f32 	%f8642, %f367, %f368;
	add.f32 	%f8643, %f365, %f365;
	add.f32 	%f369, %f1, %f8642;
	fma.rn.f32 	%f370, %f8643, %f366, %f2;
	mul.f32 	%f371, %f369, %f369;
	mul.f32 	%f372, %f370, %f370;
	add.f32 	%f8644, %f371, %f372;
	setp.gt.f32 	%p1148, %f8644, 0f40800000;
	mov.b32 	%r1330, 92;
	@%p1148 bra 	$L__BB0_1365;
	sub.f32 	%f8645, %f371, %f372;
	add.f32 	%f8646, %f369, %f369;
	add.f32 	%f373, %f1, %f8645;
	fma.rn.f32 	%f374, %f8646, %f370, %f2;
	mul.f32 	%f375, %f373, %f373;
	mul.f32 	%f376, %f374, %f374;
	add.f32 	%f8647, %f375, %f376;
	setp.gt.f32 	%p1149, %f8647, 0f40800000;
	mov.b32 	%r1330, 93;
	@%p1149 bra 	$L__BB0_1365;
	sub.f32 	%f8648, %f375, %f376;
	add.f32 	%f8649, %f373, %f373;
	add.f32 	%f377, %f1, %f8648;
	fma.rn.f32 	%f378, %f8649, %f374, %f2;
	mul.f32 	%f379, %f377, %f377;
	mul.f32 	%f380, %f378, %f378;
	add.f32 	%f8650, %f379, %f380;
	setp.gt.f32 	%p1150, %f8650, 0f40800000;
	mov.b32 	%r1330, 94;
	@%p1150 bra 	$L__BB0_1365;
	sub.f32 	%f8651, %f379, %f380;
	add.f32 	%f8652, %f377, %f377;
	add.f32 	%f381, %f1, %f8651;
	fma.rn.f32 	%f382, %f8652, %f378, %f2;
	mul.f32 	%f383, %f381, %f381;
	mul.f32 	%f384, %f382, %f382;
	add.f32 	%f8653, %f383, %f384;
	setp.gt.f32 	%p1151, %f8653, 0f40800000;
	mov.b32 	%r1330, 95;
	@%p1151 bra 	$L__BB0_1365;
	sub.f32 	%f8654, %f383, %f384;
	add.f32 	%f8655, %f381, %f381;
	add.f32 	%f385, %f1, %f8654;
	fma.rn.f32 	%f386, %f8655, %f382, %f2;
	mul.f32 	%f387, %f385, %f385;
	mul.f32 	%f388, %f386, %f386;
	add.f32 	%f8656, %f387, %f388;
	setp.gt.f32 	%p1152, %f8656, 0f40800000;
	mov.b32 	%r1330, 96;
	@%p1152 bra 	$L__BB0_1365;
	sub.f32 	%f8657, %f387, %f388;
	add.f32 	%f8658, %f385, %f385;
	add.f32 	%f389, %f1, %f8657;
	fma.rn.f32 	%f390, %f8658, %f386, %f2;
	mul.f32 	%f391, %f389, %f389;
	mul.f32 	%f392, %f390, %f390;
	add.f32 	%f8659, %f391, %f392;
	setp.gt.f32 	%p1153, %f8659, 0f40800000;
	mov.b32 	%r1330, 97;
	@%p1153 bra 	$L__BB0_1365;
	sub.f32 	%f8660, %f391, %f392;
	add.f32 	%f8661, %f389, %f389;
	add.f32 	%f393, %f1, %f8660;
	fma.rn.f32 	%f394, %f8661, %f390, %f2;
	mul.f32 	%f395, %f393, %f393;
	mul.f32 	%f396, %f394, %f394;
	add.f32 	%f8662, %f395, %f396;
	setp.gt.f32 	%p1154, %f8662, 0f40800000;
	mov.b32 	%r1330, 98;
	@%p1154 bra 	$L__BB0_1365;
	sub.f32 	%f8663, %f395, %f396;
	add.f32 	%f8664, %f393, %f393;
	add.f32 	%f397, %f1, %f8663;
	fma.rn.f32 	%f398, %f8664, %f394, %f2;
	mul.f32 	%f399, %f397, %f397;
	mul.f32 	%f400, %f398, %f398;
	add.f32 	%f8665, %f399, %f400;
	setp.gt.f32 	%p1155, %f8665, 0f40800000;
	mov.b32 	%r1330, 99;
	@%p1155 bra 	$L__BB0_1365;
	sub.f32 	%f8666, %f399, %f400;
	add.f32 	%f8667, %f397, %f397;
	add.f32 	%f401, %f1, %f8666;
	fma.rn.f32 	%f402, %f8667, %f398, %f2;
	mul.f32 	%f403, %f401, %f401;
	mul.f32 	%f404, %f402, %f402;
	add.f32 	%f8668, %f403, %f404;
	setp.gt.f32 	%p1156, %f8668, 0f40800000;
	mov.b32 	%r1330, 100;
	@%p1156 bra 	$L__BB0_1365;
	sub.f32 	%f8669, %f403, %f404;
	add.f32 	%f8670, %f401, %f401;
	add.f32 	%f405, %f1, %f8669;
	fma.rn.f32 	%f406, %f8670, %f402, %f2;
	mul.f32 	%f407, %f405, %f405;
	mul.f32 	%f408, %f406, %f406;
	add.f32 	%f8671, %f407, %f408;
	setp.gt.f32 	%p1157, %f8671, 0f40800000;
	mov.b32 	%r1330, 101;
	@%p1157 bra 	$L__BB0_1365;
	sub.f32 	%f8672, %f407, %f408;
	add.f32 	%f8673, %f405, %f405;
	add.f32 	%f409, %f1, %f8672;
	fma.rn.f32 	%f410, %f8673, %f406, %f2;
	mul.f32 	%f411, %f409, %f409;
	mul.f32 	%f412, %f410, %f410;
	add.f32 	%f8674, %f411, %f412;
	setp.gt.f32 	%p1158, %f8674, 0f40800000;
	mov.b32 	%r1330, 102;
	@%p1158 bra 	$L__BB0_1365;
	sub.f32 	%f8675, %f411, %f412;
	add.f32 	%f8676, %f409, %f409;
	add.f32 	%f413, %f1, %f8675;
	fma.rn.f32 	%f414, %f8676, %f410, %f2;
	mul.f32 	%f415, %f413, %f413;
	mul.f32 	%f416, %f414, %f414;
	add.f32 	%f8677, %f415, %f416;
	setp.gt.f32 	%p1159, %f8677, 0f40800000;
	mov.b32 	%r1330, 103;
	@%p1159 bra 	$L__BB0_1365;
	sub.f32 	%f8678, %f415, %f416;
	add.f32 	%f8679, %f413, %f413;
	add.f32 	%f417, %f1, %f8678;
	fma.rn.f32 	%f418, %f8679, %f414, %f2;
	mul.f32 	%f419, %f417, %f417;
	mul.f32 	%f420, %f418, %f418;
	add.f32 	%f8680, %f419, %f420;
	setp.gt.f32 	%p1160, %f8680, 0f40800000;
	mov.b32 	%r1330, 104;
	@%p1160 bra 	$L__BB0_1365;
	sub.f32 	%f8681, %f419, %f420;
	add.f32 	%f8682, %f417, %f417;
	add.f32 	%f421, %f1, %f8681;
	fma.rn.f32 	%f422, %f8682, %f418, %f2;
	mul.f32 	%f423, %f421, %f421;
	mul.f32 	%f424, %f422, %f422;
	add.f32 	%f8683, %f423, %f424;
	setp.gt.f32 	%p1161, %f8683, 0f40800000;
	mov.b32 	%r1330, 105;
	@%p1161 bra 	$L__BB0_1365;
	sub.f32 	%f8684, %f423, %f424;
	add.f32 	%f8685, %f421, %f421;
	add.f32 	%f425, %f1, %f8684;
	fma.rn.f32 	%f426, %f8685, %f422, %f2;
	mul.f32 	%f427, %f425, %f425;
	mul.f32 	%f428, %f426, %f426;
	add.f32 	%f8686, %f427, %f428;
	setp.gt.f32 	%p1162, %f8686, 0f40800000;
	mov.b32 	%r1330, 106;
	@%p1162 bra 	$L__BB0_1365;
	sub.f32 	%f8687, %f427, %f428;
	add.f32 	%f8688, %f425, %f425;
	add.f32 	%f429, %f1, %f8687;
	fma.rn.f32 	%f430, %f8688, %f426, %f2;
	mul.f32 	%f431, %f429, %f429;
	mul.f32 	%f432, %f430, %f430;
	add.f32 	%f8689, %f431, %f432;
	setp.gt.f32 	%p1163, %f8689, 0f40800000;
	mov.b32 	%r1330, 107;
	@%p1163 bra 	$L__BB0_1365;
	sub.f32 	%f8690, %f431, %f432;
	add.f32 	%f8691, %f429, %f429;
	add.f32 	%f433, %f1, %f8690;
	fma.rn.f32 	%f434, %f8691, %f430, %f2;
	mul.f32 	%f435, %f433, %f433;
	mul.f32 	%f436, %f434, %f434;
	add.f32 	%f8692, %f435, %f436;
	setp.gt.f32 	%p1164, %f8692, 0f40800000;
	mov.b32 	%r1330, 108;
	@%p1164 bra 	$L__BB0_1365;
	sub.f32 	%f8693, %f435, %f436;
	add.f32 	%f8694, %f433, %f433;
	add.f32 	%f437, %f1, %f8693;
	fma.rn.f32 	%f438, %f8694, %f434, %f2;
	mul.f32 	%f439, %f437, %f437;
	mul.f32 	%f440, %f438, %f438;
	add.f32 	%f8695, %f439, %f440;
	setp.gt.f32 	%p1165, %f8695, 0f40800000;
	mov.b32 	%r1330, 109;
	@%p1165 bra 	$L__BB0_1365;
	sub.f32 	%f8696, %f439, %f440;
	add.f32 	%f8697, %f437, %f437;
	add.f32 	%f441, %f1, %f8696;
	fma.rn.f32 	%f442, %f8697, %f438, %f2;
	mul.f32 	%f443, %f441, %f441;
	mul.f32 	%f444, %f442, %f442;
	add.f32 	%f8698, %f443, %f444;
	setp.gt.f32 	%p1166, %f8698, 0f40800000;
	mov.b32 	%r1330, 110;
	@%p1166 bra 	$L__BB0_1365;
	sub.f32 	%f8699, %f443, %f444;
	add.f32 	%f8700, %f441, %f441;
	add.f32 	%f445, %f1, %f8699;
	fma.rn.f32 	%f446, %f8700, %f442, %f2;
	mul.f32 	%f447, %f445, %f445;
	mul.f32 	%f448, %f446, %f446;
	add.f32 	%f8701, %f447, %f448;
	setp.gt.f32 	%p1167, %f8701, 0f40800000;
	mov.b32 	%r1330, 111;
	@%p1167 bra 	$L__BB0_1365;
	sub.f32 	%f8702, %f447, %f448;
	add.f32 	%f8703, %f445, %f445;
	add.f32 	%f449, %f1, %f8702;
	fma.rn.f32 	%f450, %f8703, %f446, %f2;
	mul.f32 	%f451, %f449, %f449;
	mul.f32 	%f452, %f450, %f450;
	add.f32 	%f8704, %f451, %f452;
	setp.gt.f32 	%p1168, %f8704, 0f40800000;
	mov.b32 	%r1330, 112;
	@%p1168 bra 	$L__BB0_1365;
	sub.f32 	%f8705, %f451, %f452;
	add.f32 	%f8706, %f449, %f449;
	add.f32 	%f453, %f1, %f8705;
	fma.rn.f32 	%f454, %f8706, %f450, %f2;
	mul.f32 	%f455, %f453, %f453;
	mul.f32 	%f456, %f454, %f454;
	add.f32 	%f8707, %f455, %f456;
	setp.gt.f32 	%p1169, %f8707, 0f40800000;
	mov.b32 	%r1330, 113;
	@%p1169 bra 	$L__BB0_1365;
	sub.f32 	%f8708, %f455, %f456;
	add.f32 	%f8709, %f453, %f453;
	add.f32 	%f457, %f1, %f8708;
	fma.rn.f32 	%f458, %f8709, %f454, %f2;
	mul.f32 	%f459, %f457, %f457;
	mul.f32 	%f460, %f458, %f458;
	add.f32 	%f8710, %f459, %f460;
	setp.gt.f32 	%p1170, %f8710, 0f40800000;
	mov.b32 	%r1330, 114;
	@%p1170 bra 	$L__BB0_1365;
	sub.f32 	%f8711, %f459, %f460;
	add.f32 	%f8712, %f457, %f457;
	add.f32 	%f461, %f1, %f8711;
	fma.rn.f32 	%f462, %f8712, %f458, %f2;
	mul.f32 	%f463, %f461, %f461;
	mul.f32 	%f464, %f462, %f462;
	add.f32 	%f8713, %f463, %f464;
	setp.gt.f32 	%p1171, %f8713, 0f40800000;
	mov.b32 	%r1330, 115;
	@%p1171 bra 	$L__BB0_1365;
	sub.f32 	%f8714, %f463, %f464;
	add.f32 	%f8715, %f461, %f461;
	add.f32 	%f465, %f1, %f8714;
	fma.rn.f32 	%f466, %f8715, %f462, %f2;
	mul.f32 	%f467, %f465, %f465;
	mul.f32 	%f468, %f466, %f466;
	add.f32 	%f8716, %f467, %f468;
	setp.gt.f32 	%p1172, %f8716, 0f40800000;
	mov.b32 	%r1330, 116;
	@%p1172 bra 	$L__BB0_1365;
	sub.f32 	%f8717, %f467, %f468;
	add.f32 	%f8718, %f465, %f465;
	add.f32 	%f469, %f1, %f8717;
	fma.rn.f32 	%f470, %f8718, %f466, %f2;
	mul.f32 	%f471, %f469, %f469;
	mul.f32 	%f472, %f470, %f470;
	add.f32 	%f8719, %f471, %f472;
	setp.gt.f32 	%p1173, %f8719, 0f40800000;
	mov.b32 	%r1330, 117;
	@%p1173 bra 	$L__BB0_1365;
	sub.f32 	%f8720, %f471, %f472;
	add.f32 	%f8721, %f469, %f469;
	add.f32 	%f473, %f1, %f8720;
	fma.rn.f32 	%f474, %f8721, %f470, %f2;
	mul.f32 	%f475, %f473, %f473;
	mul.f32 	%f476, %f474, %f474;
	add.f32 	%f8722, %f475, %f476;
	setp.gt.f32 	%p1174, %f8722, 0f40800000;
	mov.b32 	%r1330, 118;
	@%p1174 bra 	$L__BB0_1365;
	sub.f32 	%f8723, %f475, %f476;
	add.f32 	%f8724, %f473, %f473;
	add.f32 	%f477, %f1, %f8723;
	fma.rn.f32 	%f478, %f8724, %f474, %f2;
	mul.f32 	%f479, %f477, %f477;
	mul.f32 	%f480, %f478, %f478;
	add.f32 	%f8725, %f479, %f480;
	setp.gt.f32 	%p1175, %f8725, 0f40800000;
	mov.b32 	%r1330, 119;
	@%p1175 bra 	$L__BB0_1365;
	sub.f32 	%f8726, %f479, %f480;
	add.f32 	%f8727, %f477, %f477;
	add.f32 	%f481, %f1, %f8726;
	fma.rn.f32 	%f482, %f8727, %f478, %f2;
	mul.f32 	%f483, %f481, %f481;
	mul.f32 	%f484, %f482, %f482;
	add.f32 	%f8728, %f483, %f484;
	setp.gt.f32 	%p1176, %f8728, 0f40800000;
	mov.b32 	%r1330, 120;
	@%p1176 bra 	$L__BB0_1365;
	sub.f32 	%f8729, %f483, %f484;
	add.f32 	%f8730, %f481, %f481;
	add.f32 	%f485, %f1, %f8729;
	fma.rn.f32 	%f486, %f8730, %f482, %f2;
	mul.f32 	%f487, %f485, %f485;
	mul.f32 	%f488, %f486, %f486;
	add.f32 	%f8731, %f487, %f488;
	setp.gt.f32 	%p1177, %f8731, 0f40800000;
	mov.b32 	%r1330, 121;
	@%p1177 bra 	$L__BB0_1365;
	sub.f32 	%f8732, %f487, %f488;
	add.f32 	%f8733, %f485, %f485;
	add.f32 	%f489, %f1, %f8732;
	fma.rn.f32 	%f490, %f8733, %f486, %f2;
	mul.f32 	%f491, %f489, %f489;
	mul.f32 	%f492, %f490, %f490;
	add.f32 	%f8734, %f491, %f492;
	setp.gt.f32 	%p1178, %f8734, 0f40800000;
	mov.b32 	%r1330, 122;
	@%p1178 bra 	$L__BB0_1365;
	sub.f32 	%f8735, %f491, %f492;
	add.f32 	%f8736, %f489, %f489;
	add.f32 	%f493, %f1, %f8735;
	fma.rn.f32 	%f494, %f8736, %f490, %f2;
	mul.f32 	%f495, %f493, %f493;
	mul.f32 	%f496, %f494, %f494;
	add.f32 	%f8737, %f495, %f496;
	setp.gt.f32 	%p1179, %f8737, 0f40800000;
	mov.b32 	%r1330, 123;
	@%p1179 bra 	$L__BB0_1365;
	sub.f32 	%f8738, %f495, %f496;
	add.f32 	%f8739, %f493, %f493;
	add.f32 	%f497, %f1, %f8738;
	fma.rn.f32 	%f498, %f8739, %f494, %f2;
	mul.f32 	%f499, %f497, %f497;
	mul.f32 	%f500, %f498, %f498;
	add.f32 	%f8740, %f499, %f500;
	setp.gt.f32 	%p1180, %f8740, 0f40800000;
	mov.b32 	%r1330, 124;
	@%p1180 bra 	$L__BB0_1365;
	sub.f32 	%f8741, %f499, %f500;
	add.f32 	%f8742, %f497, %f497;
	add.f32 	%f501, %f1, %f8741;
	fma.rn.f32 	%f502, %f8742, %f498, %f2;
	mul.f32 	%f503, %f501, %f501;
	mul.f32 	%f504, %f502, %f502;
	add.f32 	%f8743, %f503, %f504;
	setp.gt.f32 	%p1181, %f8743, 0f40800000;
	mov.b32 	%r1330, 125;
	@%p1181 bra 	$L__BB0_1365;
	sub.f32 	%f8744, %f503, %f504;
	add.f32 	%f8745, %f501, %f501;
	add.f32 	%f505, %f1, %f8744;
	fma.rn.f32 	%f506, %f8745, %f502, %f2;
	mul.f32 	%f507, %f505, %f505;
	mul.f32 	%f508, %f506, %f506;
	add.f32 	%f8746, %f507, %f508;
	setp.gt.f32 	%p1182, %f8746, 0f40800000;
	mov.b32 	%r1330, 126;
	@%p1182 bra 	$L__BB0_1365;
	sub.f32 	%f8747, %f507, %f508;
	add.f32 	%f8748, %f505, %f505;
	add.f32 	%f509, %f1, %f8747;
	fma.rn.f32 	%f510, %f8748, %f506, %f2;
	mul.f32 	%f511, %f509, %f509;
	mul.f32 	%f512, %f510, %f510;
	add.f32 	%f8749, %f511, %f512;
	setp.gt.f32 	%p1183, %f8749, 0f40800000;
	mov.b32 	%r1330, 127;
	@%p1183 bra 	$L__BB0_1365;
	sub.f32 	%f8750, %f511, %f512;
	add.f32 	%f8751, %f509, %f509;
	add.f32 	%f513, %f1, %f8750;
	fma.rn.f32 	%f514, %f8751, %f510, %f2;
	mul.f32 	%f515, %f513, %f513;
	mul.f32 	%f516, %f514, %f514;
	add.f32 	%f8752, %f515, %f516;
	setp.gt.f32 	%p1184, %f8752, 0f40800000;
	mov.b32 	%r1330, 128;
	@%p1184 bra 	$L__BB0_1365;
	sub.f32 	%f8753, %f515, %f516;
	add.f32 	%f8754, %f513, %f513;
	add.f32 	%f517, %f1, %f8753;
	fma.rn.f32 	%f518, %f8754, %f514, %f2;
	mul.f32 	%f519, %f517, %f517;
	mul.f32 	%f520, %f518, %f518;
	add.f32 	%f8755, %f519, %f520;
	setp.gt.f32 	%p1185, %f8755, 0f40800000;
	mov.b32 	%r1330, 129;
	@%p1185 bra 	$L__BB0_1365;
	sub.f32 	%f8756, %f519, %f520;
	add.f32 	%f8757, %f517, %f517;
	add.f32 	%f521, %f1, %f8756;
	fma.rn.f32 	%f522, %f8757, %f518, %f2;
	mul.f32 	%f523, %f521, %f521;
	mul.f32 	%f524, %f522, %f522;
	add.f32 	%f8758, %f523, %f524;
	setp.gt.f32 	%p1186, %f8758, 0f40800000;
	mov.b32 	%r1330, 130;
	@%p1186 bra 	$L__BB0_1365;
	sub.f32 	%f8759, %f523, %f524;
	add.f32 	%f8760, %f521, %f521;
	add.f32 	%f525, %f1, %f8759;
	fma.rn.f32 	%f526, %f8760, %f522, %f2;
	mul.f32 	%f527, %f525, %f525;
	mul.f32 	%f528, %f526, %f526;
	add.f32 	%f8761, %f527, %f528;
	setp.gt.f32 	%p1187, %f8761, 0f40800000;
	mov.b32 	%r1330, 131;
	@%p1187 bra 	$L__BB0_1365;
	sub.f32 	%f8762, %f527, %f528;
	add.f32 	%f8763, %f525, %f525;
	add.f32 	%f529, %f1, %f8762;
	fma.rn.f32 	%f530, %f8763, %f526, %f2;
	mul.f32 	%f531, %f529, %f529;
	mul.f32 	%f532, %f530, %f530;
	add.f32 	%f8764, %f531, %f532;
	setp.gt.f32 	%p1188, %f8764, 0f40800000;
	mov.b32 	%r1330, 132;
	@%p1188 bra 	$L__BB0_1365;
	sub.f32 	%f8765, %f531, %f532;
	add.f32 	%f8766, %f529, %f529;
	add.f32 	%f533, %f1, %f8765;
	fma.rn.f32 	%f534, %f8766, %f530, %f2;
	mul.f32 	%f535, %f533, %f533;
	mul.f32 	%f536, %f534, %f534;
	add.f32 	%f8767, %f535, %f536;
	setp.gt.f32 	%p1189, %f8767, 0f40800000;
	mov.b32 	%r1330, 133;
	@%p1189 bra 	$L__BB0_1365;
	sub.f32 	%f8768, %f535, %f536;
	add.f32 	%f8769, %f533, %f533;
	add.f32 	%f537, %f1, %f8768;
	fma.rn.f32 	%f538, %f8769, %f534, %f2;
	mul.f32 	%f539, %f537, %f537;
	mul.f32 	%f540, %f538, %f538;
	add.f32 	%f8770, %f539, %f540;
	setp.gt.f32 	%p1190, %f8770, 0f40800000;
	mov.b32 	%r1330, 134;
	@%p1190 bra 	$L__BB0_1365;
	sub.f32 	%f8771, %f539, %f540;
	add.f32 	%f8772, %f537, %f537;
	add.f32 	%f541, %f1, %f8771;
	fma.rn.f32 	%f542, %f8772, %f538, %f2;
	mul.f32 	%f543, %f541, %f541;
	mul.f32 	%f544, %f542, %f542;
	add.f32 	%f8773, %f543, %f544;
	setp.gt.f32 	%p1191, %f8773, 0f40800000;
	mov.b32 	%r1330, 135;
	@%p1191 bra 	$L__BB0_1365;
	sub.f32 	%f8774, %f543, %f544;
	add.f32 	%f8775, %f541, %f541;
	add.f32 	%f545, %f1, %f8774;
	fma.rn.f32 	%f546, %f8775, %f542, %f2;
	mul.f32 	%f547, %f545, %f545;
	mul.f32 	%f548, %f546, %f546;
	add.f32 	%f8776, %f547, %f548;
	setp.gt.f32 	%p1192, %f8776, 0f40800000;
	mov.b32 	%r1330, 136;
	@%p1192 bra 	$L__BB0_1365;
	sub.f32 	%f8777, %f547, %f548;
	add.f32 	%f8778, %f545, %f545;
	add.f32 	%f549, %f1, %f8777;
	fma.rn.f32 	%f550, %f8778, %f546, %f2;
	mul.f32 	%f551, %f549, %f549;
	mul.f32 	%f552, %f550, %f550;
	add.f32 	%f8779, %f551, %f552;
	setp.gt.f32 	%p1193, %f8779, 0f40800000;
	mov.b32 	%r1330, 137;
	@%p1193 bra 	$L__BB0_1365;
	sub.f32 	%f8780, %f551, %f552;
	add.f32 	%f8781, %f549, %f549;
	add.f32 	%f553, %f1, %f8780;
	fma.rn.f32 	%f554, %f8781, %f550, %f2;
	mul.f32 	%f555, %f553, %f553;
	mul.f32 	%f556, %f554, %f554;
	add.f32 	%f8782, %f555, %f556;
	setp.gt.f32 	%p1194, %f8782, 0f40800000;
	mov.b32 	%r1330, 138;
	@%p1194 bra 	$L__BB0_1365;
	sub.f32 	%f8783, %f555, %f556;
	add.f32 	%f8784, %f553, %f553;
	add.f32 	%f557, %f1, %f8783;
	fma.rn.f32 	%f558, %f8784, %f554, %f2;
	mul.f32 	%f559, %f557, %f557;
	mul.f32 	%f560, %f558, %f558;
	add.f32 	%f8785, %f559, %f560;
	setp.gt.f32 	%p1195, %f8785, 0f40800000;
	mov.b32 	%r1330, 139;
	@%p1195 bra 	$L__BB0_1365;
	sub.f32 	%f8786, %f559, %f560;
	add.f32 	%f8787, %f557, %f557;
	add.f32 	%f561, %f1, %f8786;
	fma.rn.f32 	%f562, %f8787, %f558, %f2;
	mul.f32 	%f563, %f561, %f561;
	mul.f32 	%f564, %f562, %f562;
	add.f32 	%f8788, %f563, %f564;
	setp.gt.f32 	%p1196, %f8788, 0f40800000;
	mov.b32 	%r1330, 140;
	@%p1196 bra 	$L__BB0_1365;
	sub.f32 	%f8789, %f563, %f564;
	add.f32 	%f8790, %f561, %f561;
	add.f32 	%f565, %f1, %f8789;
	fma.rn.f32 	%f566, %f8790, %f562, %f2;
	mul.f32 	%f567, %f565, %f565;
	mul.f32 	%f568, %f566, %f566;
	add.f32 	%f8791, %f567, %f568;
	setp.gt.f32 	%p1197, %f8791, 0f40800000;
	mov.b32 	%r1330, 141;
	@%p1197 bra 	$L__BB0_1365;
	sub.f32 	%f8792, %f567, %f568;
	add.f32 	%f8793, %f565, %f565;
	add.f32 	%f569, %f1, %f8792;
	fma.rn.f32 	%f570, %f8793, %f566, %f2;
	mul.f32 	%f571, %f569, %f569;
	mul.f32 	%f572, %f570, %f570;
	add.f32 	%f8794, %f571, %f572;
	setp.gt.f32 	%p1198, %f8794, 0f40800000;
	mov.b32 	%r1330, 142;
	@%p1198 bra 	$L__BB0_1365;
	sub.f32 	%f8795, %f571, %f572;
	add.f32 	%f8796, %f569, %f569;
	add.f32 	%f573, %f1, %f8795;
	fma.rn.f32 	%f574, %f8796, %f570, %f2;
	mul.f32 	%f575, %f573, %f573;
	mul.f32 	%f576, %f574, %f574;
	add.f32 	%f8797, %f575, %f576;
	setp.gt.f32 	%p1199, %f8797, 0f40800000;
	mov.b32 	%r1330, 143;
	@%p1199 bra 	$L__BB0_1365;
	sub.f32 	%f8798, %f575, %f576;
	add.f32 	%f8799, %f573, %f573;
	add.f32 	%f577, %f1, %f8798;
	fma.rn.f32 	%f578, %f8799, %f574, %f2;
	mul.f32 	%f579, %f577, %f577;
	mul.f32 	%f580, %f578, %f578;
	add.f32 	%f8800, %f579, %f580;
	setp.gt.f32 	%p1200, %f8800, 0f40800000;
	mov.b32 	%r1330, 144;
	@%p1200 bra 	$L__BB0_1365;
	sub.f32 	%f8801, %f579, %f580;
	add.f32 	%f8802, %f577, %f577;
	add.f32 	%f581, %f1, %f8801;
	fma.rn.f32 	%f582, %f8802, %f578, %f2;
	mul.f32 	%f583, %f581, %f581;
	mul.f32 	%f584, %f582, %f582;
	add.f32 	%f8803, %f583, %f584;
	setp.gt.f32 	%p1201, %f8803, 0f40800000;
	mov.b32 	%r1330, 145;
	@%p1201 bra 	$L__BB0_1365;
	sub.f32 	%f8804, %f583, %f584;
	add.f32 	%f8805, %f581, %f581;
	add.f32 	%f585, %f1, %f8804;
	fma.rn.f32 	%f586, %f8805, %f582, %f2;
	mul.f32 	%f587, %f585, %f585;
	mul.f32 	%f588, %f586, %f586;
	add.f32 	%f8806, %f587, %f588;
	setp.gt.f32 	%p1202, %f8806, 0f40800000;
	mov.b32 	%r1330, 146;
	@%p1202 bra 	$L__BB0_1365;
	sub.f32 	%f8807, %f587, %f588;
	add.f32 	%f8808, %f585, %f585;
	add.f32 	%f589, %f1, %f8807;
	fma.rn.f32 	%f590, %f8808, %f586, %f2;
	mul.f32 	%f591, %f589, %f589;
	mul.f32 	%f592, %f590, %f590;
	add.f32 	%f8809, %f591, %f592;
	setp.gt.f32 	%p1203, %f8809, 0f40800000;
	mov.b32 	%r1330, 147;
	@%p1203 bra 	$L__BB0_1365;
	sub.f32 	%f8810, %f591, %f592;
	add.f32 	%f8811, %f589, %f589;
	add.f32 	%f593, %f1, %f8810;
	fma.rn.f32 	%f594, %f8811, %f590, %f2;
	mul.f32 	%f595, %f593, %f593;
	mul.f32 	%f596, %f594, %f594;
	add.f32 	%f8812, %f595, %f596;
	setp.gt.f32 	%p1204, %f8812, 0f40800000;
	mov.b32 	%r1330, 148;
	@%p1204 bra 	$L__BB0_1365;
	sub.f32 	%f8813, %f595, %f596;
	add.f32 	%f8814, %f593, %f593;
	add.f32 	%f597, %f1, %f8813;
	fma.rn.f32 	%f598, %f8814, %f594, %f2;
	mul.f32 	%f599, %f597, %f597;
	mul.f32 	%f600, %f598, %f598;
	add.f32 	%f8815, %f599, %f600;
	setp.gt.f32 	%p1205, %f8815, 0f40800000;
	mov.b32 	%r1330, 149;
	@%p1205 bra 	$L__BB0_1365;
	sub.f32 	%f8816, %f599, %f600;
	add.f32 	%f8817, %f597, %f597;
	add.f32 	%f601, %f1, %f8816;
	fma.rn.f32 	%f602, %f8817, %f598, %f2;
	mul.f32 	%f603, %f601, %f601;
	mul.f32 	%f604, %f602, %f602;
	add.f32 	%f8818, %f603, %f604;
	setp.gt.f32 	%p1206, %f8818, 0f40800000;
	mov.b32 	%r1330, 150;
	@%p1206 bra 	$L__BB0_1365;
	sub.f32 	%f8819, %f603, %f604;
	add.f32 	%f8820, %f601, %f601;
	add.f32 	%f605, %f1, %f8819;
	fma.rn.f32 	%f606, %f8820, %f602, %f2;
	mul.f32 	%f607, %f605, %f605;
	mul.f32 	%f608, %f606, %f606;
	add.f32 	%f8821, %f607, %f608;
	setp.gt.f32 	%p1207, %f8821, 0f40800000;
	mov.b32 	%r1330, 151;
	@%p1207 bra 	$L__BB0_1365;
	sub.f32 	%f8822, %f607, %f608;
	add.f32 	%f8823, %f605, %f605;
	add.f32 	%f609, %f1, %f8822;
	fma.rn.f32 	%f610, %f8823, %f606, %f2;
	mul.f32 	%f611, %f609, %f609;
	mul.f32 	%f612, %f610, %f610;
	add.f32 	%f8824, %f611, %f612;
	setp.gt.f32 	%p1208, %f8824, 0f40800000;
	mov.b32 	%r1330, 152;
	@%p1208 bra 	$L__BB0_1365;
	sub.f32 	%f8825, %f611, %f612;
	add.f32 	%f8826, %f609, %f609;
	add.f32 	%f613, %f1, %f8825;
	fma.rn.f32 	%f614, %f8826, %f610, %f2;
	mul.f32 	%f615, %f613, %f613;
	mul.f32 	%f616, %f614, %f614;
	add.f32 	%f8827, %f615, %f616;
	setp.gt.f32 	%p1209, %f8827, 0f40800000;
	mov.b32 	%r1330, 153;
	@%p1209 bra 	$L__BB0_1365;
	sub.f32 	%f8828, %f615, %f616;
	add.f32 	%f8829, %f613, %f613;
	add.f32 	%f617, %f1, %f8828;
	fma.rn.f32 	%f618, %f8829, %f614, %f2;
	mul.f32 	%f619, %f617, %f617;
	mul.f32 	%f620, %f618, %f618;
	add.f32 	%f8830, %f619, %f620;
	setp.gt.f32 	%p1210, %f8830, 0f40800000;
	mov.b32 	%r1330, 154;
	@%p1210 bra 	$L__BB0_1365;
	sub.f32 	%f8831, %f619, %f620;
	add.f32 	%f8832, %f617, %f617;
	add.f32 	%f621, %f1, %f8831;
	fma.rn.f32 	%f622, %f8832, %f618, %f2;
	mul.f32 	%f623, %f621, %f621;
	mul.f32 	%f624, %f622, %f622;
	add.f32 	%f8833, %f623, %f624;
	setp.gt.f32 	%p1211, %f8833, 0f40800000;
	mov.b32 	%r1330, 155;
	@%p1211 bra 	$L__BB0_1365;
	sub.f32 	%f8834, %f623, %f624;
	add.f32 	%f8835, %f621, %f621;
	add.f32 	%f625, %f1, %f8834;
	fma.rn.f32 	%f626, %f8835, %f622, %f2;
	mul.f32 	%f627, %f625, %f625;
	mul.f32 	%f628, %f626, %f626;
	add.f32 	%f8836, %f627, %f628;
	setp.gt.f32 	%p1212, %f8836, 0f40800000;
	mov.b32 	%r1330, 156;
	@%p1212 bra 	$L__BB0_1365;
	sub.f32 	%f8837, %f627, %f628;
	add.f32 	%f8838, %f625, %f625;
	add.f32 	%f629, %f1, %f8837;
	fma.rn.f32 	%f630, %f8838, %f626, %f2;
	mul.f32 	%f631, %f629, %f629;
	mul.f32 	%f632, %f630, %f630;
	add.f32 	%f8839, %f631, %f632;
	setp.gt.f32 	%p1213, %f8839, 0f40800000;
	mov.b32 	%r1330, 157;
	@%p1213 bra 	$L__BB0_1365;
	sub.f32 	%f8840, %f631, %f632;
	add.f32 	%f8841, %f629, %f629;
	add.f32 	%f633, %f1, %f8840;
	fma.rn.f32 	%f634, %f8841, %f630, %f2;
	mul.f32 	%f635, %f633, %f633;
	mul.f32 	%f636, %f634, %f634;
	add.f32 	%f8842, %f635, %f636;
	setp.gt.f32 	%p1214, %f8842, 0f40800000;
	mov.b32 	%r1330, 158;
	@%p1214 bra 	$L__BB0_1365;
	sub.f32 	%f8843, %f635, %f636;
	add.f32 	%f8844, %f633, %f633;
	add.f32 	%f637, %f1, %f8843;
	fma.rn.f32 	%f638, %f8844, %f634, %f2;
	mul.f32 	%f639, %f637, %f637;
	mul.f32 	%f640, %f638, %f638;
	add.f32 	%f8845, %f639, %f640;
	setp.gt.f32 	%p1215, %f8845, 0f40800000;
	mov.b32 	%r1330, 159;
	@%p1215 bra 	$L__BB0_1365;
	sub.f32 	%f8846, %f639, %f640;
	add.f32 	%f8847, %f637, %f637;
	add.f32 	%f641, %f1, %f8846;
	fma.rn.f32 	%f642, %f8847, %f638, %f2;
	mul.f32 	%f643, %f641, %f641;
	mul.f32 	%f644, %f642, %f642;
	add.f32 	%f8848, %f643, %f644;
	setp.gt.f32 	%p1216, %f8848, 0f40800000;
	mov.b32 	%r1330, 160;
	@%p1216 bra 	$L__BB0_1365;
	sub.f32 	%f8849, %f643, %f644;
	add.f32 	%f8850, %f641, %f641;
	add.f32 	%f645, %f1, %f8849;
	fma.rn.f32 	%f646, %f8850, %f642, %f2;
	mul.f32 	%f647, %f645, %f645;
	mul.f32 	%f648, %f646, %f646;
	add.f32 	%f8851, %f647, %f648;
	setp.gt.f32 	%p1217, %f8851, 0f40800000;
	mov.b32 	%r1330, 161;
	@%p1217 bra 	$L__BB0_1365;
	sub.f32 	%f8852, %f647, %f648;
	add.f32 	%f8853, %f645, %f645;
	add.f32 	%f649, %f1, %f8852;
	fma.rn.f32 	%f650, %f8853, %f646, %f2;
	mul.f32 	%f651, %f649, %f649;
	mul.f32 	%f652, %f650, %f650;
	add.f32 	%f8854, %f651, %f652;
	setp.gt.f32 	%p1218, %f8854, 0f40800000;
	mov.b32 	%r1330, 162;
	@%p1218 bra 	$L__BB0_1365;
	sub.f32 	%f8855, %f651, %f652;
	add.f32 	%f8856, %f649, %f649;
	add.f32 	%f653, %f1, %f8855;
	fma.rn.f32 	%f654, %f8856, %f650, %f2;
	mul.f32 	%f655, %f653, %f653;
	mul.f32 	%f656, %f654, %f654;
	add.f32 	%f8857, %f655, %f656;
	setp.gt.f32 	%p1219, %f8857, 0f40800000;
	mov.b32 	%r1330, 163;
	@%p1219 bra 	$L__BB0_1365;
	sub.f32 	%f8858, %f655, %f656;
	add.f32 	%f8859, %f653, %f653;
	add.f32 	%f657, %f1, %f8858;
	fma.rn.f32 	%f658, %f8859, %f654, %f2;
	mul.f32 	%f659, %f657, %f657;
	mul.f32 	%f660, %f658, %f658;
	add.f32 	%f8860, %f659, %f660;
	setp.gt.f32 	%p1220, %f8860, 0f40800000;
	mov.b32 	%r1330, 164;
	@%p1220 bra 	$L__BB0_1365;
	sub.f32 	%f8861, %f659, %f660;
	add.f32 	%f8862, %f657, %f657;
	add.f32 	%f661, %f1, %f8861;
	fma.rn.f32 	%f662, %f8862, %f658, %f2;
	mul.f32 	%f663, %f661, %f661;
	mul.f32 	%f664, %f662, %f662;
	add.f32 	%f8863, %f663, %f664;
	setp.gt.f32 	%p1221, %f8863, 0f40800000;
	mov.b32 	%r1330, 165;
	@%p1221 bra 	$L__BB0_1365;
	sub.f32 	%f8864, %f663, %f664;
	add.f32 	%f8865, %f661, %f661;
	add.f32 	%f665, %f1, %f8864;
	fma.rn.f32 	%f666, %f8865, %f662, %f2;
	mul.f32 	%f667, %f665, %f665;
	mul.f32 	%f668, %f666, %f666;
	add.f32 	%f8866, %f667, %f668;
	setp.gt.f32 	%p1222, %f8866, 0f40800000;
	mov.b32 	%r1330, 166;
	@%p1222 bra 	$L__BB0_1365;
	sub.f32 	%f8867, %f667, %f668;
	add.f32 	%f8868, %f665, %f665;
	add.f32 	%f669, %f1, %f8867;
	fma.rn.f32 	%f670, %f8868, %f666, %f2;
	mul.f32 	%f671, %f669, %f669;
	mul.f32 	%f672, %f670, %f670;
	add.f32 	%f8869, %f671, %f672;
	setp.gt.f32 	%p1223, %f8869, 0f40800000;
	mov.b32 	%r1330, 167;
	@%p1223 bra 	$L__BB0_1365;
	sub.f32 	%f8870, %f671, %f672;
	add.f32 	%f8871, %f669, %f669;
	add.f32 	%f673, %f1, %f8870;
	fma.rn.f32 	%f674, %f8871, %f670, %f2;
	mul.f32 	%f675, %f673, %f673;
	mul.f32 	%f676, %f674, %f674;
	add.f32 	%f8872, %f675, %f676;
	setp.gt.f32 	%p1224, %f8872, 0f40800000;
	mov.b32 	%r1330, 168;
	@%p1224 bra 	$L__BB0_1365;
	sub.f32 	%f8873, %f675, %f676;
	add.f32 	%f8874, %f673, %f673;
	add.f32 	%f677, %f1, %f8873;
	fma.rn.f32 	%f678, %f8874, %f674, %f2;
	mul.f32 	%f679, %f677, %f677;
	mul.f32 	%f680, %f678, %f678;
	add.f32 	%f8875, %f679, %f680;
	setp.gt.f32 	%p1225, %f8875, 0f40800000;
	mov.b32 	%r1330, 169;
	@%p1225 bra 	$L__BB0_1365;
	sub.f32 	%f8876, %f679, %f680;
	add.f32 	%f8877, %f677, %f677;
	add.f32 	%f681, %f1, %f8876;
	fma.rn.f32 	%f682, %f8877, %f678, %f2;
	mul.f32 	%f683, %f681, %f681;
	mul.f32 	%f684, %f682, %f682;
	add.f32 	%f8878, %f683, %f684;
	setp.gt.f32 	%p1226, %f8878, 0f40800000;
	mov.b32 	%r1330, 170;
	@%p1226 bra 	$L__BB0_1365;
	sub.f32 	%f8879, %f683, %f684;
	add.f32 	%f8880, %f681, %f681;
	add.f32 	%f685, %f1, %f8879;
	fma.rn.f32 	%f686, %f8880, %f682, %f2;
	mul.f32 	%f687, %f685, %f685;
	mul.f32 	%f688, %f686, %f686;
	add.f32 	%f8881, %f687, %f688;
	setp.gt.f32 	%p1227, %f8881, 0f40800000;
	mov.b32 	%r1330, 171;
	@%p1227 bra 	$L__BB0_1365;
	sub.f32 	%f8882, %f687, %f688;
	add.f32 	%f8883, %f685, %f685;
	add.f32 	%f689, %f1, %f8882;
	fma.rn.f32 	%f690, %f8883, %f686, %f2;
	mul.f32 	%f691, %f689, %f689;
	mul.f32 	%f692, %f690, %f690;
	add.f32 	%f8884, %f691, %f692;
	setp.gt.f32 	%p1228, %f8884, 0f40800000;
	mov.b32 	%r1330, 172;
	@%p1228 bra 	$L__BB0_1365;
	sub.f32 	%f8885, %f691, %f692;
	add.f32 	%f8886, %f689, %f689;
	add.f32 	%f693, %f1, %f8885;
	fma.rn.f32 	%f694, %f8886, %f690, %f2;
	mul.f32 	%f695, %f693, %f693;
	mul.f32 	%f696, %f694, %f694;
	add.f32 	%f8887, %f695, %f696;
	setp.gt.f32 	%p1229, %f8887, 0f40800000;
	mov.b32 	%r1330, 173;
	@%p1229 bra 	$L__BB0_1365;
	sub.f32 	%f8888, %f695, %f696;
	add.f32 	%f8889, %f693, %f693;
	add.f32 	%f697, %f1, %f8888;
	fma.rn.f32 	%f698, %f8889, %f694, %f2;
	mul.f32 	%f699, %f697, %f697;
	mul.f32 	%f700, %f698, %f698;
	add.f32 	%f8890, %f699, %f700;
	setp.gt.f32 	%p1230, %f8890, 0f40800000;
	mov.b32 	%r1330, 174;
	@%p1230 bra 	$L__BB0_1365;
	sub.f32 	%f8891, %f699, %f700;
	add.f32 	%f8892, %f697, %f697;
	add.f32 	%f701, %f1, %f8891;
	fma.rn.f32 	%f702, %f8892, %f698, %f2;
	mul.f32 	%f703, %f701, %f701;
	mul.f32 	%f704, %f702, %f702;
	add.f32 	%f8893, %f703, %f704;
	setp.gt.f32 	%p1231, %f8893, 0f40800000;
	mov.b32 	%r1330, 175;
	@%p1231 bra 	$L__BB0_1365;
	sub.f32 	%f8894, %f703, %f704;
	add.f32 	%f8895, %f701, %f701;
	add.f32 	%f705, %f1, %f8894;
	fma.rn.f32 	%f706, %f8895, %f702, %f2;
	mul.f32 	%f707, %f705, %f705;
	mul.f32 	%f708, %f706, %f706;
	add.f32 	%f8896, %f707, %f708;
	setp.gt.f32 	%p1232, %f8896, 0f40800000;
	mov.b32 	%r1330, 176;
	@%p1232 bra 	$L__BB0_1365;
	sub.f32 	%f8897, %f707, %f708;
	add.f32 	%f8898, %f705, %f705;
	add.f32 	%f709, %f1, %f8897;
	fma.rn.f32 	%f710, %f8898, %f706, %f2;
	mul.f32 	%f711, %f709, %f709;
	mul.f32 	%f712, %f710, %f710;
	add.f32 	%f8899, %f711, %f712;
	setp.gt.f32 	%p1233, %f8899, 0f40800000;
	mov.b32 	%r1330, 177;
	@%p1233 bra 	$L__BB0_1365;
	sub.f32 	%f8900, %f711, %f712;
	add.f32 	%f8901, %f709, %f709;
	add.f32 	%f713, %f1, %f8900;
	fma.rn.f32 	%f714, %f8901, %f710, %f2;
	mul.f32 	%f715, %f713, %f713;
	mul.f32 	%f716, %f714, %f714;
	add.f32 	%f8902, %f715, %f716;
	setp.gt.f32 	%p1234, %f8902, 0f40800000;
	mov.b32 	%r1330, 178;
	@%p1234 bra 	$L__BB0_1365;
	sub.f32 	%f8903, %f715, %f716;
	add.f32 	%f8904, %f713, %f713;
	add.f32 	%f717, %f1, %f8903;
	fma.rn.f32 	%f718, %f8904, %f714, %f2;
	mul.f32 	%f719, %f717, %f717;
	mul.f32 	%f720, %f718, %f718;
	add.f32 	%f8905, %f719, %f720;
	setp.gt.f32 	%p1235, %f8905, 0f40800000;
	mov.b32 	%r1330, 179;
	@%p1235 bra 	$L__BB0_1365;
	sub.f32 	%f8906, %f719, %f720;
	add.f32 	%f8907, %f717, %f717;
	add.f32 	%f721, %f1, %f8906;
	fma.rn.f32 	%f722, %f8907, %f718, %f2;
	mul.f32 	%f723, %f721, %f721;
	mul.f32 	%f724, %f722, %f722;
	add.f32 	%f8908, %f723, %f724;
	setp.gt.f32 	%p1236, %f8908, 0f40800000;
	mov.b32 	%r1330, 180;
	@%p1236 bra 	$L__BB0_1365;
	sub.f32 	%f8909, %f723, %f724;
	add.f32 	%f8910, %f721, %f721;
	add.f32 	%f725, %f1, %f8909;
	fma.rn.f32 	%f726, %f8910, %f722, %f2;
	mul.f32 	%f727, %f725, %f725;
	mul.f32 	%f728, %f726, %f726;
	add.f32 	%f8911, %f727, %f728;
	setp.gt.f32 	%p1237, %f8911, 0f40800000;
	mov.b32 	%r1330, 181;
	@%p1237 bra 	$L__BB0_1365;
	sub.f32 	%f8912, %f727, %f728;
	add.f32 	%f8913, %f725, %f725;
	add.f32 	%f729, %f1, %f8912;
	fma.rn.f32 	%f730, %f8913, %f726, %f2;
	mul.f32 	%f731, %f729, %f729;
	mul.f32 	%f732, %f730, %f730;
	add.f32 	%f8914, %f731, %f732;
	setp.gt.f32 	%p1238, %f8914, 0f40800000;
	mov.b32 	%r1330, 182;
	@%p1238 bra 	$L__BB0_1365;
	sub.f32 	%f8915, %f731, %f732;
	add.f32 	%f8916, %f729, %f729;
	add.f32 	%f733, %f1, %f8915;
	fma.rn.f32 	%f734, %f8916, %f730, %f2;
	mul.f32 	%f735, %f733, %f733;
	mul.f32 	%f736, %f734, %f734;
	add.f32 	%f8917, %f735, %f736;
	setp.gt.f32 	%p1239, %f8917, 0f40800000;
	mov.b32 	%r1330, 183;
	@%p1239 bra 	$L__BB0_1365;
	sub.f32 	%f8918, %f735, %f736;
	add.f32 	%f8919, %f733, %f733;
	add.f32 	%f737, %f1, %f8918;
	fma.rn.f32 	%f738, %f8919, %f734, %f2;
	mul.f32 	%f739, %f737, %f737;
	mul.f32 	%f740, %f738, %f738;
	add.f32 	%f8920, %f739, %f740;
	setp.gt.f32 	%p1240, %f8920, 0f40800000;
	mov.b32 	%r1330, 184;
	@%p1240 bra 	$L__BB0_1365;
	sub.f32 	%f8921, %f739, %f740;
	add.f32 	%f8922, %f737, %f737;
	add.f32 	%f741, %f1, %f8921;
	fma.rn.f32 	%f742, %f8922, %f738, %f2;
	mul.f32 	%f743, %f741, %f741;
	mul.f32 	%f744, %f742, %f742;
	add.f32 	%f8923, %f743, %f744;
	setp.gt.f32 	%p1241, %f8923, 0f40800000;
	mov.b32 	%r1330, 185;
	@%p1241 bra 	$L__BB0_1365;
	sub.f32 	%f8924, %f743, %f744;
	add.f32 	%f8925, %f741, %f741;
	add.f32 	%f745, %f1, %f8924;
	fma.rn.f32 	%f746, %f8925, %f742, %f2;
	mul.f32 	%f747, %f745, %f745;
	mul.f32 	%f748, %f746, %f746;
	add.f32 	%f8926, %f747, %f748;
	setp.gt.f32 	%p1242, %f8926, 0f40800000;
	mov.b32 	%r1330, 186;
	@%p1242 bra 	$L__BB0_1365;
	sub.f32 	%f8927, %f747, %f748;
	add.f32 	%f8928, %f745, %f745;
	add.f32 	%f749, %f1, %f8927;
	fma.rn.f32 	%f750, %f8928, %f746, %f2;
	mul.f32 	%f751, %f749, %f749;
	mul.f32 	%f752, %f750, %f750;
	add.f32 	%f8929, %f751, %f752;
	setp.gt.f32 	%p1243, %f8929, 0f40800000;
	mov.b32 	%r1330, 187;
	@%p1243 bra 	$L__BB0_1365;
	sub.f32 	%f8930, %f751, %f752;
	add.f32 	%f8931, %f749, %f749;
	add.f32 	%f753, %f1, %f8930;
	fma.rn.f32 	%f754, %f8931, %f750, %f2;
	mul.f32 	%f755, %f753, %f753;
	mul.f32 	%f756, %f754, %f754;
	add.f32 	%f8932, %f755, %f756;
	setp.gt.f32 	%p1244, %f8932, 0f40800000;
	mov.b32 	%r1330, 188;
	@%p1244 bra 	$L__BB0_1365;
	sub.f32 	%f8933, %f755, %f756;
	add.f32 	%f8934, %f753, %f753;
	add.f32 	%f757, %f1, %f8933;
	fma.rn.f32 	%f758, %f8934, %f754, %f2;
	mul.f32 	%f759, %f757, %f757;
	mul.f32 	%f760, %f758, %f758;
	add.f32 	%f8935, %f759, %f760;
	setp.gt.f32 	%p1245, %f8935, 0f40800000;
	mov.b32 	%r1330, 189;
	@%p1245 bra 	$L__BB0_1365;
	sub.f32 	%f8936, %f759, %f760;
	add.f32 	%f8937, %f757, %f757;
	add.f32 	%f761, %f1, %f8936;
	fma.rn.f32 	%f762, %f8937, %f758, %f2;
	mul.f32 	%f763, %f761, %f761;
	mul.f32 	%f764, %f762, %f762;
	add.f32 	%f8938, %f763, %f764;
	setp.gt.f32 	%p1246, %f8938, 0f40800000;
	mov.b32 	%r1330, 190;
	@%p1246 bra 	$L__BB0_1365;
	sub.f32 	%f8939, %f763, %f764;
	add.f32 	%f8940, %f761, %f761;
	add.f32 	%f765, %f1, %f8939;
	fma.rn.f32 	%f766, %f8940, %f762, %f2;
	mul.f32 	%f767, %f765, %f765;
	mul.f32 	%f768, %f766, %f766;
	add.f32 	%f8941, %f767, %f768;
	setp.gt.f32 	%p1247, %f8941, 0f40800000;
	mov.b32 	%r1330, 191;
	@%p1247 bra 	$L__BB0_1365;
	sub.f32 	%f8942, %f767, %f768;
	add.f32 	%f8943, %f765, %f765;
	add.f32 	%f769, %f1, %f8942;
	fma.rn.f32 	%f770, %f8943, %f766, %f2;
	mul.f32 	%f771, %f769, %f769;
	mul.f32 	%f772, %f770, %f770;
	add.f32 	%f8944, %f771, %f772;
	setp.gt.f32 	%p1248, %f8944, 0f40800000;
	mov.b32 	%r1330, 192;
	@%p1248 bra 	$L__BB0_1365;
	sub.f32 	%f8945, %f771, %f772;
	add.f32 	%f8946, %f769, %f769;
	add.f32 	%f773, %f1, %f8945;
	fma.rn.f32 	%f774, %f8946, %f770, %f2;
	mul.f32 	%f775, %f773, %f773;
	mul.f32 	%f776, %f774, %f774;
	add.f32 	%f8947, %f775, %f776;
	setp.gt.f32 	%p1249, %f8947, 0f40800000;
	mov.b32 	%r1330, 193;
	@%p1249 bra 	$L__BB0_1365;
	sub.f32 	%f8948, %f775, %f776;
	add.f32 	%f8949, %f773, %f773;
	add.f32 	%f777, %f1, %f8948;
	fma.rn.f32 	%f778, %f8949, %f774, %f2;
	mul.f32 	%f779, %f777, %f777;
	mul.f32 	%f780, %f778, %f778;
	add.f32 	%f8950, %f779, %f780;
	setp.gt.f32 	%p1250, %f8950, 0f40800000;
	mov.b32 	%r1330, 194;
	@%p1250 bra 	$L__BB0_1365;
	sub.f32 	%f8951, %f779, %f780;
	add.f32 	%f8952, %f777, %f777;
	add.f32 	%f781, %f1, %f8951;
	fma.rn.f32 	%f782, %f8952, %f778, %f2;
	mul.f32 	%f783, %f781, %f781;
	mul.f32 	%f784, %f782, %f782;
	add.f32 	%f8953, %f783, %f784;
	setp.gt.f32 	%p1251, %f8953, 0f40800000;
	mov.b32 	%r1330, 195;
	@%p1251 bra 	$L__BB0_1365;
	sub.f32 	%f8954, %f783, %f784;
	add.f32 	%f8955, %f781, %f781;
	add.f32 	%f785, %f1, %f8954;
	fma.rn.f32 	%f786, %f8955, %f782, %f2;
	mul.f32 	%f787, %f785, %f785;
	mul.f32 	%f788, %f786, %f786;
	add.f32 	%f8956, %f787, %f788;
	setp.gt.f32 	%p1252, %f8956, 0f40800000;
	mov.b32 	%r1330, 196;
	@%p1252 bra 	$L__BB0_1365;
	sub.f32 	%f8957, %f787, %f788;
	add.f32 	%f8958, %f785, %f785;
	add.f32 	%f789, %f1, %f8957;
	fma.rn.f32 	%f790, %f8958, %f786, %f2;
	mul.f32 	%f791, %f789, %f789;
	mul.f32 	%f792, %f790, %f790;
	add.f32 	%f8959, %f791, %f792;
	setp.gt.f32 	%p1253, %f8959, 0f40800000;
	mov.b32 	%r1330, 197;
	@%p1253 bra 	$L__BB0_1365;
	sub.f32 	%f8960, %f791, %f792;
	add.f32 	%f8961, %f789, %f789;
	add.f32 	%f793, %f1, %f8960;
	fma.rn.f32 	%f794, %f8961, %f790, %f2;
	mul.f32 	%f795, %f793, %f793;
	mul.f32 	%f796, %f794, %f794;
	add.f32 	%f8962, %f795, %f796;
	setp.gt.f32 	%p1254, %f8962, 0f40800000;
	mov.b32 	%r1330, 198;
	@%p1254 bra 	$L__BB0_1365;
	sub.f32 	%f8963, %f795, %f796;
	add.f32 	%f8964, %f793, %f793;
	add.f32 	%f797, %f1, %f8963;
	fma.rn.f32 	%f798, %f8964, %f794, %f2;
	mul.f32 	%f799, %f797, %f797;
	mul.f32 	%f800, %f798, %f798;
	add.f32 	%f8965, %f799, %f800;
	setp.gt.f32 	%p1255, %f8965, 0f40800000;
	mov.b32 	%r1330, 199;
	@%p1255 bra 	$L__BB0_1365;
	sub.f32 	%f8966, %f799, %f800;
	add.f32 	%f8967, %f797, %f797;
	add.f32 	%f801, %f1, %f8966;
	fma.rn.f32 	%f802, %f8967, %f798, %f2;
	mul.f32 	%f803, %f801, %f801;
	mul.f32 	%f804, %f802, %f802;
	add.f32 	%f8968, %f803, %f804;
	setp.gt.f32 	%p1256, %f8968, 0f40800000;
	mov.b32 	%r1330, 200;
	@%p1256 bra 	$L__BB0_1365;
	sub.f32 	%f8969, %f803, %f804;
	add.f32 	%f8970, %f801, %f801;
	add.f32 	%f805, %f1, %f8969;
	fma.rn.f32 	%f806, %f8970, %f802, %f2;
	mul.f32 	%f807, %f805, %f805;
	mul.f32 	%f808, %f806, %f806;
	add.f32 	%f8971, %f807, %f808;
	setp.gt.f32 	%p1257, %f8971, 0f40800000;
	mov.b32 	%r1330, 201;
	@%p1257 bra 	$L__BB0_1365;
	sub.f32 	%f8972, %f807, %f808;
	add.f32 	%f8973, %f805, %f805;
	add.f32 	%f809, %f1, %f8972;
	fma.rn.f32 	%f810, %f8973, %f806, %f2;
	mul.f32 	%f811, %f809, %f809;
	mul.f32 	%f812, %f810, %f810;
	add.f32 	%f8974, %f811, %f812;
	setp.gt.f32 	%p1258, %f8974, 0f40800000;
	mov.b32 	%r1330, 202;
	@%p1258 bra 	$L__BB0_1365;
	sub.f32 	%f8975, %f811, %f812;
	add.f32 	%f8976, %f809, %f809;
	add.f32 	%f813, %f1, %f8975;
	fma.rn.f32 	%f814, %f8976, %f810, %f2;
	mul.f32 	%f815, %f813, %f813;
	mul.f32 	%f816, %f814, %f814;
	add.f32 	%f8977, %f815, %f816;
	setp.gt.f32 	%p1259, %f8977, 0f40800000;
	mov.b32 	%r1330, 203;
	@%p1259 bra 	$L__BB0_1365;
	sub.f32 	%f8978, %f815, %f816;
	add.f32 	%f8979, %f813, %f813;
	add.f32 	%f817, %f1, %f8978;
	fma.rn.f32 	%f818, %f8979, %f814, %f2;
	mul.f32 	%f819, %f817, %f817;
	mul.f32 	%f820, %f818, %f818;
	add.f32 	%f8980, %f819, %f820;
	setp.gt.f32 	%p1260, %f8980, 0f40800000;
	mov.b32 	%r1330, 204;
	@%p1260 bra 	$L__BB0_1365;
	sub.f32 	%f8981, %f819, %f820;
	add.f32 	%f8982, %f817, %f817;
	add.f32 	%f821, %f1, %f8981;
	fma.rn.f32 	%f822, %f8982, %f818, %f2;
	mul.f32 	%f823, %f821, %f821;
	mul.f32 	%f824, %f822, %f822;
	add.f32 	%f8983, %f823, %f824;
	setp.gt.f32 	%p1261, %f8983, 0f40800000;
	mov.b32 	%r1330, 205;
	@%p1261 bra 	$L__BB0_1365;
	sub.f32 	%f8984, %f823, %f824;
	add.f32 	%f8985, %f821, %f821;
	add.f32 	%f825, %f1, %f8984;
	fma.rn.f32 	%f826, %f8985, %f822, %f2;
	mul.f32 	%f827, %f825, %f825;
	mul.f32 	%f828, %f826, %f826;
	add.f32 	%f8986, %f827, %f828;
	setp.gt.f32 	%p1262, %f8986, 0f40800000;
	mov.b32 	%r1330, 206;
	@%p1262 bra 	$L__BB0_1365;
	sub.f32 	%f8987, %f827, %f828;
	add.f32 	%f8988, %f825, %f825;
	add.f32 	%f829, %f1, %f8987;
	fma.rn.f32 	%f830, %f8988, %f826, %f2;
	mul.f32 	%f831, %f829, %f829;
	mul.f32 	%f832, %f830, %f830;
	add.f32 	%f8989, %f831, %f832;
	setp.gt.f32 	%p1263, %f8989, 0f40800000;
	mov.b32 	%r1330, 207;
	@%p1263 bra 	$L__BB0_1365;
	sub.f32 	%f8990, %f831, %f832;
	add.f32 	%f8991, %f829, %f829;
	add.f32 	%f833, %f1, %f8990;
	fma.rn.f32 	%f834, %f8991, %f830, %f2;
	mul.f32 	%f835, %f833, %f833;
	mul.f32 	%f836, %f834, %f834;
	add.f32 	%f8992, %f835, %f836;
	setp.gt.f32 	%p1264, %f8992, 0f40800000;
	mov.b32 	%r1330, 208;
	@%p1264 bra 	$L__BB0_1365;
	sub.f32 	%f8993, %f835, %f836;
	add.f32 	%f8994, %f833, %f833;
	add.f32 	%f837, %f1, %f8993;
	fma.rn.f32 	%f838, %f8994, %f834, %f2;
	mul.f32 	%f839, %f837, %f837;
	mul.f32 	%f840, %f838, %f838;
	add.f32 	%f8995, %f839, %f840;
	setp.gt.f32 	%p1265, %f8995, 0f40800000;
	mov.b32 	%r1330, 209;
	@%p1265 bra 	$L__BB0_1365;
	sub.f32 	%f8996, %f839, %f840;
	add.f32 	%f8997, %f837, %f837;
	add.f32 	%f841, %f1, %f8996;
	fma.rn.f32 	%f842, %f8997, %f838, %f2;
	mul.f32 	%f843, %f841, %f841;
	mul.f32 	%f844, %f842, %f842;
	add.f32 	%f8998, %f843, %f844;
	setp.gt.f32 	%p1266, %f8998, 0f40800000;
	mov.b32 	%r1330, 210;
	@%p1266 bra 	$L__BB0_1365;
	sub.f32 	%f8999, %f843, %f844;
	add.f32 	%f9000, %f841, %f841;
	add.f32 	%f845, %f1, %f8999;
	fma.rn.f32 	%f846, %f9000, %f842, %f2;
	mul.f32 	%f847, %f845, %f845;
	mul.f32 	%f848, %f846, %f846;
	add.f32 	%f9001, %f847, %f848;
	setp.gt.f32 	%p1267, %f9001, 0f40800000;
	mov.b32 	%r1330, 211;
	@%p1267 bra 	$L__BB0_1365;
	sub.f32 	%f9002, %f847, %f848;
	add.f32 	%f9003, %f845, %f845;
	add.f32 	%f849, %f1, %f9002;
	fma.rn.f32 	%f850, %f9003, %f846, %f2;
	mul.f32 	%f851, %f849, %f849;
	mul.f32 	%f852, %f850, %f850;
	add.f32 	%f9004, %f851, %f852;
	setp.gt.f32 	%p1268, %f9004, 0f40800000;
	mov.b32 	%r1330, 212;
	@%p1268 bra 	$L__BB0_1365;
	sub.f32 	%f9005, %f851, %f852;
	add.f32 	%f9006, %f849, %f849;
	add.f32 	%f853, %f1, %f9005;
	fma.rn.f32 	%f854, %f9006, %f850, %f2;
	mul.f32 	%f855, %f853, %f853;
	mul.f32 	%f856, %f854, %f854;
	add.f32 	%f9007, %f855, %f856;
	setp.gt.f32 	%p1269, %f9007, 0f40800000;
	mov.b32 	%r1330, 213;
	@%p1269 bra 	$L__BB0_1365;
	sub.f32 	%f9008, %f855, %f856;
	add.f32 	%f9009, %f853, %f853;
	add.f32 	%f857, %f1, %f9008;
	fma.rn.f32 	%f858, %f9009, %f854, %f2;
	mul.f32 	%f859, %f857, %f857;
	mul.f32 	%f860, %f858, %f858;
	add.f32 	%f9010, %f859, %f860;
	setp.gt.f32 	%p1270, %f9010, 0f40800000;
	mov.b32 	%r1330, 214;
	@%p1270 bra 	$L__BB0_1365;
	sub.f32 	%f9011, %f859, %f860;
	add.f32 	%f9012, %f857, %f857;
	add.f32 	%f861, %f1, %f9011;
	fma.rn.f32 	%f862, %f9012, %f858, %f2;
	mul.f32 	%f863, %f861, %f861;
	mul.f32 	%f864, %f862, %f862;
	add.f32 	%f9013, %f863, %f864;
	setp.gt.f32 	%p1271, %f9013, 0f40800000;
	mov.b32 	%r1330, 215;
	@%p1271 bra 	$L__BB0_1365;
	sub.f32 	%f9014, %f863, %f864;
	add.f32 	%f9015, %f861, %f861;
	add.f32 	%f865, %f1, %f9014;
	fma.rn.f32 	%f866, %f9015, %f862, %f2;
	mul.f32 	%f867, %f865, %f865;
	mul.f32 	%f868, %f866, %f866;
	add.f32 	%f9016, %f867, %f868;
	setp.gt.f32 	%p1272, %f9016, 0f40800000;
	mov.b32 	%r1330, 216;
	@%p1272 bra 	$L__BB0_1365;
	sub.f32 	%f9017, %f867, %f868;
	add.f32 	%f9018, %f865, %f865;
	add.f32 	%f869, %f1, %f9017;
	fma.rn.f32 	%f870, %f9018, %f866, %f2;
	mul.f32 	%f871, %f869, %f869;
	mul.f32 	%f872, %f870, %f870;
	add.f32 	%f9019, %f871, %f872;
	setp.gt.f32 	%p1273, %f9019, 0f40800000;
	mov.b32 	%r1330, 217;
	@%p1273 bra 	$L__BB0_1365;
	sub.f32 	%f9020, %f871, %f872;
	add.f32 	%f9021, %f869, %f869;
	add.f32 	%f873, %f1, %f9020;
	fma.rn.f32 	%f874, %f9021, %f870, %f2;
	mul.f32 	%f875, %f873, %f873;
	mul.f32 	%f876, %f874, %f874;
	add.f32 	%f9022, %f875, %f876;
	setp.gt.f32 	%p1274, %f9022, 0f40800000;
	mov.b32 	%r1330, 218;
	@%p1274 bra 	$L__BB0_1365;
	sub.f32 	%f9023, %f875, %f876;
	add.f32 	%f9024, %f873, %f873;
	add.f32 	%f877, %f1, %f9023;
	fma.rn.f32 	%f878, %f9024, %f874, %f2;
	mul.f32 	%f879, %f877, %f877;
	mul.f32 	%f880, %f878, %f878;
	add.f32 	%f9025, %f879, %f880;
	setp.gt.f32 	%p1275, %f9025, 0f40800000;
	mov.b32 	%r1330, 219;
	@%p1275 bra 	$L__BB0_1365;
	sub.f32 	%f9026, %f879, %f880;
	add.f32 	%f9027, %f877, %f877;
	add.f32 	%f881, %f1, %f9026;
	fma.rn.f32 	%f882, %f9027, %f878, %f2;
	mul.f32 	%f883, %f881, %f881;
	mul.f32 	%f884, %f882, %f882;
	add.f32 	%f9028, %f883, %f884;
	setp.gt.f32 	%p1276, %f9028, 0f40800000;
	mov.b32 	%r1330, 220;
	@%p1276 bra 	$L__BB0_1365;
	sub.f32 	%f9029, %f883, %f884;
	add.f32 	%f9030, %f881, %f881;
	add.f32 	%f885, %f1, %f9029;
	fma.rn.f32 	%f886, %f9030, %f882, %f2;
	mul.f32 	%f887, %f885, %f885;
	mul.f32 	%f888, %f886, %f886;
	add.f32 	%f9031, %f887, %f888;
	setp.gt.f32 	%p1277, %f9031, 0f40800000;
	mov.b32 	%r1330, 221;
	@%p1277 bra 	$L__BB0_1365;
	sub.f32 	%f9032, %f887, %f888;
	add.f32 	%f9033, %f885, %f885;
	add.f32 	%f889, %f1, %f9032;
	fma.rn.f32 	%f890, %f9033, %f886, %f2;
	mul.f32 	%f891, %f889, %f889;
	mul.f32 	%f892, %f890, %f890;
	add.f32 	%f9034, %f891, %f892;
	setp.gt.f32 	%p1278, %f9034, 0f40800000;
	mov.b32 	%r1330, 222;
	@%p1278 bra 	$L__BB0_1365;
	sub.f32 	%f9035, %f891, %f892;
	add.f32 	%f9036, %f889, %f889;
	add.f32 	%f893, %f1, %f9035;
	fma.rn.f32 	%f894, %f9036, %f890, %f2;
	mul.f32 	%f895, %f893, %f893;
	mul.f32 	%f896, %f894, %f894;
	add.f32 	%f9037, %f895, %f896;
	setp.gt.f32 	%p1279, %f9037, 0f40800000;
	mov.b32 	%r1330, 223;
	@%p1279 bra 	$L__BB0_1365;
	sub.f32 	%f9038, %f895, %f896;
	add.f32 	%f9039, %f893, %f893;
	add.f32 	%f897, %f1, %f9038;
	fma.rn.f32 	%f898, %f9039, %f894, %f2;
	mul.f32 	%f899, %f897, %f897;
	mul.f32 	%f900, %f898, %f898;
	add.f32 	%f9040, %f899, %f900;
	setp.gt.f32 	%p1280, %f9040, 0f40800000;
	mov.b32 	%r1330, 224;
	@%p1280 bra 	$L__BB0_1365;
	sub.f32 	%f9041, %f899, %f900;
	add.f32 	%f9042, %f897, %f897;
	add.f32 	%f901, %f1, %f9041;
	fma.rn.f32 	%f902, %f9042, %f898, %f2;
	mul.f32 	%f903, %f901, %f901;
	mul.f32 	%f904, %f902, %f902;
	add.f32 	%f9043, %f903, %f904;
	setp.gt.f32 	%p1281, %f9043, 0f40800000;
	mov.b32 	%r1330, 225;
	@%p1281 bra 	$L__BB0_1365;
	sub.f32 	%f9044, %f903, %f904;
	add.f32 	%f9045, %f901, %f901;
	add.f32 	%f905, %f1, %f9044;
	fma.rn.f32 	%f906, %f9045, %f902, %f2;
	mul.f32 	%f907, %f905, %f905;
	mul.f32 	%f908, %f906, %f906;
	add.f32 	%f9046, %f907, %f908;
	setp.gt.f32 	%p1282, %f9046, 0f40800000;
	mov.b32 	%r1330, 226;
	@%p1282 bra 	$L__BB0_1365;
	sub.f32 	%f9047, %f907, %f908;
	add.f32 	%f9048, %f905, %f905;
	add.f32 	%f909, %f1, %f9047;
	fma.rn.f32 	%f910, %f9048, %f906, %f2;
	mul.f32 	%f911, %f909, %f909;
	mul.f32 	%f912, %f910, %f910;
	add.f32 	%f9049, %f911, %f912;
	setp.gt.f32 	%p1283, %f9049, 0f40800000;
	mov.b32 	%r1330, 227;
	@%p1283 bra 	$L__BB0_1365;
	sub.f32 	%f9050, %f911, %f912;
	add.f32 	%f9051, %f909, %f909;
	add.f32 	%f913, %f1, %f9050;
	fma.rn.f32 	%f914, %f9051, %f910, %f2;
	mul.f32 	%f915, %f913, %f913;
	mul.f32 	%f916, %f914, %f914;
	add.f32 	%f9052, %f915, %f916;
	setp.gt.f32 	%p1284, %f9052, 0f40800000;
	mov.b32 	%r1330, 228;
	@%p1284 bra 	$L__BB0_1365;
	sub.f32 	%f9053, %f915, %f916;
	add.f32 	%f9054, %f913, %f913;
	add.f32 	%f917, %f1, %f9053;
	fma.rn.f32 	%f918, %f9054, %f914, %f2;
	mul.f32 	%f919, %f917, %f917;
	mul.f32 	%f920, %f918, %f918;
	add.f32 	%f9055, %f919, %f920;
	setp.gt.f32 	%p1285, %f9055, 0f40800000;
	mov.b32 	%r1330, 229;
	@%p1285 bra 	$L__BB0_1365;
	sub.f32 	%f9056, %f919, %f920;
	add.f32 	%f9057, %f917, %f917;
	add.f32 	%f921, %f1, %f9056;
	fma.rn.f32 	%f922, %f9057, %f918, %f2;
	mul.f32 	%f923, %f921, %f921;
	mul.f32 	%f924, %f922, %f922;
	add.f32 	%f9058, %f923, %f924;
	setp.gt.f32 	%p1286, %f9058, 0f40800000;
	mov.b32 	%r1330, 230;
	@%p1286 bra 	$L__BB0_1365;
	sub.f32 	%f9059, %f923, %f924;
	add.f32 	%f9060, %f921, %f921;
	add.f32 	%f925, %f1, %f9059;
	fma.rn.f32 	%f926, %f9060, %f922, %f2;
	mul.f32 	%f927, %f925, %f925;
	mul.f32 	%f928, %f926, %f926;
	add.f32 	%f9061, %f927, %f928;
	setp.gt.f32 	%p1287, %f9061, 0f40800000;
	mov.b32 	%r1330, 231;
	@%p1287 bra 	$L__BB0_1365;
	sub.f32 	%f9062, %f927, %f928;
	add.f32 	%f9063, %f925, %f925;
	add.f32 	%f929, %f1, %f9062;
	fma.rn.f32 	%f930, %f9063, %f926, %f2;
	mul.f32 	%f931, %f929, %f929;
	mul.f32 	%f932, %f930, %f930;
	add.f32 	%f9064, %f931, %f932;
	setp.gt.f32 	%p1288, %f9064, 0f40800000;
	mov.b32 	%r1330, 232;
	@%p1288 bra 	$L__BB0_1365;
	sub.f32 	%f9065, %f931, %f932;
	add.f32 	%f9066, %f929, %f929;
	add.f32 	%f933, %f1, %f9065;
	fma.rn.f32 	%f934, %f9066, %f930, %f2;
	mul.f32 	%f935, %f933, %f933;
	mul.f32 	%f936, %f934, %f934;
	add.f32 	%f9067, %f935, %f936;
	setp.gt.f32 	%p1289, %f9067, 0f40800000;
	mov.b32 	%r1330, 233;
	@%p1289 bra 	$L__BB0_1365;
	sub.f32 	%f9068, %f935, %f936;
	add.f32 	%f9069, %f933, %f933;
	add.f32 	%f937, %f1, %f9068;
	fma.rn.f32 	%f938, %f9069, %f934, %f2;
	mul.f32 	%f939, %f937, %f937;
	mul.f32 	%f940, %f938, %f938;
	add.f32 	%f9070, %f939, %f940;
	setp.gt.f32 	%p1290, %f9070, 0f40800000;
	mov.b32 	%r1330, 234;
	@%p1290 bra 	$L__BB0_1365;
	sub.f32 	%f9071, %f939, %f940;
	add.f32 	%f9072, %f937, %f937;
	add.f32 	%f941, %f1, %f9071;
	fma.rn.f32 	%f942, %f9072, %f938, %f2;
	mul.f32 	%f943, %f941, %f941;
	mul.f32 	%f944, %f942, %f942;
	add.f32 	%f9073, %f943, %f944;
	setp.gt.f32 	%p1291, %f9073, 0f40800000;
	mov.b32 	%r1330, 235;
	@%p1291 bra 	$L__BB0_1365;
	sub.f32 	%f9074, %f943, %f944;
	add.f32 	%f9075, %f941, %f941;
	add.f32 	%f945, %f1, %f9074;
	fma.rn.f32 	%f946, %f9075, %f942, %f2;
	mul.f32 	%f947, %f945, %f945;
	mul.f32 	%f948, %f946, %f946;
	add.f32 	%f9076, %f947, %f948;
	setp.gt.f32 	%p1292, %f9076, 0f40800000;
	mov.b32 	%r1330, 236;
	@%p1292 bra 	$L__BB0_1365;
	sub.f32 	%f9077, %f947, %f948;
	add.f32 	%f9078, %f945, %f945;
	add.f32 	%f949, %f1, %f9077;
	fma.rn.f32 	%f950, %f9078, %f946, %f2;
	mul.f32 	%f951, %f949, %f949;
	mul.f32 	%f952, %f950, %f950;
	add.f32 	%f9079, %f951, %f952;
	setp.gt.f32 	%p1293, %f9079, 0f40800000;
	mov.b32 	%r1330, 237;
	@%p1293 bra 	$L__BB0_1365;
	sub.f32 	%f9080, %f951, %f952;
	add.f32 	%f9081, %f949, %f949;
	add.f32 	%f953, %f1, %f9080;
	fma.rn.f32 	%f954, %f9081, %f950, %f2;
	mul.f32 	%f955, %f953, %f953;
	mul.f32 	%f956, %f954, %f954;
	add.f32 	%f9082, %f955, %f956;
	setp.gt.f32 	%p1294, %f9082, 0f40800000;
	mov.b32 	%r1330, 238;
	@%p1294 bra 	$L__BB0_1365;
	sub.f32 	%f9083, %f955, %f956;
	add.f32 	%f9084, %f953, %f953;
	add.f32 	%f957, %f1, %f9083;
	fma.rn.f32 	%f958, %f9084, %f954, %f2;
	mul.f32 	%f959, %f957, %f957;
	mul.f32 	%f960, %f958, %f958;
	add.f32 	%f9085, %f959, %f960;
	setp.gt.f32 	%p1295, %f9085, 0f40800000;
	mov.b32 	%r1330, 239;
	@%p1295 bra 	$L__BB0_1365;
	sub.f32 	%f9086, %f959, %f960;
	add.f32 	%f9087, %f957, %f957;
	add.f32 	%f961, %f1, %f9086;
	fma.rn.f32 	%f962, %f9087, %f958, %f2;
	mul.f32 	%f963, %f961, %f961;
	mul.f32 	%f964, %f962, %f962;
	add.f32 	%f9088, %f963, %f964;
	setp.gt.f32 	%p1296, %f9088, 0f40800000;
	mov.b32 	%r1330, 240;
	@%p1296 bra 	$L__BB0_1365;
	sub.f32 	%f9089, %f963, %f964;
	add.f32 	%f9090, %f961, %f961;
	add.f32 	%f965, %f1, %f9089;
	fma.rn.f32 	%f966, %f9090, %f962, %f2;
	mul.f32 	%f967, %f965, %f965;
	mul.f32 	%f968, %f966, %f966;
	add.f32 	%f9091, %f967, %f968;
	setp.gt.f32 	%p1297, %f9091, 0f40800000;
	mov.b32 	%r1330, 241;
	@%p1297 bra 	$L__BB0_1365;
	sub.f32 	%f9092, %f967, %f968;
	add.f32 	%f9093, %f965, %f965;
	add.f32 	%f969, %f1, %f9092;
	fma.rn.f32 	%f970, %f9093, %f966, %f2;
	mul.f32 	%f971, %f969, %f969;
	mul.f32 	%f972, %f970, %f970;
	add.f32 	%f9094, %f971, %f972;
	setp.gt.f32 	%p1298, %f9094, 0f40800000;
	mov.b32 	%r1330, 242;
	@%p1298 bra 	$L__BB0_1365;
	sub.f32 	%f9095, %f971, %f972;
	add.f32 	%f9096, %f969, %f969;
	add.f32 	%f973, %f1, %f9095;
	fma.rn.f32 	%f974, %f9096, %f970, %f2;
	mul.f32 	%f975, %f973, %f973;
	mul.f32 	%f976, %f974, %f974;
	add.f32 	%f9097, %f975, %f976;
	setp.gt.f32 	%p1299, %f9097, 0f40800000;
	mov.b32 	%r1330, 243;
	@%p1299 bra 	$L__BB0_1365;
	sub.f32 	%f9098, %f975, %f976;
	add.f32 	%f9099, %f973, %f973;
	add.f32 	%f977, %f1, %f9098;
	fma.rn.f32 	%f978, %f9099, %f974, %f2;
	mul.f32 	%f979, %f977, %f977;
	mul.f32 	%f980, %f978, %f978;
	add.f32 	%f9100, %f979, %f980;
	setp.gt.f32 	%p1300, %f9100, 0f40800000;
	mov.b32 	%r1330, 244;
	@%p1300 bra 	$L__BB0_1365;
	sub.f32 	%f9101, %f979, %f980;
	add.f32 	%f9102, %f977, %f977;
	add.f32 	%f981, %f1, %f9101;
	fma.rn.f32 	%f982, %f9102, %f978, %f2;
	mul.f32 	%f983, %f981, %f981;
	mul.f32 	%f984, %f982, %f982;
	add.f32 	%f9103, %f983, %f984;
	setp.gt.f32 	%p1301, %f9103, 0f40800000;
	mov.b32 	%r1330, 245;
	@%p1301 bra 	$L__BB0_1365;
	sub.f32 	%f9104, %f983, %f984;
	add.f32 	%f9105, %f981, %f981;
	add.f32 	%f985, %f1, %f9104;
	fma.rn.f32 	%f986, %f9105, %f982, %f2;
	mul.f32 	%f987, %f985, %f985;
	mul.f32 	%f988, %f986, %f986;
	add.f32 	%f9106, %f987, %f988;
	setp.gt.f32 	%p1302, %f9106, 0f40800000;
	mov.b32 	%r1330, 246;
	@%p1302 bra 	$L__BB0_1365;
	sub.f32 	%f9107, %f987, %f988;
	add.f32 	%f9108, %f985, %f985;
	add.f32 	%f989, %f1, %f9107;
	fma.rn.f32 	%f990, %f9108, %f986, %f2;
	mul.f32 	%f991, %f989, %f989;
	mul.f32 	%f992, %f990, %f990;
	add.f32 	%f9109, %f991, %f992;
	setp.gt.f32 	%p1303, %f9109, 0f40800000;
	mov.b32 	%r1330, 247;
	@%p1303 bra 	$L__BB0_1365;
	sub.f32 	%f9110, %f991, %f992;
	add.f32 	%f9111, %f989, %f989;
	add.f32 	%f993, %f1, %f9110;
	fma.rn.f32 	%f994, %f9111, %f990, %f2;
	mul.f32 	%f995, %f993, %f993;
	mul.f32 	%f996, %f994, %f994;
	add.f32 	%f9112, %f995, %f996;
	setp.gt.f32 	%p1304, %f9112, 0f40800000;
	mov.b32 	%r1316, 248;
	mov.u32 	%r1330, %r1316;
	@%p1304 bra 	$L__BB0_1365;
	sub.f32 	%f9113, %f995, %f996;
	add.f32 	%f9114, %f993, %f993;
	add.f32 	%f997, %f1, %f9113;
	fma.rn.f32 	%f998, %f9114, %f994, %f2;
	mul.f32 	%f999, %f997, %f997;
	mul.f32 	%f1000, %f998, %f998;
	add.f32 	%f9115, %f999, %f1000;
	setp.gt.f32 	%p1305, %f9115, 0f40800000;
	mov.b32 	%r1317, 249;
	mov.u32 	%r1330, %r1317;
	@%p1305 bra 	$L__BB0_1365;
	sub.f32 	%f9116, %f999, %f1000;
	add.f32 	%f9117, %f997, %f997;
	add.f32 	%f1001, %f1, %f9116;
	fma.rn.f32 	%f1002, %f9117, %f998, %f2;
	mul.f32 	%f1003, %f1001, %f1001;
	mul.f32 	%f1004, %f1002, %f1002;
	add.f32 	%f9118, %f1003, %f1004;
	setp.gt.f32 	%p1306, %f9118, 0f40800000;
	mov.b32 	%r1318, 250;
	mov.u32 	%r1330, %r1318;
	@%p1306 bra 	$L__BB0_1365;
	sub.f32 	%f9119, %f1003, %f1004;
	add.f32 	%f9120, %f1001, %f1001;
	add.f32 	%f1005, %f1, %f9119;
	fma.rn.f32 	%f1006, %f9120, %f1002, %f2;
	mul.f32 	%f1007, %f1005, %f1005;
	mul.f32 	%f1008, %f1006, %f1006;
	add.f32 	%f9121, %f1007, %f1008;
	setp.gt.f32 	%p1307, %f9121, 0f40800000;
	mov.b32 	%r1319, 251;
	mov.u32 	%r1330, %r1319;
	@%p1307 bra 	$L__BB0_1365;
	sub.f32 	%f9122, %f1007, %f1008;
	add.f32 	%f9123, %f1005, %f1005;
	add.f32 	%f1009, %f1, %f9122;
	fma.rn.f32 	%f1010, %f9123, %f1006, %f2;
	mul.f32 	%f1011, %f1009, %f1009;
	mul.f32 	%f1012, %f1010, %f1010;
	add.f32 	%f9124, %f1011, %f1012;
	setp.gt.f32 	%p1308, %f9124, 0f40800000;
	mov.b32 	%r1320, 252;
	mov.u32 	%r1330, %r1320;
	@%p1308 bra 	$L__BB0_1365;
	sub.f32 	%f9125, %f1011, %f1012;
	add.f32 	%f9126, %f1009, %f1009;
	add.f32 	%f1013, %f1, %f9125;
	fma.rn.f32 	%f1014, %f9126, %f1010, %f2;
	mul.f32 	%f1015, %f1013, %f1013;
	mul.f32 	%f1016, %f1014, %f1014;
	add.f32 	%f9127, %f1015, %f1016;
	setp.gt.f32 	%p1309, %f9127, 0f40800000;
	mov.b32 	%r1321, 253;
	mov.u32 	%r1330, %r1321;
	@%p1309 bra 	$L__BB0_1365;
	sub.f32 	%f9128, %f1015, %f1016;
	add.f32 	%f9129, %f1013, %f1013;
	add.f32 	%f1017, %f1, %f9128;
	fma.rn.f32 	%f1018, %f9129, %f1014, %f2;
	mul.f32 	%f1019, %f1017, %f1017;
	mul.f32 	%f1020, %f1018, %f1018;
	add.f32 	%f9130, %f1019, %f1020;
	setp.gt.f32 	%p1310, %f9130, 0f40800000;
	mov.b32 	%r1322, 254;
	mov.u32 	%r1330, %r1322;
	@%p1310 bra 	$L__BB0_1365;
	sub.f32 	%f9131, %f1019, %f1020;
	add.f32 	%f9132, %f1017, %f1017;
	add.f32 	%f9133, %f1, %f9131;
	fma.rn.f32 	%f9134, %f9132, %f1018, %f2;
	mul.f32 	%f9135, %f9134, %f9134;
	fma.rn.f32 	%f9136, %f9133, %f9133, %f9135;
	setp.gt.f32 	%p1311, %f9136, 0f40800000;
	mov.b32 	%r1323, 255;
	mov.u32 	%r1330, %r1323;
	@%p1311 bra 	$L__BB0_1365;
	mov.b32 	%r1324, 256;
	mov.u32 	%r1330, %r1324;
	bra.uni 	$L__BB0_1365;
$L__BB0_300:
	mul.f32 	%f1021, %f1, %f1;
	mul.f32 	%f1022, %f2, %f2;
	add.f32 	%f5367, %f1021, %f1022;
	setp.gt.f32 	%p56, %f5367, 0f40800000;
	mov.b32 	%r67, 0;
	mov.u32 	%r1330, %r67;
	@%p56 bra 	$L__BB0_1365;
	sub.f32 	%f5368, %f1021, %f1022;
	add.f32 	%f5369, %f1, %f1;
	add.f32 	%f1023, %f1, %f5368;
	fma.rn.f32 	%f1024, %f5369, %f2, %f2;
	mul.f32 	%f1025, %f1023, %f1023;
	mul.f32 	%f1026, %f1024, %f1024;
	add.f32 	%f5370, %f1025, %f1026;
	setp.gt.f32 	%p57, %f5370, 0f40800000;
	mov.b32 	%r68, 1;
	mov.u32 	%r1330, %r68;
	@%p57 bra 	$L__BB0_1365;
	sub.f32 	%f5371, %f1025, %f1026;
	add.f32 	%f5372, %f1023, %f1023;
	add.f32 	%f1027, %f1, %f5371;
	fma.rn.f32 	%f1028, %f5372, %f1024, %f2;
	mul.f32 	%f1029, %f1027, %f1027;
	mul.f32 	%f1030, %f1028, %f1028;
	add.f32 	%f5373, %f1029, %f1030;
	setp.gt.f32 	%p58, %f5373, 0f40800000;
	mov.b32 	%r69, 2;
	mov.u32 	%r1330, %r69;
	@%p58 bra 	$L__BB0_1365;
	sub.f32 	%f5374, %f1029, %f1030;
	add.f32 	%f5375, %f1027, %f1027;
	add.f32 	%f1031, %f1, %f5374;
	fma.rn.f32 	%f1032, %f5375, %f1028, %f2;
	mul.f32 	%f1033, %f1031, %f1031;
	mul.f32 	%f1034, %f1032, %f1032;
	add.f32 	%f5376, %f1033, %f1034;
	setp.gt.f32 	%p59, %f5376, 0f40800000;
	mov.b32 	%r70, 3;
	mov.u32 	%r1330, %r70;
	@%p59 bra 	$L__BB0_1365;
	sub.f32 	%f5377, %f1033, %f1034;
	add.f32 	%f5378, %f1031, %f1031;
	add.f32 	%f1035, %f1, %f5377;
	fma.rn.f32 	%f1036, %f5378, %f1032, %f2;
	mul.f32 	%f1037, %f1035, %f1035;
	mul.f32 	%f1038, %f1036, %f1036;
	add.f32 	%f5379, %f1037, %f1038;
	setp.gt.f32 	%p60, %f5379, 0f40800000;
	mov.b32 	%r71, 4;
	mov.u32 	%r1330, %r71;
	@%p60 bra 	$L__BB0_1365;
	sub.f32 	%f5380, %f1037, %f1038;
	add.f32 	%f5381, %f1035, %f1035;
	add.f32 	%f1039, %f1, %f5380;
	fma.rn.f32 	%f1040, %f5381, %f1036, %f2;
	mul.f32 	%f1041, %f1039, %f1039;
	mul.f32 	%f1042, %f1040, %f1040;
	add.f32 	%f5382, %f1041, %f1042;
	setp.gt.f32 	%p61, %f5382, 0f40800000;
	mov.b32 	%r72, 5;
	mov.u32 	%r1330, %r72;
	@%p61 bra 	$L__BB0_1365;
	sub.f32 	%f5383, %f1041, %f1042;
	add.f32 	%f5384, %f1039, %f1039;
	add.f32 	%f1043, %f1, %f5383;
	fma.rn.f32 	%f1044, %f5384, %f1040, %f2;
	mul.f32 	%f1045, %f1043, %f1043;
	mul.f32 	%f1046, %f1044, %f1044;
	add.f32 	%f5385, %f1045, %f1046;
	setp.gt.f32 	%p62, %f5385, 0f40800000;
	mov.b32 	%r73, 6;
	mov.u32 	%r1330, %r73;
	@%p62 bra 	$L__BB0_1365;
	sub.f32 	%f5386, %f1045, %f1046;
	add.f32 	%f5387, %f1043, %f1043;
	add.f32 	%f1047, %f1, %f5386;
	fma.rn.f32 	%f1048, %f5387, %f1044, %f2;
	mul.f32 	%f1049, %f1047, %f1047;
	mul.f32 	%f1050, %f1048, %f1048;
	add.f32 	%f5388, %f1049, %f1050;
	setp.gt.f32 	%p63, %f5388, 0f40800000;
	mov.b32 	%r74, 7;
	mov.u32 	%r1330, %r74;
	@%p63 bra 	$L__BB0_1365;
	sub.f32 	%f5389, %f1049, %f1050;
	add.f32 	%f5390, %f1047, %f1047;
	add.f32 	%f1051, %f1, %f5389;
	fma.rn.f32 	%f1052, %f5390, %f1048, %f2;
	mul.f32 	%f1053, %f1051, %f1051;
	mul.f32 	%f1054, %f1052, %f1052;
	add.f32 	%f5391, %f1053, %f1054;
	setp.gt.f32 	%p64, %f5391, 0f40800000;
	mov.b32 	%r75, 8;
	mov.u32 	%r1330, %r75;
	@%p64 bra 	$L__BB0_1365;
	sub.f32 	%f5392, %f1053, %f1054;
	add.f32 	%f5393, %f1051, %f1051;
	add.f32 	%f1055, %f1, %f5392;
	fma.rn.f32 	%f1056, %f5393, %f1052, %f2;
	mul.f32 	%f1057, %f1055, %f1055;
	mul.f32 	%f1058, %f1056, %f1056;
	add.f32 	%f5394, %f1057, %f1058;
	setp.gt.f32 	%p65, %f5394, 0f40800000;
	mov.b32 	%r76, 9;
	mov.u32 	%r1330, %r76;
	@%p65 bra 	$L__BB0_1365;
	sub.f32 	%f5395, %f1057, %f1058;
	add.f32 	%f5396, %f1055, %f1055;
	add.f32 	%f1059, %f1, %f5395;
	fma.rn.f32 	%f1060, %f5396, %f1056, %f2;
	mul.f32 	%f1061, %f1059, %f1059;
	mul.f32 	%f1062, %f1060, %f1060;
	add.f32 	%f5397, %f1061, %f1062;
	setp.gt.f32 	%p66, %f5397, 0f40800000;
	mov.b32 	%r77, 10;
	mov.u32 	%r1330, %r77;
	@%p66 bra 	$L__BB0_1365;
	sub.f32 	%f5398, %f1061, %f1062;
	add.f32 	%f5399, %f1059, %f1059;
	add.f32 	%f1063, %f1, %f5398;
	fma.rn.f32 	%f1064, %f5399, %f1060, %f2;
	mul.f32 	%f1065, %f1063, %f1063;
	mul.f32 	%f1066, %f1064, %f1064;
	add.f32 	%f5400, %f1065, %f1066;
	setp.gt.f32 	%p67, %f5400, 0f40800000;
	mov.b32 	%r78, 11;
	mov.u32 	%r1330, %r78;
	@%p67 bra 	$L__BB0_1365;
	sub.f32 	%f5401, %f1065, %f1066;
	add.f32 	%f5402, %f1063, %f1063;
	add.f32 	%f1067, %f1, %f5401;
	fma.rn.f32 	%f1068, %f5402, %f1064, %f2;
	mul.f32 	%f1069, %f1067, %f1067;
	mul.f32 	%f1070, %f1068, %f1068;
	add.f32 	%f5403, %f1069, %f1070;
	setp.gt.f32 	%p68, %f5403, 0f40800000;
	mov.b32 	%r79, 12;
	mov.u32 	%r1330, %r79;
	@%p68 bra 	$L__BB0_1365;
	sub.f32 	%f5404, %f1069, %f1070;
	add.f32 	%f5405, %f1067, %f1067;
	add.f32 	%f1071, %f1, %f5404;
	fma.rn.f32 	%f1072, %f5405, %f1068, %f2;
	mul.f32 	%f1073, %f1071, %f1071;
	mul.f32 	%f1074, %f1072, %f1072;
	add.f32 	%f5406, %f1073, %f1074;
	setp.gt.f32 	%p69, %f5406, 0f40800000;
	mov.b32 	%r80, 13;
	mov.u32 	%r1330, %r80;
	@%p69 bra 	$L__BB0_1365;
	sub.f32 	%f5407, %f1073, %f1074;
	add.f32 	%f5408, %f1071, %f1071;
	add.f32 	%f1075, %f1, %f5407;
	fma.rn.f32 	%f1076, %f5408, %f1072, %f2;
	mul.f32 	%f1077, %f1075, %f1075;
	mul.f32 	%f1078, %f1076, %f1076;
	add.f32 	%f5409, %f1077, %f1078;
	setp.gt.f32 	%p70, %f5409, 0f40800000;
	mov.b32 	%r81, 14;
	mov.u32 	%r1330, %r81;
	@%p70 bra 	$L__BB0_1365;
	sub.f32 	%f5410, %f1077, %f1078;
	add.f32 	%f5411, %f1075, %f1075;
	add.f32 	%f1079, %f1, %f5410;
	fma.rn.f32 	%f1080, %f5411, %f1076, %f2;
	mul.f32 	%f1081, %f1079, %f1079;
	mul.f32 	%f1082, %f1080, %f1080;
	add.f32 	%f5412, %f1081, %f1082;
	setp.gt.f32 	%p71, %f5412, 0f40800000;
	mov.b32 	%r82, 15;
	mov.u32 	%r1330, %r82;
	@%p71 bra 	$L__BB0_1365;
	sub.f32 	%f5413, %f1081, %f1082;
	add.f32 	%f5414, %f1079, %f1079;
	add.f32 	%f1083, %f1, %f5413;
	fma.rn.f32 	%f1084, %f5414, %f1080, %f2;
	mul.f32 	%f1085, %f1083, %f1083;
	mul.f32 	%f1086, %f1084, %f1084;
	add.f32 	%f5415, %f1085, %f1086;
	setp.gt.f32 	%p72, %f5415, 0f40800000;
	mov.b32 	%r83, 16;
	mov.u32 	%r1330, %r83;
	@%p72 bra 	$L__BB0_1365;
	sub.f32 	%f5416, %f1085, %f1086;
	add.f32 	%f5417, %f1083, %f1083;
	add.f32 	%f1087, %f1, %f5416;
	fma.rn.f32 	%f1088, %f5417, %f1084, %f2;
	mul.f32 	%f1089, %f1087, %f1087;
	mul.f32 	%f1090, %f1088, %f1088;
	add.f32 	%f5418, %f1089, %f1090;
	setp.gt.f32 	%p73, %f5418, 0f40800000;
	mov.b32 	%r84, 17;
	mov.u32 	%r1330, %r84;
	@%p73 bra 	$L__BB0_1365;
	sub.f32 	%f5419, %f1089, %f1090;
	add.f32 	%f5420, %f1087, %f1087;
	add.f32 	%f1091, %f1, %f5419;
	fma.rn.f32 	%f1092, %f5420, %f1088, %f2;
	mul.f32 	%f1093, %f1091, %f1091;
	mul.f32 	%f1094, %f1092, %f1092;
	add.f32 	%f5421, %f1093, %f1094;
	setp.gt.f32 	%p74, %f5421, 0f40800000;
	mov.b32 	%r85, 18;
	mov.u32 	%r1330, %r85;
	@%p74 bra 	$L__BB0_1365;
	sub.f32 	%f5422, %f1093, %f1094;
	add.f32 	%f5423, %f1091, %f1091;
	add.f32 	%f1095, %f1, %f5422;
	fma.rn.f32 	%f1096, %f5423, %f1092, %f2;
	mul.f32 	%f1097, %f1095, %f1095;
	mul.f32 	%f1098, %f1096, %f1096;
	add.f32 	%f5424, %f1097, %f1098;
	setp.gt.f32 	%p75, %f5424, 0f40800000;
	mov.b32 	%r86, 19;
	mov.u32 	%r1330, %r86;
	@%p75 bra 	$L__BB0_1365;
	sub.f32 	%f5425, %f1097, %f1098;
	add.f32 	%f5426, %f1095, %f1095;
	add.f32 	%f1099, %f1, %f5425;
	fma.rn.f32 	%f1100, %f5426, %f1096, %f2;
	mul.f32 	%f1101, %f1099, %f1099;
	mul.f32 	%f1102, %f1100, %f1100;
	add.f32 	%f5427, %f1101, %f1102;
	setp.gt.f32 	%p76, %f5427, 0f40800000;
	mov.b32 	%r87, 20;
	mov.u32 	%r1330, %r87;
	@%p76 bra 	$L__BB0_1365;
	sub.f32 	%f5428, %f1101, %f1102;
	add.f32 	%f5429, %f1099, %f1099;
	add.f32 	%f1103, %f1, %f5428;
	fma.rn.f32 	%f1104, %f5429, %f1100, %f2;
	mul.f32 	%f1105, %f1103, %f1103;
	mul.f32 	%f1106, %f1104, %f1104;
	add.f32 	%f5430, %f1105, %f1106;
	setp.gt.f32 	%p77, %f5430, 0f40800000;
	mov.b32 	%r88, 21;
	mov.u32 	%r1330, %r88;
	@%p77 bra 	$L__BB0_1365;
	sub.f32 	%f5431, %f1105, %f1106;
	add.f32 	%f5432, %f1103, %f1103;
	add.f32 	%f1107, %f1, %f5431;
	fma.rn.f32 	%f1108, %f5432, %f1104, %f2;
	mul.f32 	%f1109, %f1107, %f1107;
	mul.f32 	%f1110, %f1108, %f1108;
	add.f32 	%f5433, %f1109, %f1110;
	setp.gt.f32 	%p78, %f5433, 0f40800000;
	mov.b32 	%r89, 22;
	mov.u32 	%r1330, %r89;
	@%p78 bra 	$L__BB0_1365;
	sub.f32 	%f5434, %f1109, %f1110;
	add.f32 	%f5435, %f1107, %f1107;
	add.f32 	%f1111, %f1, %f5434;
	fma.rn.f32 	%f1112, %f5435, %f1108, %f2;
	mul.f32 	%f1113, %f1111, %f1111;
	mul.f32 	%f1114, %f1112, %f1112;
	add.f32 	%f5436, %f1113, %f1114;
	setp.gt.f32 	%p79, %f5436, 0f40800000;
	mov.b32 	%r90, 23;
	mov.u32 	%r1330, %r90;
	@%p79 bra 	$L__BB0_1365;
	sub.f32 	%f5437, %f1113, %f1114;
	add.f32 	%f5438, %f1111, %f1111;
	add.f32 	%f1115, %f1, %f5437;
	fma.rn.f32 	%f1116, %f5438, %f1112, %f2;
	mul.f32 	%f1117, %f1115, %f1115;
	mul.f32 	%f1118, %f1116, %f1116;
	add.f32 	%f5439, %f1117, %f1118;
	setp.gt.f32 	%p80, %f5439, 0f40800000;
	mov.b32 	%r91, 24;
	mov.u32 	%r1330, %r91;
	@%p80 bra 	$L__BB0_1365;
	sub.f32 	%f5440, %f1117, %f1118;
	add.f32 	%f5441, %f1115, %f1115;
	add.f32 	%f1119, %f1, %f5440;
	fma.rn.f32 	%f1120, %f5441, %f1116, %f2;
	mul.f32 	%f1121, %f1119, %f1119;
	mul.f32 	%f1122, %f1120, %f1120;
	add.f32 	%f5442, %f1121, %f1122;
	setp.gt.f32 	%p81, %f5442, 0f40800000;
	mov.b32 	%r92, 25;
	mov.u32 	%r1330, %r92;
	@%p81 bra 	$L__BB0_1365;
	sub.f32 	%f5443, %f1121, %f1122;
	add.f32 	%f5444, %f1119, %f1119;
	add.f32 	%f1123, %f1, %f5443;
	fma.rn.f32 	%f1124, %f5444, %f1120, %f2;
	mul.f32 	%f1125, %f1123, %f1123;
	mul.f32 	%f1126, %f1124, %f1124;
	add.f32 	%f5445, %f1125, %f1126;
	setp.gt.f32 	%p82, %f5445, 0f40800000;
	mov.b32 	%r93, 26;
	mov.u32 	%r1330, %r93;
	@%p82 bra 	$L__BB0_1365;
	sub.f32 	%f5446, %f1125, %f1126;
	add.f32 	%f5447, %f1123, %f1123;
	add.f32 	%f1127, %f1, %f5446;
	fma.rn.f32 	%f1128, %f5447, %f1124, %f2;
	mul.f32 	%f1129, %f1127, %f1127;
	mul.f32 	%f1130, %f1128, %f1128;
	add.f32 	%f5448, %f1129, %f1130;
	setp.gt.f32 	%p83, %f5448, 0f40800000;
	mov.b32 	%r94, 27;
	mov.u32 	%r1330, %r94;
	@%p83 bra 	$L__BB0_1365;
	sub.f32 	%f5449, %f1129, %f1130;
	add.f32 	%f5450, %f1127, %f1127;
	add.f32 	%f1131, %f1, %f5449;
	fma.rn.f32 	%f1132, %f5450, %f1128, %f2;
	mul.f32 	%f1133, %f1131, %f1131;
	mul.f32 	%f1134, %f1132, %f1132;
	add.f32 	%f5451, %f1133, %f1134;
	setp.gt.f32 	%p84, %f5451, 0f40800000;
	mov.b32 	%r95, 28;
	mov.u32 	%r1330, %r95;
	@%p84 bra 	$L__BB0_1365;
	sub.f32 	%f5452, %f1133, %f1134;
	add.f32 	%f5453, %f1131, %f1131;
	add.f32 	%f1135, %f1, %f5452;
	fma.rn.f32 	%f1136, %f5453, %f1132, %f2;
	mul.f32 	%f1137, %f1135, %f1135;
	mul.f32 	%f1138, %f1136, %f1136;
	add.f32 	%f5454, %f1137, %f1138;
	setp.gt.f32 	%p85, %f5454, 0f40800000;
	mov.b32 	%r96, 29;
	mov.u32 	%r1330, %r96;
	@%p85 bra 	$L__BB0_1365;
	sub.f32 	%f5455, %f1137, %f1138;
	add.f32 	%f5456, %f1135, %f1135;
	add.f32 	%f1139, %f1, %f5455;
	fma.rn.f32 	%f1140, %f5456, %f1136, %f2;
	mul.f32 	%f1141, %f1139, %f1139;
	mul.f32 	%f1142, %f1140, %f1140;
	add.f32 	%f5457, %f1141, %f1142;
	setp.gt.f32 	%p86, %f5457, 0f40800000;
	mov.b32 	%r97, 30;
	mov.u32 	%r1330, %r97;
	@%p86 bra 	$L__BB0_1365;
	sub.f32 	%f5458, %f1141, %f1142;
	add.f32 	%f5459, %f1139, %f1139;
	add.f32 	%f1143, %f1, %f5458;
	fma.rn.f32 	%f1144, %f5459, %f1140, %f2;
	mul.f32 	%f1145, %f1143, %f1143;
	mul.f32 	%f1146, %f1144, %f1144;
	add.f32 	%f5460, %f1145, %f1146;
	setp.gt.f32 	%p87, %f5460, 0f40800000;
	mov.b32 	%r98, 31;
	mov.u32 	%r1330, %r98;
	@%p87 bra 	$L__BB0_1365;
	sub.f32 	%f5461, %f1145, %f1146;
	add.f32 	%f5462, %f1143, %f1143;
	add.f32 	%f1147, %f1, %f5461;
	fma.rn.f32 	%f1148, %f5462, %f1144, %f2;
	mul.f32 	%f1149, %f1147, %f1147;
	mul.f32 	%f1150, %f1148, %f1148;
	add.f32 	%f5463, %f1149, %f1150;
	setp.gt.f32 	%p88, %f5463, 0f40800000;
	mov.b32 	%r99, 32;
	mov.u32 	%r1330, %r99;
	@%p88 bra 	$L__BB0_1365;
	sub.f32 	%f5464, %f1149, %f1150;
	add.f32 	%f5465, %f1147, %f1147;
	add.f32 	%f1151, %f1, %f5464;
	fma.rn.f32 	%f1152, %f5465, %f1148, %f2;
	mul.f32 	%f1153, %f1151, %f1151;
	mul.f32 	%f1154, %f1152, %f1152;
	add.f32 	%f5466, %f1153, %f1154;
	setp.gt.f32 	%p89, %f5466, 0f40800000;
	mov.b32 	%r100, 33;
	mov.u32 	%r1330, %r100;
	@%p89 bra 	$L__BB0_1365;
	sub.f32 	%f5467, %f1153, %f1154;
	add.f32 	%f5468, %f1151, %f1151;
	add.f32 	%f1155, %f1, %f5467;
	fma.rn.f32 	%f1156, %f5468, %f1152, %f2;
	mul.f32 	%f1157, %f1155, %f1155;
	mul.f32 	%f1158, %f1156, %f1156;
	add.f32 	%f5469, %f1157, %f1158;
	setp.gt.f32 	%p90, %f5469, 0f40800000;
	mov.b32 	%r101, 34;
	mov.u32 	%r1330, %r101;
	@%p90 bra 	$L__BB0_1365;
	sub.f32 	%f5470, %f1157, %f1158;
	add.f32 	%f5471, %f1155, %f1155;
	add.f32 	%f1159, %f1, %f5470;
	fma.rn.f32 	%f1160, %f5471, %f1156, %f2;
	mul.f32 	%f1161, %f1159, %f1159;
	mul.f32 	%f1162, %f1160, %f1160;
	add.f32 	%f5472, %f1161, %f1162;
	setp.gt.f32 	%p91, %f5472, 0f40800000;
	mov.b32 	%r102, 35;
	mov.u32 	%r1330, %r102;
	@%p91 bra 	$L__BB0_1365;
	sub.f32 	%f5473, %f1161, %f1162;
	add.f32 	%f5474, %f1159, %f1159;
	add.f32 	%f1163, %f1, %f5473;
	fma.rn.f32 	%f1164, %f5474, %f1160, %f2;
	mul.f32 	%f1165, %f1163, %f1163;
	mul.f32 	%f1166, %f1164, %f1164;
	add.f32 	%f5475, %f1165, %f1166;
	setp.gt.f32 	%p92, %f5475, 0f40800000;
	mov.b32 	%r103, 36;
	mov.u32 	%r1330, %r103;
	@%p92 bra 	$L__BB0_1365;
	sub.f32 	%f5476, %f1165, %f1166;
	add.f32 	%f5477, %f1163, %f1163;
	add.f32 	%f1167, %f1, %f5476;
	fma.rn.f32 	%f1168, %f5477, %f1164, %f2;
	mul.f32 	%f1169, %f1167, %f1167;
	mul.f32 	%f1170, %f1168, %f1168;
	add.f32 	%f5478, %f1169, %f1170;
	setp.gt.f32 	%p93, %f5478, 0f40800000;
	mov.b32 	%r104, 37;
	mov.u32 	%r1330, %r104;
	@%p93 bra 	$L__BB0_1365;
	sub.f32 	%f5479, %f1169, %f1170;
	add.f32 	%f5480, %f1167, %f1167;
	add.f32 	%f1171, %f1, %f5479;
	fma.rn.f32 	%f1172, %f5480, %f1168, %f2;
	mul.f32 	%f1173, %f1171, %f1171;
	mul.f32 	%f1174, %f1172, %f1172;
	add.f32 	%f5481, %f1173, %f1174;
	setp.gt.f32 	%p94, %f5481, 0f40800000;
	mov.b32 	%r105, 38;
	mov.u32 	%r1330, %r105;
	@%p94 bra 	$L__BB0_1365;
	sub.f32 	%f5482, %f1173, %f1174;
	add.f32 	%f5483, %f1171, %f1171;
	add.f32 	%f1175, %f1, %f5482;
	fma.rn.f32 	%f1176, %f5483, %f1172, %f2;
	mul.f32 	%f1177, %f1175, %f1175;
	mul.f32 	%f1178, %f1176, %f1176;
	add.f32 	%f5484, %f1177, %f1178;
	setp.gt.f32 	%p95, %f5484, 0f40800000;
	mov.b32 	%r106, 39;
	mov.u32 	%r1330, %r106;
	@%p95 bra 	$L__BB0_1365;
	sub.f32 	%f5485, %f1177, %f1178;
	add.f32 	%f5486, %f1175, %f1175;
	add.f32 	%f1179, %f1, %f5485;
	fma.rn.f32 	%f1180, %f5486, %f1176, %f2;
	mul.f32 	%f1181, %f1179, %f1179;
	mul.f32 	%f1182, %f1180, %f1180;
	add.f32 	%f5487, %f1181, %f1182;
	setp.gt.f32 	%p96, %f5487, 0f40800000;
	mov.b32 	%r107, 40;
	mov.u32 	%r1330, %r107;
	@%p96 bra 	$L__BB0_1365;
	sub.f32 	%f5488, %f1181, %f1182;
	add.f32 	%f5489, %f1179, %f1179;
	add.f32 	%f1183, %f1, %f5488;
	fma.rn.f32 	%f1184, %f5489, %f1180, %f2;
	mul.f32 	%f1185, %f1183, %f1183;
	mul.f32 	%f1186, %f1184, %f1184;
	add.f32 	%f5490, %f1185, %f1186;
	setp.gt.f32 	%p97, %f5490, 0f40800000;
	mov.b32 	%r108, 41;
	mov.u32 	%r1330, %r108;
	@%p97 bra 	$L__BB0_1365;
	sub.f32 	%f5491, %f1185, %f1186;
	add.f32 	%f5492, %f1183, %f1183;
	add.f32 	%f1187, %f1, %f5491;
	fma.rn.f32 	%f1188, %f5492, %f1184, %f2;
	mul.f32 	%f1189, %f1187, %f1187;
	mul.f32 	%f1190, %f1188, %f1188;
	add.f32 	%f5493, %f1189, %f1190;
	setp.gt.f32 	%p98, %f5493, 0f40800000;
	mov.b32 	%r109, 42;
	mov.u32 	%r1330, %r109;
	@%p98 bra 	$L__BB0_1365;
	sub.f32 	%f5494, %f1189, %f1190;
	add.f32 	%f5495, %f1187, %f1187;
	add.f32 	%f1191, %f1, %f5494;
	fma.rn.f32 	%f1192, %f5495, %f1188, %f2;
	mul.f32 	%f1193, %f1191, %f1191;
	mul.f32 	%f1194, %f1192, %f1192;
	add.f32 	%f5496, %f1193, %f1194;
	setp.gt.f32 	%p99, %f5496, 0f40800000;
	mov.b32 	%r110, 43;
	mov.u32 	%r1330, %r110;
	@%p99 bra 	$L__BB0_1365;
	sub.f32 	%f5497, %f1193, %f1194;
	add.f32 	%f5498, %f1191, %f1191;
	add.f32 	%f1195, %f1, %f5497;
	fma.rn.f32 	%f1196, %f5498, %f1192, %f2;
	mul.f32 	%f1197, %f1195, %f1195;
	mul.f32 	%f1198, %f1196, %f1196;
	add.f32 	%f5499, %f1197, %f1198;
	setp.gt.f32 	%p100, %f5499, 0f40800000;
	mov.b32 	%r111, 44;
	mov.u32 	%r1330, %r111;
	@%p100 bra 	$L__BB0_1365;
	sub.f32 	%f5500, %f1197, %f1198;
	add.f32 	%f5501, %f1195, %f1195;
	add.f32 	%f1199, %f1, %f5500;
	fma.rn.f32 	%f1200, %f5501, %f1196, %f2;
	mul.f32 	%f1201, %f1199, %f1199;
	mul.f32 	%f1202, %f1200, %f1200;
	add.f32 	%f5502, %f1201, %f1202;
	setp.gt.f32 	%p101, %f5502, 0f40800000;
	mov.b32 	%r112, 45;
	mov.u32 	%r1330, %r112;
	@%p101 bra 	$L__BB0_1365;
	sub.f32 	%f5503, %f1201, %f1202;
	add.f32 	%f5504, %f1199, %f1199;
	add.f32 	%f1203, %f1, %f5503;
	fma.rn.f32 	%f1204, %f5504, %f1200, %f2;
	mul.f32 	%f1205, %f1203, %f1203;
	mul.f32 	%f1206, %f1204, %f1204;
	add.f32 	%f5505, %f1205, %f1206;
	setp.gt.f32 	%p102, %f5505, 0f40800000;
	mov.b32 	%r113, 46;
	mov.u32 	%r1330, %r113;
	@%p102 bra 	$L__BB0_1365;
	sub.f32 	%f5506, %f1205, %f1206;
	add.f32 	%f5507, %f1203, %f1203;
	add.f32 	%f1207, %f1, %f5506;
	fma.rn.f32 	%f1208, %f5507, %f1204, %f2;
	mul.f32 	%f1209, %f1207, %f1207;
	mul.f32 	%f1210, %f1208, %f1208;
	add.f32 	%f5508, %f1209, %f1210;
	setp.gt.f32 	%p103, %f5508, 0f40800000;
	mov.b32 	%r114, 47;
	mov.u32 	%r1330, %r114;
	@%p103 bra 	$L__BB0_1365;
	sub.f32 	%f5509, %f1209, %f1210;
	add.f32 	%f5510, %f1207, %f1207;
	add.f32 	%f1211, %f1, %f5509;
	fma.rn.f32 	%f1212, %f5510, %f1208, %f2;
	mul.f32 	%f1213, %f1211, %f1211;
	mul.f32 	%f1214, %f1212, %f1212;
	add.f32 	%f5511, %f1213, %f1214;
	setp.gt.f32 	%p104, %f5511, 0f40800000;
	mov.b32 	%r115, 48;
	mov.u32 	%r1330, %r115;
	@%p104 bra 	$L__BB0_1365;
	sub.f32 	%f5512, %f1213, %f1214;
	add.f32 	%f5513, %f1211, %f1211;
	add.f32 	%f1215, %f1, %f5512;
	fma.rn.f32 	%f1216, %f5513, %f1212, %f2;
	mul.f32 	%f1217, %f1215, %f1215;
	mul.f32 	%f1218, %f1216, %f1216;
	add.f32 	%f5514, %f1217, %f1218;
	setp.gt.f32 	%p105, %f5514, 0f40800000;
	mov.b32 	%r116, 49;
	mov.u32 	%r1330, %r116;
	@%p105 bra 	$L__BB0_1365;
	sub.f32 	%f5515, %f1217, %f1218;
	add.f32 	%f5516, %f1215, %f1215;
	add.f32 	%f1219, %f1, %f5515;
	fma.rn.f32 	%f1220, %f5516, %f1216, %f2;
	mul.f32 	%f1221, %f1219, %f1219;
	mul.f32 	%f1222, %f1220, %f1220;
	add.f32 	%f5517, %f1221, %f1222;
	setp.gt.f32 	%p106, %f5517, 0f40800000;
	mov.b32 	%r117, 50;
	mov.u32 	%r1330, %r117;
	@%p106 bra 	$L__BB0_1365;
	sub.f32 	%f5518, %f1221, %f1222;
	add.f32 	%f5519, %f1219, %f1219;
	add.f32 	%f1223, %f1, %f5518;
	fma.rn.f32 	%f1224, %f5519, %f1220, %f2;
	mul.f32 	%f1225, %f1223, %f1223;
	mul.f32 	%f1226, %f1224, %f1224;
	add.f32 	%f5520, %f1225, %f1226;
	setp.gt.f32 	%p107, %f5520, 0f40800000;
	mov.b32 	%r118, 51;
	mov.u32 	%r1330, %r118;
	@%p107 bra 	$L__BB0_1365;
	sub.f32 	%f5521, %f1225, %f1226;
	add.f32 	%f5522, %f1223, %f1223;
	add.f32 	%f1227, %f1, %f5521;
	fma.rn.f32 	%f1228, %f5522, %f1224, %f2;
	mul.f32 	%f1229, %f1227, %f1227;
	mul.f32 	%f1230, %f1228, %f1228;
	add.f32 	%f5523, %f1229, %f1230;
	setp.gt.f32 	%p108, %f5523, 0f40800000;
	mov.b32 	%r119, 52;
	mov.u32 	%r1330, %r119;
	@%p108 bra 	$L__BB0_1365;
	sub.f32 	%f5524, %f1229, %f1230;
	add.f32 	%f5525, %f1227, %f1227;
	add.f32 	%f1231, %f1, %f5524;
	fma.rn.f32 	%f1232, %f5525, %f1228, %f2;
	mul.f32 	%f1233, %f1231, %f1231;
	mul.f32 	%f1234, %f1232, %f1232;
	add.f32 	%f5526, %f1233, %f1234;
	setp.gt.f32 	%p109, %f5526, 0f40800000;
	mov.b32 	%r120, 53;
	mov.u32 	%r1330, %r120;
	@%p109 bra 	$L__BB0_1365;
	sub.f32 	%f5527, %f1233, %f1234;
	add.f32 	%f5528, %f1231, %f1231;
	add.f32 	%f1235, %f1, %f5527;
	fma.rn.f32 	%f1236, %f5528, %f1232, %f2;
	mul.f32 	%f1237, %f1235, %f1235;
	mul.f32 	%f1238, %f1236, %f1236;
	add.f32 	%f5529, %f1237, %f1238;
	setp.gt.f32 	%p110, %f5529, 0f40800000;
	mov.b32 	%r121, 54;
	mov.u32 	%r1330, %r121;
	@%p110 bra 	$L__BB0_1365;
	sub.f32 	%f5530, %f1237, %f1238;
	add.f32 	%f5531, %f1235, %f1235;
	add.f32 	%f1239, %f1, %f5530;
	fma.rn.f32 	%f1240, %f5531, %f1236, %f2;
	mul.f32 	%f1241, %f1239, %f1239;
	mul.f32 	%f1242, %f1240, %f1240;
	add.f32 	%f5532, %f1241, %f1242;
	setp.gt.f32 	%p111, %f5532, 0f40800000;
	mov.b32 	%r122, 55;
	mov.u32 	%r1330, %r122;
	@%p111 bra 	$L__BB0_1365;
	sub.f32 	%f5533, %f1241, %f1242;
	add.f32 	%f5534, %f1239, %f1239;
	add.f32 	%f1243, %f1, %f5533;
	fma.rn.f32 	%f1244, %f5534, %f1240, %f2;
	mul.f32 	%f1245, %f1243, %f1243;
	mul.f32 	%f1246, %f1244, %f1244;
	add.f32 	%f5535, %f1245, %f1246;
	setp.gt.f32 	%p112, %f5535, 0f40800000;
	mov.b32 	%r123, 56;
	mov.u32 	%r1330, %r123;
	@%p112 bra 	$L__BB0_1365;
	sub.f32 	%f5536, %f1245, %f1246;
	add.f32 	%f5537, %f1243, %f1243;
	add.f32 	%f1247, %f1, %f5536;
	fma.rn.f32 	%f1248, %f5537, %f1244, %f2;
	mul.f32 	%f1249, %f1247, %f1247;
	mul.f32 	%f1250, %f1248, %f1248;
	add.f32 	%f5538, %f1249, %f1250;
	setp.gt.f32 	%p113, %f5538, 0f40800000;
	mov.b32 	%r124, 57;
	mov.u32 	%r1330, %r124;
	@%p113 bra 	$L__BB0_1365;
	sub.f32 	%f5539, %f1249, %f1250;
	add.f32 	%f5540, %f1247, %f1247;
	add.f32 	%f1251, %f1, %f5539;
	fma.rn.f32 	%f1252, %f5540, %f1248, %f2;
	mul.f32 	%f1253, %f1251, %f1251;
	mul.f32 	%f1254, %f1252, %f1252;
	add.f32 	%f5541, %f1253, %f1254;
	setp.gt.f32 	%p114, %f5541, 0f40800000;
	mov.b32 	%r125, 58;
	mov.u32 	%r1330, %r125;
	@%p114 bra 	$L__BB0_1365;
	sub.f32 	%f5542, %f1253, %f1254;
	add.f32 	%f5543, %f1251, %f1251;
	add.f32 	%f1255, %f1, %f5542;
	fma.rn.f32 	%f1256, %f5543, %f1252, %f2;
	mul.f32 	%f1257, %f1255, %f1255;
	mul.f32 	%f1258, %f1256, %f1256;
	add.f32 	%f5544, %f1257, %f1258;
	setp.gt.f32 	%p115, %f5544, 0f40800000;
	mov.b32 	%r126, 59;
	mov.u32 	%r1330, %r126;
	@%p115 bra 	$L__BB0_1365;
	sub.f32 	%f5545, %f1257, %f1258;
	add.f32 	%f5546, %f1255, %f1255;
	add.f32 	%f1259, %f1, %f5545;
	fma.rn.f32 	%f1260, %f5546, %f1256, %f2;
	mul.f32 	%f1261, %f1259, %f1259;
	mul.f32 	%f1262, %f1260, %f1260;
	add.f32 	%f5547, %f1261, %f1262;
	setp.gt.f32 	%p116, %f5547, 0f40800000;
	mov.b32 	%r127, 60;
	mov.u32 	%r1330, %r127;
	@%p116 bra 	$L__BB0_1365;
	sub.f32 	%f5548, %f1261, %f1262;
	add.f32 	%f5549, %f1259, %f1259;
	add.f32 	%f1263, %f1, %f5548;
	fma.rn.f32 	%f1264, %f5549, %f1260, %f2;
	mul.f32 	%f1265, %f1263, %f1263;
	mul.f32 	%f1266, %f1264, %f1264;
	add.f32 	%f5550, %f1265, %f1266;
	setp.gt.f32 	%p117, %f5550, 0f40800000;
	mov.b32 	%r128, 61;
	mov.u32 	%r1330, %r128;
	@%p117 bra 	$L__BB0_1365;
	sub.f32 	%f5551, %f1265, %f1266;
	add.f32 	%f5552, %f1263, %f1263;
	add.f32 	%f1267, %f1, %f5551;
	fma.rn.f32 	%f1268, %f5552, %f1264, %f2;
	mul.f32 	%f1269, %f1267, %f1267;
	mul.f32 	%f1270, %f1268, %f1268;
	add.f32 	%f5553, %f1269, %f1270;
	setp.gt.f32 	%p118, %f5553, 0f40800000;
	mov.b32 	%r129, 62;
	mov.u32 	%r1330, %r129;
	@%p118 bra 	$L__BB0_1365;
	sub.f32 	%f5554, %f1269, %f1270;
	add.f32 	%f5555, %f1267, %f1267;
	add.f32 	%f1271, %f1, %f5554;
	fma.rn.f32 	%f1272, %f5555, %f1268, %f2;
	mul.f32 	%f1273, %f1271, %f1271;
	mul.f32 	%f1274, %f1272, %f1272;
	add.f32 	%f5556, %f1273, %f1274;
	setp.gt.f32 	%p119, %f5556, 0f40800000;
	mov.b32 	%r130, 63;
	mov.u32 	%r1330, %r130;
	@%p119 bra 	$L__BB0_1365;
	sub.f32 	%f5557, %f1273, %f1274;
	add.f32 	%f5558, %f1271, %f1271;
	add.f32 	%f1275, %f1, %f5557;
	fma.rn.f32 	%f1276, %f5558, %f1272, %f2;
	mul.f32 	%f1277, %f1275, %f1275;
	mul.f32 	%f1278, %f1276, %f1276;
	add.f32 	%f5559, %f1277, %f1278;
	setp.gt.f32 	%p120, %f5559, 0f40800000;
	mov.b32 	%r131, 64;
	mov.u32 	%r1330, %r131;
	@%p120 bra 	$L__BB0_1365;
	sub.f32 	%f5560, %f1277, %f1278;
	add.f32 	%f5561, %f1275, %f1275;
	add.f32 	%f1279, %f1, %f5560;
	fma.rn.f32 	%f1280, %f5561, %f1276, %f2;
	mul.f32 	%f1281, %f1279, %f1279;
	mul.f32 	%f1282, %f1280, %f1280;
	add.f32 	%f5562, %f1281, %f1282;
	setp.gt.f32 	%p121, %f5562, 0f40800000;
	mov.b32 	%r132, 65;
	mov.u32 	%r1330, %r132;
	@%p121 bra 	$L__BB0_1365;
	sub.f32 	%f5563, %f1281, %f1282;
	add.f32 	%f5564, %f1279, %f1279;
	add.f32 	%f1283, %f1, %f5563;
	fma.rn.f32 	%f1284, %f5564, %f1280, %f2;
	mul.f32 	%f1285, %f1283, %f1283;
	mul.f32 	%f1286, %f1284, %f1284;
	add.f32 	%f5565, %f1285, %f1286;
	setp.gt.f32 	%p122, %f5565, 0f40800000;
	mov.b32 	%r133, 66;
	mov.u32 	%r1330, %r133;
	@%p122 bra 	$L__BB0_1365;
	sub.f32 	%f5566, %f1285, %f1286;
	add.f32 	%f5567, %f1283, %f1283;
	add.f32 	%f1287, %f1, %f5566;
	fma.rn.f32 	%f1288, %f5567, %f1284, %f2;
	mul.f32 	%f1289, %f1287, %f1287;
	mul.f32 	%f1290, %f1288, %f1288;
	add.f32 	%f5568, %f1289, %f1290;
	setp.gt.f32 	%p123, %f5568, 0f40800000;
	mov.b32 	%r134, 67;
	mov.u32 	%r1330, %r134;
	@%p123 bra 	$L__BB0_1365;
	sub.f32 	%f5569, %f1289, %f1290;
	add.f32 	%f5570, %f1287, %f1287;
	add.f32 	%f1291, %f1, %f5569;
	fma.rn.f32 	%f1292, %f5570, %f1288, %f2;
	mul.f32 	%f1293, %f1291, %f1291;
	mul.f32 	%f1294, %f1292, %f1292;
	add.f32 	%f5571, %f1293, %f1294;
	setp.gt.f32 	%p124, %f5571, 0f40800000;
	mov.b32 	%r135, 68;
	mov.u32 	%r1330, %r135;
	@%p124 bra 	$L__BB0_1365;
	sub.f32 	%f5572, %f1293, %f1294;
	add.f32 	%f5573, %f1291, %f1291;
	add.f32 	%f1295, %f1, %f5572;
	fma.rn.f32 	%f1296, %f5573, %f1292, %f2;
	mul.f32 	%f1297, %f1295, %f1295;
	mul.f32 	%f1298, %f1296, %f1296;
	add.f32 	%f5574, %f1297, %f1298;
	setp.gt.f32 	%p125, %f5574, 0f40800000;
	mov.b32 	%r136, 69;
	mov.u32 	%r1330, %r136;
	@%p125 bra 	$L__BB0_1365;
	sub.f32 	%f5575, %f1297, %f1298;
	add.f32 	%f5576, %f1295, %f1295;
	add.f32 	%f1299, %f1, %f5575;
	fma.rn.f32 	%f1300, %f5576, %f1296, %f2;
	mul.f32 	%f1301, %f1299, %f1299;
	mul.f32 	%f1302, %f1300, %f1300;
	add.f32 	%f5577, %f1301, %f1302;
	setp.gt.f32 	%p126, %f5577, 0f40800000;
	mov.b32 	%r137, 70;
	mov.u32 	%r1330, %r137;
	@%p126 bra 	$L__BB0_1365;
	sub.f32 	%f5578, %f1301, %f1302;
	add.f32 	%f5579, %f1299, %f1299;
	add.f32 	%f1303, %f1, %f5578;
	fma.rn.f32 	%f1304, %f5579, %f1300, %f2;
	mul.f32 	%f1305, %f1303, %f1303;
	mul.f32 	%f1306, %f1304, %f1304;
	add.f32 	%f5580, %f1305, %f1306;
	setp.gt.f32 	%p127, %f5580, 0f40800000;
	mov.b32 	%r138, 71;
	mov.u32 	%r1330, %r138;
	@%p127 bra 	$L__BB0_1365;
	sub.f32 	%f5581, %f1305, %f1306;
	add.f32 	%f5582, %f1303, %f1303;
	add.f32 	%f1307, %f1, %f5581;
	fma.rn.f32 	%f1308, %f5582, %f1304, %f2;
	mul.f32 	%f1309, %f1307, %f1307;
	mul.f32 	%f1310, %f1308, %f1308;
	add.f32 	%f5583, %f1309, %f1310;
	setp.gt.f32 	%p128, %f5583, 0f40800000;
	mov.b32 	%r139, 72;
	mov.u32 	%r1330, %r139;
	@%p128 bra 	$L__BB0_1365;
	sub.f32 	%f5584, %f1309, %f1310;
	add.f32 	%f5585, %f1307, %f1307;
	add.f32 	%f1311, %f1, %f5584;
	fma.rn.f32 	%f1312, %f5585, %f1308, %f2;
	mul.f32 	%f1313, %f1311, %f1311;
	mul.f32 	%f1314, %f1312, %f1312;
	add.f32 	%f5586, %f1313, %f1314;
	setp.gt.f32 	%p129, %f5586, 0f40800000;
	mov.b32 	%r140, 73;
	mov.u32 	%r1330, %r140;
	@%p129 bra 	$L__BB0_1365;
	sub.f32 	%f5587, %f1313, %f1314;
	add.f32 	%f5588, %f1311, %f1311;
	add.f32 	%f1315, %f1, %f5587;
	fma.rn.f32 	%f1316, %f5588, %f1312, %f2;
	mul.f32 	%f1317, %f1315, %f1315;
	mul.f32 	%f1318, %f1316, %f1316;
	add.f32 	%f5589, %f1317, %f1318;
	setp.gt.f32 	%p130, %f5589, 0f40800000;
	mov.b32 	%r141, 74;
	mov.u32 	%r1330, %r141;
	@%p130 bra 	$L__BB0_1365;
	sub.f32 	%f5590, %f1317, %f1318;
	add.f32 	%f5591, %f1315, %f1315;
	add.f32 	%f1319, %f1, %f5590;
	fma.rn.f32 	%f1320, %f5591, %f1316, %f2;
	mul.f32 	%f1321, %f1319, %f1319;
	mul.f32 	%f1322, %f1320, %f1320;
	add.f32 	%f5592, %f1321, %f1322;
	setp.gt.f32 	%p131, %f5592, 0f40800000;
	mov.b32 	%r142, 75;
	mov.u32 	%r1330, %r142;
	@%p131 bra 	$L__BB0_1365;
	sub.f32 	%f5593, %f1321, %f1322;
	add.f32 	%f5594, %f1319, %f1319;
	add.f32 	%f1323, %f1, %f5593;
	fma.rn.f32 	%f1324, %f5594, %f1320, %f2;
	mul.f32 	%f1325, %f1323, %f1323;
	mul.f32 	%f1326, %f1324, %f1324;
	add.f32 	%f5595, %f1325, %f1326;
	setp.gt.f32 	%p132, %f5595, 0f40800000;
	mov.b32 	%r143, 76;
	mov.u32 	%r1330, %r143;
	@%p132 bra 	$L__BB0_1365;
	sub.f32 	%f5596, %f1325, %f1326;
	add.f32 	%f5597, %f1323, %f1323;
	add.f32 	%f1327, %f1, %f5596;
	fma.rn.f32 	%f1328, %f5597, %f1324, %f2;
	mul.f32 	%f1329, %f1327, %f1327;
	mul.f32 	%f1330, %f1328, %f1328;
	add.f32 	%f5598, %f1329, %f1330;
	setp.gt.f32 	%p133, %f5598, 0f40800000;
	mov.b32 	%r144, 77;
	mov.u32 	%r1330, %r144;
	@%p133 bra 	$L__BB0_1365;
	sub.f32 	%f5599, %f1329, %f1330;
	add.f32 	%f5600, %f1327, %f1327;
	add.f32 	%f1331, %f1, %f5599;
	fma.rn.f32 	%f1332, %f5600, %f1328, %f2;
	mul.f32 	%f1333, %f1331, %f1331;
	mul.f32 	%f1334, %f1332, %f1332;
	add.f32 	%f5601, %f1333, %f1334;
	setp.gt.f32 	%p134, %f5601, 0f40800000;
	mov.b32 	%r145, 78;
	mov.u32 	%r1330, %r145;
	@%p134 bra 	$L__BB0_1365;
	sub.f32 	%f5602, %f1333, %f1334;
	add.f32 	%f5603, %f1331, %f1331;
	add.f32 	%f1335, %f1, %f5602;
	fma.rn.f32 	%f1336, %f5603, %f1332, %f2;
	mul.f32 	%f1337, %f1335, %f1335;
	mul.f32 	%f1338, %f1336, %f1336;
	add.f32 	%f5604, %f1337, %f1338;
	setp.gt.f32 	%p135, %f5604, 0f40800000;
	mov.b32 	%r146, 79;
	mov.u32 	%r1330, %r146;
	@%p135 bra 	$L__BB0_1365;
	sub.f32 	%f5605, %f1337, %f1338;
	add.f32 	%f5606, %f1335, %f1335;
	add.f32 	%f1339, %f1, %f5605;
	fma.rn.f32 	%f1340, %f5606, %f1336, %f2;
	mul.f32 	%f1341, %f1339, %f1339;
	mul.f32 	%f1342, %f1340, %f1340;
	add.f32 	%f5607, %f1341, %f1342;
	setp.gt.f32 	%p136, %f5607, 0f40800000;
	mov.b32 	%r147, 80;
	mov.u32 	%r1330, %r147;
	@%p136 bra 	$L__BB0_1365;
	sub.f32 	%f5608, %f1341, %f1342;
	add.f32 	%f5609, %f1339, %f1339;
	add.f32 	%f1343, %f1, %f5608;
	fma.rn.f32 	%f1344, %f5609, %f1340, %f2;
	mul.f32 	%f1345, %f1343, %f1343;
	mul.f32 	%f1346, %f1344, %f1344;
	add.f32 	%f5610, %f1345, %f1346;
	setp.gt.f32 	%p137, %f5610, 0f40800000;
	mov.b32 	%r148, 81;
	mov.u32 	%r1330, %r148;
	@%p137 bra 	$L__BB0_1365;
	sub.f32 	%f5611, %f1345, %f1346;
	add.f32 	%f5612, %f1343, %f1343;
	add.f32 	%f1347, %f1, %f5611;
	fma.rn.f32 	%f1348, %f5612, %f1344, %f2;
	mul.f32 	%f1349, %f1347, %f1347;
	mul.f32 	%f1350, %f1348, %f1348;
	add.f32 	%f5613, %f1349, %f1350;
	setp.gt.f32 	%p138, %f5613, 0f40800000;
	mov.b32 	%r149, 82;
	mov.u32 	%r1330, %r149;
	@%p138 bra 	$L__BB0_1365;
	sub.f32 	%f5614, %f1349, %f1350;
	add.f32 	%f5615, %f1347, %f1347;
	add.f32 	%f1351, %f1, %f5614;
	fma.rn.f32 	%f1352, %f5615, %f1348, %f2;
	mul.f32 	%f1353, %f1351, %f1351;
	mul.f32 	%f1354, %f1352, %f1352;
	add.f32 	%f5616, %f1353, %f1354;
	setp.gt.f32 	%p139, %f5616, 0f40800000;
	mov.b32 	%r150, 83;
	mov.u32 	%r1330, %r150;
	@%p139 bra 	$L__BB0_1365;
	sub.f32 	%f5617, %f1353, %f1354;
	add.f32 	%f5618, %f1351, %f1351;
	add.f32 	%f1355, %f1, %f5617;
	fma.rn.f32 	%f1356, %f5618, %f1352, %f2;
	mul.f32 	%f1357, %f1355, %f1355;
	mul.f32 	%f1358, %f1356, %f1356;
	add.f32 	%f5619, %f1357, %f1358;
	setp.gt.f32 	%p140, %f5619, 0f40800000;
	mov.b32 	%r151, 84;
	mov.u32 	%r1330, %r151;
	@%p140 bra 	$L__BB0_1365;
	sub.f32 	%f5620, %f1357, %f1358;
	add.f32 	%f5621, %f1355, %f1355;
	add.f32 	%f1359, %f1, %f5620;
	fma.rn.f32 	%f1360, %f5621, %f1356, %f2;
	mul.f32 	%f1361, %f1359, %f1359;
	mul.f32 	%f1362, %f1360, %f1360;
	add.f32 	%f5622, %f1361, %f1362;
	setp.gt.f32 	%p141, %f5622, 0f40800000;
	mov.b32 	%r152, 85;
	mov.u32 	%r1330, %r152;
	@%p141 bra 	$L__BB0_1365;
	sub.f32 	%f5623, %f1361, %f1362;
	add.f32 	%f5624, %f1359, %f1359;
	add.f32 	%f1363, %f1, %f5623;
	fma.rn.f32 	%f1364, %f5624, %f1360, %f2;
	mul.f32 	%f1365, %f1363, %f1363;
	mul.f32 	%f1366, %f1364, %f1364;
	add.f32 	%f5625, %f1365, %f1366;
	setp.gt.f32 	%p142, %f5625, 0f40800000;
	mov.b32 	%r153, 86;
	mov.u32 	%r1330, %r153;
	@%p142 bra 	$L__BB0_1365;
	sub.f32 	%f5626, %f1365, %f1366;
	add.f32 	%f5627, %f1363, %f1363;
	add.f32 	%f1367, %f1, %f5626;
	fma.rn.f32 	%f1368, %f5627, %f1364, %f2;
	mul.f32 	%f1369, %f1367, %f1367;
	mul.f32 	%f1370, %f1368, %f1368;
	add.f32 	%f5628, %f1369, %f1370;
	setp.gt.f32 	%p143, %f5628, 0f40800000;
	mov.b32 	%r154, 87;
	mov.u32 	%r1330, %r154;
	@%p143 bra 	$L__BB0_1365;
	sub.f32 	%f5629, %f1369, %f1370;
	add.f32 	%f5630, %f1367, %f1367;
	add.f32 	%f1371, %f1, %f5629;
	fma.rn.f32 	%f1372, %f5630, %f1368, %f2;
	mul.f32 	%f1373, %f1371, %f1371;
	mul.f32 	%f1374, %f1372, %f1372;
	add.f32 	%f5631, %f1373, %f1374;
	setp.gt.f32 	%p144, %f5631, 0f40800000;
	mov.b32 	%r155, 88;
	mov.u32 	%r1330, %r155;
	@%p144 bra 	$L__BB0_1365;
	sub.f32 	%f5632, %f1373, %f1374;
	add.f32 	%f5633, %f1371, %f1371;
	add.f32 	%f1375, %f1, %f5632;
	fma.rn.f32 	%f1376, %f5633, %f1372, %f2;
	mul.f32 	%f1377, %f1375, %f1375;
	mul.f32 	%f1378, %f1376, %f1376;
	add.f32 	%f5634, %f1377, %f1378;
	setp.gt.f32 	%p145, %f5634, 0f40800000;
	mov.b32 	%r156, 89;
	mov.u32 	%r1330, %r156;
	@%p145 bra 	$L__BB0_1365;
	sub.f32 	%f5635, %f1377, %f1378;
	add.f32 	%f5636, %f1375, %f1375;
	add.f32 	%f1379, %f1, %f5635;
	fma.rn.f32 	%f1380, %f5636, %f1376, %f2;
	mul.f32 	%f1381, %f1379, %f1379;
	mul.f32 	%f1382, %f1380, %f1380;
	add.f32 	%f5637, %f1381, %f1382;
	setp.gt.f32 	%p146, %f5637, 0f40800000;
	mov.b32 	%r157, 90;
	mov.u32 	%r1330, %r157;
	@%p146 bra 	$L__BB0_1365;
	sub.f32 	%f5638, %f1381, %f1382;
	add.f32 	%f5639, %f1379, %f1379;
	add.f32 	%f1383, %f1, %f5638;
	fma.rn.f32 	%f1384, %f5639, %f1380, %f2;
	mul.f32 	%f1385, %f1383, %f1383;
	mul.f32 	%f1386, %f1384, %f1384;
	add.f32 	%f5640, %f1385, %f1386;
	setp.gt.f32 	%p147, %f5640, 0f40800000;
	mov.b32 	%r158, 91;
	mov.u32 	%r1330, %r158;
	@%p147 bra 	$L__BB0_1365;
	sub.f32 	%f5641, %f1385, %f1386;
	add.f32 	%f5642, %f1383, %f1383;
	add.f32 	%f1387, %f1, %f5641;
	fma.rn.f32 	%f1388, %f5642, %f1384, %f2;
	mul.f32 	%f1389, %f1387, %f1387;
	mul.f32 	%f1390, %f1388, %f1388;
	add.f32 	%f5643, %f1389, %f1390;
	setp.gt.f32 	%p148, %f5643, 0f40800000;
	mov.b32 	%r159, 92;
	mov.u32 	%r1330, %r159;
	@%p148 bra 	$L__BB0_1365;
	sub.f32 	%f5644, %f1389, %f1390;
	add.f32 	%f5645, %f1387, %f1387;
	add.f32 	%f1391, %f1, %f5644;
	fma.rn.f32 	%f1392, %f5645, %f1388, %f2;
	mul.f32 	%f1393, %f1391, %f1391;
	mul.f32 	%f1394, %f1392, %f1392;
	add.f32 	%f5646, %f1393, %f1394;
	setp.gt.f32 	%p149, %f5646, 0f40800000;
	mov.b32 	%r160, 93;
	mov.u32 	%r1330, %r160;
	@%p149 bra 	$L__BB0_1365;
	sub.f32 	%f5647, %f1393, %f1394;
	add.f32 	%f5648, %f1391, %f1391;
	add.f32 	%f1395, %f1, %f5647;
	fma.rn.f32 	%f1396, %f5648, %f1392, %f2;
	mul.f32 	%f1397, %f1395, %f1395;
	mul.f32 	%f1398, %f1396, %f1396;
	add.f32 	%f5649, %f1397, %f1398;
	setp.gt.f32 	%p150, %f5649, 0f40800000;
	mov.b32 	%r161, 94;
	mov.u32 	%r1330, %r161;
	@%p150 bra 	$L__BB0_1365;
	sub.f32 	%f5650, %f1397, %f1398;
	add.f32 	%f5651, %f1395, %f1395;
	add.f32 	%f1399, %f1, %f5650;
	fma.rn.f32 	%f1400, %f5651, %f1396, %f2;
	mul.f32 	%f1401, %f1399, %f1399;
	mul.f32 	%f1402, %f1400, %f1400;
	add.f32 	%f5652, %f1401, %f1402;
	setp.gt.f32 	%p151, %f5652, 0f40800000;
	mov.b32 	%r162, 95;
	mov.u32 	%r1330, %r162;
	@%p151 bra 	$L__BB0_1365;
	sub.f32 	%f5653, %f1401, %f1402;
	add.f32 	%f5654, %f1399, %f1399;
	add.f32 	%f1403, %f1, %f5653;
	fma.rn.f32 	%f1404, %f5654, %f1400, %f2;
	mul.f32 	%f1405, %f1403, %f1403;
	mul.f32 	%f1406, %f1404, %f1404;
	add.f32 	%f5655, %f1405, %f1406;
	setp.gt.f32 	%p152, %f5655, 0f40800000;
	mov.b32 	%r163, 96;
	mov.u32 	%r1330, %r163;
	@%p152 bra 	$L__BB0_1365;
	sub.f32 	%f5656, %f1405, %f1406;
	add.f32 	%f5657, %f1403, %f1403;
	add.f32 	%f1407, %f1, %f5656;
	fma.rn.f32 	%f1408, %f5657, %f1404, %f2;
	mul.f32 	%f1409, %f1407, %f1407;
	mul.f32 	%f1410, %f1408, %f1408;
	add.f32 	%f5658, %f1409, %f1410;
	setp.gt.f32 	%p153, %f5658, 0f40800000;
	mov.b32 	%r164, 97;
	mov.u32 	%r1330, %r164;
	@%p153 bra 	$L__BB0_1365;
	sub.f32 	%f5659, %f1409, %f1410;
	add.f32 	%f5660, %f1407, %f1407;
	add.f32 	%f1411, %f1, %f5659;
	fma.rn.f32 	%f1412, %f5660, %f1408, %f2;
	mul.f32 	%f1413, %f1411, %f1411;
	mul.f32 	%f1414, %f1412, %f1412;
	add.f32 	%f5661, %f1413, %f1414;
	setp.gt.f32 	%p154, %f5661, 0f40800000;
	mov.b32 	%r165, 98;
	mov.u32 	%r1330, %r165;
	@%p154 bra 	$L__BB0_1365;
	sub.f32 	%f5662, %f1413, %f1414;
	add.f32 	%f5663, %f1411, %f1411;
	add.f32 	%f1415, %f1, %f5662;
	fma.rn.f32 	%f1416, %f5663, %f1412, %f2;
	mul.f32 	%f1417, %f1415, %f1415;
	mul.f32 	%f1418, %f1416, %f1416;
	add.f32 	%f5664, %f1417, %f1418;
	setp.gt.f32 	%p155, %f5664, 0f40800000;
	mov.b32 	%r166, 99;
	mov.u32 	%r1330, %r166;
	@%p155 bra 	$L__BB0_1365;
	sub.f32 	%f5665, %f1417, %f1418;
	add.f32 	%f5666, %f1415, %f1415;
	add.f32 	%f1419, %f1, %f5665;
	fma.rn.f32 	%f1420, %f5666, %f1416, %f2;
	mul.f32 	%f1421, %f1419, %f1419;
	mul.f32 	%f1422, %f1420, %f1420;
	add.f32 	%f5667, %f1421, %f1422;
	setp.gt.f32 	%p156, %f5667, 0f40800000;
	mov.b32 	%r167, 100;
	mov.u32 	%r1330, %r167;
	@%p156 bra 	$L__BB0_1365;
	sub.f32 	%f5668, %f1421, %f1422;
	add.f32 	%f5669, %f1419, %f1419;
	add.f32 	%f1423, %f1, %f5668;
	fma.rn.f32 	%f1424, %f5669, %f1420, %f2;
	mul.f32 	%f1425, %f1423, %f1423;
	mul.f32 	%f1426, %f1424, %f1424;
	add.f32 	%f5670, %f1425, %f1426;
	setp.gt.f32 	%p157, %f5670, 0f40800000;
	mov.b32 	%r168, 101;
	mov.u32 	%r1330, %r168;
	@%p157 bra 	$L__BB0_1365;
	sub.f32 	%f5671, %f1425, %f1426;
	add.f32 	%f5672, %f1423, %f1423;
	add.f32 	%f1427, %f1, %f5671;
	fma.rn.f32 	%f1428, %f5672, %f1424, %f2;
	mul.f32 	%f1429, %f1427, %f1427;
	mul.f32 	%f1430, %f1428, %f1428;
	add.f32 	%f5673, %f1429, %f1430;
	setp.gt.f32 	%p158, %f5673, 0f40800000;
	mov.b32 	%r169, 102;
	mov.u32 	%r1330, %r169;
	@%p158 bra 	$L__BB0_1365;
	sub.f32 	%f5674, %f1429, %f1430;
	add.f32 	%f5675, %f1427, %f1427;
	add.f32 	%f1431, %f1, %f5674;
	fma.rn.f32 	%f1432, %f5675, %f1428, %f2;
	mul.f32 	%f1433, %f1431, %f1431;
	mul.f32 	%f1434, %f1432, %f1432;
	add.f32 	%f5676, %f1433, %f1434;
	setp.gt.f32 	%p159, %f5676, 0f40800000;
	mov.b32 	%r170, 103;
	mov.u32 	%r1330, %r170;
	@%p159 bra 	$L__BB0_1365;
	sub.f32 	%f5677, %f1433, %f1434;
	add.f32 	%f5678, %f1431, %f1431;
	add.f32 	%f1435, %f1, %f5677;
	fma.rn.f32 	%f1436, %f5678, %f1432, %f2;
	mul.f32 	%f1437, %f1435, %f1435;
	mul.f32 	%f1438, %f1436, %f1436;
	add.f32 	%f5679, %f1437, %f1438;
	setp.gt.f32 	%p160, %f5679, 0f40800000;
	mov.b32 	%r171, 104;
	mov.u32 	%r1330, %r171;
	@%p160 bra 	$L__BB0_1365;
	sub.f32 	%f5680, %f1437, %f1438;
	add.f32 	%f5681, %f1435, %f1435;
	add.f32 	%f1439, %f1, %f5680;
	fma.rn.f32 	%f1440, %f5681, %f1436, %f2;
	mul.f32 	%f1441, %f1439, %f1439;
	mul.f32 	%f1442, %f1440, %f1440;
	add.f32 	%f5682, %f1441, %f1442;
	setp.gt.f32 	%p161, %f5682, 0f40800000;
	mov.b32 	%r172, 105;
	mov.u32 	%r1330, %r172;
	@%p161 bra 	$L__BB0_1365;
	sub.f32 	%f5683, %f1441, %f1442;
	add.f32 	%f5684, %f1439, %f1439;
	add.f32 	%f1443, %f1, %f5683;
	fma.rn.f32 	%f1444, %f5684, %f1440, %f2;
	mul.f32 	%f1445, %f1443, %f1443;
	mul.f32 	%f1446, %f1444, %f1444;
	add.f32 	%f5685, %f1445, %f1446;
	setp.gt.f32 	%p162, %f5685, 0f40800000;
	mov.b32 	%r173, 106;
	mov.u32 	%r1330, %r173;
	@%p162 bra 	$L__BB0_1365;
	sub.f32 	%f5686, %f1445, %f1446;
	add.f32 	%f5687, %f1443, %f1443;
	add.f32 	%f1447, %f1, %f5686;
	fma.rn.f32 	%f1448, %f5687, %f1444, %f2;
	mul.f32 	%f1449, %f1447, %f1447;
	mul.f32 	%f1450, %f1448, %f1448;
	add.f32 	%f5688, %f1449, %f1450;
	setp.gt.f32 	%p163, %f5688, 0f40800000;
	mov.b32 	%r174, 107;
	mov.u32 	%r1330, %r174;
	@%p163 bra 	$L__BB0_1365;
	sub.f32 	%f5689, %f1449, %f1450;
	add.f32 	%f5690, %f1447, %f1447;
	add.f32 	%f1451, %f1, %f5689;
	fma.rn.f32 	%f1452, %f5690, %f1448, %f2;
	mul.f32 	%f1453, %f1451, %f1451;
	mul.f32 	%f1454, %f1452, %f1452;
	add.f32 	%f5691, %f1453, %f1454;
	setp.gt.f32 	%p164, %f5691, 0f40800000;
	mov.b32 	%r175, 108;
	mov.u32 	%r1330, %r175;
	@%p164 bra 	$L__BB0_1365;
	sub.f32 	%f5692, %f1453, %f1454;
	add.f32 	%f5693, %f1451, %f1451;
	add.f32 	%f1455, %f1, %f5692;
	fma.rn.f32 	%f1456, %f5693, %f1452, %f2;
	mul.f32 	%f1457, %f1455, %f1455;
	mul.f32 	%f1458, %f1456, %f1456;
	add.f32 	%f5694, %f1457, %f1458;
	setp.gt.f32 	%p165, %f5694, 0f40800000;
	mov.b32 	%r176, 109;
	mov.u32 	%r1330, %r176;
	@%p165 bra 	$L__BB0_1365;
	sub.f32 	%f5695, %f1457, %f1458;
	add.f32 	%f5696, %f1455, %f1455;
	add.f32 	%f1459, %f1, %f5695;
	fma.rn.f32 	%f1460, %f5696, %f1456, %f2;
	mul.f32 	%f1461, %f1459, %f1459;
	mul.f32 	%f1462, %f1460, %f1460;
	add.f32 	%f5697, %f1461, %f1462;
	setp.gt.f32 	%p166, %f5697, 0f40800000;
	mov.b32 	%r177, 110;
	mov.u32 	%r1330, %r177;
	@%p166 bra 	$L__BB0_1365;
	sub.f32 	%f5698, %f1461, %f1462;
	add.f32 	%f5699, %f1459, %f1459;
	add.f32 	%f1463, %f1, %f5698;
	fma.rn.f32 	%f1464, %f5699, %f1460, %f2;
	mul.f32 	%f1465, %f1463, %f1463;
	mul.f32 	%f1466, %f1464, %f1464;
	add.f32 	%f5700, %f1465, %f1466;
	setp.gt.f32 	%p167, %f5700, 0f40800000;
	mov.b32 	%r178, 111;
	mov.u32 	%r1330, %r178;
	@%p167 bra 	$L__BB0_1365;
	sub.f32 	%f5701, %f1465, %f1466;
	add.f32 	%f5702, %f1463, %f1463;
	add.f32 	%f1467, %f1, %f5701;
	fma.rn.f32 	%f1468, %f5702, %f1464, %f2;
	mul.f32 	%f1469, %f1467, %f1467;
	mul.f32 	%f1470, %f1468, %f1468;
	add.f32 	%f5703, %f1469, %f1470;
	setp.gt.f32 	%p168, %f5703, 0f40800000;
	mov.b32 	%r179, 112;
	mov.u32 	%r1330, %r179;
	@%p168 bra 	$L__BB0_1365;
	sub.f32 	%f5704, %f1469, %f1470;
	add.f32 	%f5705, %f1467, %f1467;
	add.f32 	%f1471, %f1, %f5704;
	fma.rn.f32 	%f1472, %f5705, %f1468, %f2;
	mul.f32 	%f1473, %f1471, %f1471;
	mul.f32 	%f1474, %f1472, %f1472;
	add.f32 	%f5706, %f1473, %f1474;
	setp.gt.f32 	%p169, %f5706, 0f40800000;
	mov.b32 	%r180, 113;
	mov.u32 	%r1330, %r180;
	@%p169 bra 	$L__BB0_1365;
	sub.f32 	%f5707, %f1473, %f1474;
	add.f32 	%f5708, %f1471, %f1471;
	add.f32 	%f1475, %f1, %f5707;
	fma.rn.f32 	%f1476, %f5708, %f1472, %f2;
	mul.f32 	%f1477, %f1475, %f1475;
	mul.f32 	%f1478, %f1476, %f1476;
	add.f32 	%f5709, %f1477, %f1478;
	setp.gt.f32 	%p170, %f5709, 0f40800000;
	mov.b32 	%r181, 114;
	mov.u32 	%r1330, %r181;
	@%p170 bra 	$L__BB0_1365;
	sub.f32 	%f5710, %f1477, %f1478;
	add.f32 	%f5711, %f1475, %f1475;
	add.f32 	%f1479, %f1, %f5710;
	fma.rn.f32 	%f1480, %f5711, %f1476, %f2;
	mul.f32 	%f1481, %f1479, %f1479;
	mul.f32 	%f1482, %f1480, %f1480;
	add.f32 	%f5712, %f1481, %f1482;
	setp.gt.f32 	%p171, %f5712, 0f40800000;
	mov.b32 	%r182, 115;
	mov.u32 	%r1330, %r182;
	@%p171 bra 	$L__BB0_1365;
	sub.f32 	%f5713, %f1481, %f1482;
	add.f32 	%f5714, %f1479, %f1479;
	add.f32 	%f1483, %f1, %f5713;
	fma.rn.f32 	%f1484, %f5714, %f1480, %f2;
	mul.f32 	%f1485, %f1483, %f1483;
	mul.f32 	%f1486, %f1484, %f1484;
	add.f32 	%f5715, %f1485, %f1486;
	setp.gt.f32 	%p172, %f5715, 0f40800000;
	mov.b32 	%r183, 116;
	mov.u32 	%r1330, %r183;
	@%p172 bra 	$L__BB0_1365;
	sub.f32 	%f5716, %f1485, %f1486;
	add.f32 	%f5717, %f1483, %f1483;
	add.f32 	%f1487, %f1, %f5716;
	fma.rn.f32 	%f1488, %f5717, %f1484, %f2;
	mul.f32 	%f1489, %f1487, %f1487;
	mul.f32 	%f1490, %f1488, %f1488;
	add.f32 	%f5718, %f1489, %f1490;
	setp.gt.f32 	%p173, %f5718, 0f40800000;
	mov.b32 	%r184, 117;
	mov.u32 	%r1330, %r184;
	@%p173 bra 	$L__BB0_1365;
	sub.f32 	%f5719, %f1489, %f1490;
	add.f32 	%f5720, %f1487, %f1487;
	add.f32 	%f1491, %f1, %f5719;
	fma.rn.f32 	%f1492, %f5720, %f1488, %f2;
	mul.f32 	%f1493, %f1491, %f1491;
	mul.f32 	%f1494, %f1492, %f1492;
	add.f32 	%f5721, %f1493, %f1494;
	setp.gt.f32 	%p174, %f5721, 0f40800000;
	mov.b32 	%r185, 118;
	mov.u32 	%r1330, %r185;
	@%p174 bra 	$L__BB0_1365;
	sub.f32 	%f5722, %f1493, %f1494;
	add.f32 	%f5723, %f1491, %f1491;
	add.f32 	%f1495, %f1, %f5722;
	fma.rn.f32 	%f1496, %f5723, %f1492, %f2;
	mul.f32 	%f1497, %f1495, %f1495;
	mul.f32 	%f1498, %f1496, %f1496;
	add.f32 	%f5724, %f1497, %f1498;
	setp.gt.f32 	%p175, %f5724, 0f40800000;
	mov.b32 	%r186, 119;
	mov.u32 	%r1330, %r186;
	@%p175 bra 	$L__BB0_1365;
	sub.f32 	%f5725, %f1497, %f1498;
	add.f32 	%f5726, %f1495, %f1495;
	add.f32 	%f1499, %f1, %f5725;
	fma.rn.f32 	%f1500, %f5726, %f1496, %f2;
	mul.f32 	%f1501, %f1499, %f1499;
	mul.f32 	%f1502, %f1500, %f1500;
	add.f32 	%f5727, %f1501, %f1502;
	setp.gt.f32 	%p176, %f5727, 0f40800000;
	mov.b32 	%r187, 120;
	mov.u32 	%r1330, %r187;
	@%p176 bra 	$L__BB0_1365;
	sub.f32 	%f5728, %f1501, %f1502;
	add.f32 	%f5729, %f1499, %f1499;
	add.f32 	%f1503, %f1, %f5728;
	fma.rn.f32 	%f1504, %f5729, %f1500, %f2;
	mul.f32 	%f1505, %f1503, %f1503;
	mul.f32 	%f1506, %f1504, %f1504;
	add.f32 	%f5730, %f1505, %f1506;
	setp.gt.f32 	%p177, %f5730, 0f40800000;
	mov.b32 	%r188, 121;
	mov.u32 	%r1330, %r188;
	@%p177 bra 	$L__BB0_1365;
	sub.f32 	%f5731, %f1505, %f1506;
	add.f32 	%f5732, %f1503, %f1503;
	add.f32 	%f1507, %f1, %f5731;
	fma.rn.f32 	%f1508, %f5732, %f1504, %f2;
	mul.f32 	%f1509, %f1507, %f1507;
	mul.f32 	%f1510, %f1508, %f1508;
	add.f32 	%f5733, %f1509, %f1510;
	setp.gt.f32 	%p178, %f5733, 0f40800000;
	mov.b32 	%r189, 122;
	mov.u32 	%r1330, %r189;
	@%p178 bra 	$L__BB0_1365;
	sub.f32 	%f5734, %f1509, %f1510;
	add.f32 	%f5735, %f1507, %f1507;
	add.f32 	%f1511, %f1, %f5734;
	fma.rn.f32 	%f1512, %f5735, %f1508, %f2;
	mul.f32 	%f1513, %f1511, %f1511;
	mul.f32 	%f1514, %f1512, %f1512;
	add.f32 	%f5736, %f1513, %f1514;
	setp.gt.f32 	%p179, %f5736, 0f40800000;
	mov.b32 	%r190, 123;
	mov.u32 	%r1330, %r190;
	@%p179 bra 	$L__BB0_1365;
	sub.f32 	%f5737, %f1513, %f1514;
	add.f32 	%f5738, %f1511, %f1511;
	add.f32 	%f1515, %f1, %f5737;
	fma.rn.f32 	%f1516, %f5738, %f1512, %f2;
	mul.f32 	%f1517, %f1515, %f1515;
	mul.f32 	%f1518, %f1516, %f1516;
	add.f32 	%f5739, %f1517, %f1518;
	setp.gt.f32 	%p180, %f5739, 0f40800000;
	mov.b32 	%r191, 124;
	mov.u32 	%r1330, %r191;
	@%p180 bra 	$L__BB0_1365;
	sub.f32 	%f5740, %f1517, %f1518;
	add.f32 	%f5741, %f1515, %f1515;
	add.f32 	%f1519, %f1, %f5740;
	fma.rn.f32 	%f1520, %f5741, %f1516, %f2;
	mul.f32 	%f1521, %f1519, %f1519;
	mul.f32 	%f1522, %f1520, %f1520;
	add.f32 	%f5742, %f1521, %f1522;
	setp.gt.f32 	%p181, %f5742, 0f40800000;
	mov.b32 	%r192, 125;
	mov.u32 	%r1330, %r192;
	@%p181 bra 	$L__BB0_1365;
	sub.f32 	%f5743, %f1521, %f1522;
	add.f32 	%f5744, %f1519, %f1519;
	add.f32 	%f1523, %f1, %f5743;
	fma.rn.f32 	%f1524, %f5744, %f1520, %f2;
	mul.f32 	%f1525, %f1523, %f1523;
	mul.f32 	%f1526, %f1524, %f1524;
	add.f32 	%f5745, %f1525, %f1526;
	setp.gt.f32 	%p182, %f5745, 0f40800000;
	mov.b32 	%r193, 126;
	mov.u32 	%r1330, %r193;
	@%p182 bra 	$L__BB0_1365;
	sub.f32 	%f5746, %f1525, %f1526;
	add.f32 	%f5747, %f1523, %f1523;
	add.f32 	%f1527, %f1, %f5746;
	fma.rn.f32 	%f1528, %f5747, %f1524, %f2;
	mul.f32 	%f1529, %f1527, %f1527;
	mul.f32 	%f1530, %f1528, %f1528;
	add.f32 	%f5748, %f1529, %f1530;
	setp.gt.f32 	%p183, %f5748, 0f40800000;
	mov.b32 	%r194, 127;
	mov.u32 	%r1330, %r194;
	@%p183 bra 	$L__BB0_1365;
	sub.f32 	%f5749, %f1529, %f1530;
	add.f32 	%f5750, %f1527, %f1527;
	add.f32 	%f1531, %f1, %f5749;
	fma.rn.f32 	%f1532, %f5750, %f1528, %f2;
	mul.f32 	%f1533, %f1531, %f1531;
	mul.f32 	%f1534, %f1532, %f1532;
	add.f32 	%f5751, %f1533, %f1534;
	setp.gt.f32 	%p184, %f5751, 0f40800000;
	mov.b32 	%r195, 128;
	mov.u32 	%r1330, %r195;
	@%p184 bra 	$L__BB0_1365;
	sub.f32 	%f5752, %f1533, %f1534;
	add.f32 	%f5753, %f1531, %f1531;
	add.f32 	%f1535, %f1, %f5752;
	fma.rn.f32 	%f1536, %f5753, %f1532, %f2;
	mul.f32 	%f1537, %f1535, %f1535;
	mul.f32 	%f1538, %f1536, %f1536;
	add.f32 	%f5754, %f1537, %f1538;
	setp.gt.f32 	%p185, %f5754, 0f40800000;
	mov.b32 	%r196, 129;
	mov.u32 	%r1330, %r196;
	@%p185 bra 	$L__BB0_1365;
	sub.f32 	%f5755, %f1537, %f1538;
	add.f32 	%f5756, %f1535, %f1535;
	add.f32 	%f1539, %f1, %f5755;
	fma.rn.f32 	%f1540, %f5756, %f1536, %f2;
	mul.f32 	%f1541, %f1539, %f1539;
	mul.f32 	%f1542, %f1540, %f1540;
	add.f32 	%f5757, %f1541, %f1542;
	setp.gt.f32 	%p186, %f5757, 0f40800000;
	mov.b32 	%r197, 130;
	mov.u32 	%r1330, %r197;
	@%p186 bra 	$L__BB0_1365;
	sub.f32 	%f5758, %f1541, %f1542;
	add.f32 	%f5759, %f1539, %f1539;
	add.f32 	%f1543, %f1, %f5758;
	fma.rn.f32 	%f1544, %f5759, %f1540, %f2;
	mul.f32 	%f1545, %f1543, %f1543;
	mul.f32 	%f1546, %f1544, %f1544;
	add.f32 	%f5760, %f1545, %f1546;
	setp.gt.f32 	%p187, %f5760, 0f40800000;
	mov.b32 	%r198, 131;
	mov.u32 	%r1330, %r198;
	@%p187 bra 	$L__BB0_1365;
	sub.f32 	%f5761, %f1545, %f1546;
	add.f32 	%f5762, %f1543, %f1543;
	add.f32 	%f1547, %f1, %f5761;
	fma.rn.f32 	%f1548, %f5762, %f1544, %f2;
	mul.f32 	%f1549, %f1547, %f1547;
	mul.f32 	%f1550, %f1548, %f1548;
	add.f32 	%f5763, %f1549, %f1550;
	setp.gt.f32 	%p188, %f5763, 0f40800000;
	mov.b32 	%r199, 132;
	mov.u32 	%r1330, %r199;
	@%p188 bra 	$L__BB0_1365;
	sub.f32 	%f5764, %f1549, %f1550;
	add.f32 	%f5765, %f1547, %f1547;
	add.f32 	%f1551, %f1, %f5764;
	fma.rn.f32 	%f1552, %f5765, %f1548, %f2;
	mul.f32 	%f1553, %f1551, %f1551;
	mul.f32 	%f1554, %f1552, %f1552;
	add.f32 	%f5766, %f1553, %f1554;
	setp.gt.f32 	%p189, %f5766, 0f40800000;
	mov.b32 	%r200, 133;
	mov.u32 	%r1330, %r200;
	@%p189 bra 	$L__BB0_1365;
	sub.f32 	%f5767, %f1553, %f1554;
	add.f32 	%f5768, %f1551, %f1551;
	add.f32 	%f1555, %f1, %f5767;
	fma.rn.f32 	%f1556, %f5768, %f1552, %f2;
	mul.f32 	%f1557, %f1555, %f1555;
	mul.f32 	%f1558, %f1556, %f1556;
	add.f32 	%f5769, %f1557, %f1558;
	setp.gt.f32 	%p190, %f5769, 0f40800000;
	mov.b32 	%r201, 134;
	mov.u32 	%r1330, %r201;
	@%p190 bra 	$L__BB0_1365;
	sub.f32 	%f5770, %f1557, %f1558;
	add.f32 	%f5771, %f1555, %f1555;
	add.f32 	%f1559, %f1, %f5770;
	fma.rn.f32 	%f1560, %f5771, %f1556, %f2;
	mul.f32 	%f1561, %f1559, %f1559;
	mul.f32 	%f1562, %f1560, %f1560;
	add.f32 	%f5772, %f1561, %f1562;
	setp.gt.f32 	%p191, %f5772, 0f40800000;
	mov.b32 	%r202, 135;
	mov.u32 	%r1330, %r202;
	@%p191 bra 	$L__BB0_1365;
	sub.f32 	%f5773, %f1561, %f1562;
	add.f32 	%f5774, %f1559, %f1559;
	add.f32 	%f1563, %f1, %f5773;
	fma.rn.f32 	%f1564, %f5774, %f1560, %f2;
	mul.f32 	%f1565, %f1563, %f1563;
	mul.f32 	%f1566, %f1564, %f1564;
	add.f32 	%f5775, %f1565, %f1566;
	setp.gt.f32 	%p192, %f5775, 0f40800000;
	mov.b32 	%r203, 136;
	mov.u32 	%r1330, %r203;
	@%p192 bra 	$L__BB0_1365;
	sub.f32 	%f5776, %f1565, %f1566;
	add.f32 	%f5777, %f1563, %f1563;
	add.f32 	%f1567, %f1, %f5776;
	fma.rn.f32 	%f1568, %f5777, %f1564, %f2;
	mul.f32 	%f1569, %f1567, %f1567;
	mul.f32 	%f1570, %f1568, %f1568;
	add.f32 	%f5778, %f1569, %f1570;
	setp.gt.f32 	%p193, %f5778, 0f40800000;
	mov.b32 	%r204, 137;
	mov.u32 	%r1330, %r204;
	@%p193 bra 	$L__BB0_1365;
	sub.f32 	%f5779, %f1569, %f1570;
	add.f32 	%f5780, %f1567, %f1567;
	add.f32 	%f1571, %f1, %f5779;
	fma.rn.f32 	%f1572, %f5780, %f1568, %f2;
	mul.f32 	%f1573, %f1571, %f1571;
	mul.f32 	%f1574, %f1572, %f1572;
	add.f32 	%f5781, %f1573, %f1574;
	setp.gt.f32 	%p194, %f5781, 0f40800000;
	mov.b32 	%r205, 138;
	mov.u32 	%r1330, %r205;
	@%p194 bra 	$L__BB0_1365;
	sub.f32 	%f5782, %f1573, %f1574;
	add.f32 	%f5783, %f1571, %f1571;
	add.f32 	%f1575, %f1, %f5782;
	fma.rn.f32 	%f1576, %f5783, %f1572, %f2;
	mul.f32 	%f1577, %f1575, %f1575;
	mul.f32 	%f1578, %f1576, %f1576;
	add.f32 	%f5784, %f1577, %f1578;
	setp.gt.f32 	%p195, %f5784, 0f40800000;
	mov.b32 	%r206, 139;
	mov.u32 	%r1330, %r206;
	@%p195 bra 	$L__BB0_1365;
	sub.f32 	%f5785, %f1577, %f1578;
	add.f32 	%f5786, %f1575, %f1575;
	add.f32 	%f1579, %f1, %f5785;
	fma.rn.f32 	%f1580, %f5786, %f1576, %f2;
	mul.f32 	%f1581, %f1579, %f1579;
	mul.f32 	%f1582, %f1580, %f1580;
	add.f32 	%f5787, %f1581, %f1582;
	setp.gt.f32 	%p196, %f5787, 0f40800000;
	mov.b32 	%r207, 140;
	mov.u32 	%r1330, %r207;
	@%p196 bra 	$L__BB0_1365;
	sub.f32 	%f5788, %f1581, %f1582;
	add.f32 	%f5789, %f1579, %f1579;
	add.f32 	%f1583, %f1, %f5788;
	fma.rn.f32 	%f1584, %f5789, %f1580, %f2;
	mul.f32 	%f1585, %f1583, %f1583;
	mul.f32 	%f1586, %f1584, %f1584;
	add.f32 	%f5790, %f1585, %f1586;
	setp.gt.f32 	%p197, %f5790, 0f40800000;
	mov.b32 	%r208, 141;
	mov.u32 	%r1330, %r208;
	@%p197 bra 	$L__BB0_1365;
	sub.f32 	%f5791, %f1585, %f1586;
	add.f32 	%f5792, %f1583, %f1583;
	add.f32 	%f1587, %f1, %f5791;
	fma.rn.f32 	%f1588, %f5792, %f1584, %f2;
	mul.f32 	%f1589, %f1587, %f1587;
	mul.f32 	%f1590, %f1588, %f1588;
	add.f32 	%f5793, %f1589, %f1590;
	setp.gt.f32 	%p198, %f5793, 0f40800000;
	mov.b32 	%r209, 142;
	mov.u32 	%r1330, %r209;
	@%p198 bra 	$L__BB0_1365;
	sub.f32 	%f5794, %f1589, %f1590;
	add.f32 	%f5795, %f1587, %f1587;
	add.f32 	%f1591, %f1, %f5794;
	fma.rn.f32 	%f1592, %f5795, %f1588, %f2;
	mul.f32 	%f1593, %f1591, %f1591;
	mul.f32 	%f1594, %f1592, %f1592;
	add.f32 	%f5796, %f1593, %f1594;
	setp.gt.f32 	%p199, %f5796, 0f40800000;
	mov.b32 	%r210, 143;
	mov.u32 	%r1330, %r210;
	@%p199 bra 	$L__BB0_1365;
	sub.f32 	%f5797, %f1593, %f1594;
	add.f32 	%f5798, %f1591, %f1591;
	add.f32 	%f1595, %f1, %f5797;
	fma.rn.f32 	%f1596, %f5798, %f1592, %f2;
	mul.f32 	%f1597, %f1595, %f1595;
	mul.f32 	%f1598, %f1596, %f1596;
	add.f32 	%f5799, %f1597, %f1598;
	setp.gt.f32 	%p200, %f5799, 0f40800000;
	mov.b32 	%r211, 144;
	mov.u32 	%r1330, %r211;
	@%p200 bra 	$L__BB0_1365;
	sub.f32 	%f5800, %f1597, %f1598;
	add.f32 	%f5801, %f1595, %f1595;
	add.f32 	%f1599, %f1, %f5800;
	fma.rn.f32 	%f1600, %f5801, %f1596, %f2;
	mul.f32 	%f1601, %f1599, %f1599;
	mul.f32 	%f1602, %f1600, %f1600;
	add.f32 	%f5802, %f1601, %f1602;
	setp.gt.f32 	%p201, %f5802, 0f40800000;
	mov.b32 	%r212, 145;
	mov.u32 	%r1330, %r212;
	@%p201 bra 	$L__BB0_1365;
	sub.f32 	%f5803, %f1601, %f1602;
	add.f32 	%f5804, %f1599, %f1599;
	add.f32 	%f1603, %f1, %f5803;
	fma.rn.f32 	%f1604, %f5804, %f1600, %f2;
	mul.f32 	%f1605, %f1603, %f1603;
	mul.f32 	%f1606, %f1604, %f1604;
	add.f32 	%f5805, %f1605, %f1606;
	setp.gt.f32 	%p202, %f5805, 0f40800000;
	mov.b32 	%r213, 146;
	mov.u32 	%r1330, %r213;
	@%p202 bra 	$L__BB0_1365;
	sub.f32 	%f5806, %f1605, %f1606;
	add.f32 	%f5807, %f1603, %f1603;
	add.f32 	%f1607, %f1, %f5806;
	fma.rn.f32 	%f1608, %f5807, %f1604, %f2;
	mul.f32 	%f1609, %f1607, %f1607;
	mul.f32 	%f1610, %f1608, %f1608;
	add.f32 	%f5808, %f1609, %f1610;
	setp.gt.f32 	%p203, %f5808, 0f40800000;
	mov.b32 	%r214, 147;
	mov.u32 	%r1330, %r214;
	@%p203 bra 	$L__BB0_1365;
	sub.f32 	%f5809, %f1609, %f1610;
	add.f32 	%f5810, %f1607, %f1607;
	add.f32 	%f1611, %f1, %f5809;
	fma.rn.f32 	%f1612, %f5810, %f1608, %f2;
	mul.f32 	%f1613, %f1611, %f1611;
	mul.f32 	%f1614, %f1612, %f1612;
	add.f32 	%f5811, %f1613, %f1614;
	setp.gt.f32 	%p204, %f5811, 0f40800000;
	mov.b32 	%r215, 148;
	mov.u32 	%r1330, %r215;
	@%p204 bra 	$L__BB0_1365;
	sub.f32 	%f5812, %f1613, %f1614;
	add.f32 	%f5813, %f1611, %f1611;
	add.f32 	%f1615, %f1, %f5812;
	fma.rn.f32 	%f1616, %f5813, %f1612, %f2;
	mul.f32 	%f1617, %f1615, %f1615;
	mul.f32 	%f1618, %f1616, %f1616;
	add.f32 	%f5814, %f1617, %f1618;
	setp.gt.f32 	%p205, %f5814, 0f40800000;
	mov.b32 	%r216, 149;
	mov.u32 	%r1330, %r216;
	@%p205 bra 	$L__BB0_1365;
	sub.f32 	%f5815, %f1617, %f1618;
	add.f32 	%f5816, %f1615, %f1615;
	add.f32 	%f1619, %f1, %f5815;
	fma.rn.f32 	%f1620, %f5816, %f1616, %f2;
	mul.f32 	%f1621, %f1619, %f1619;
	mul.f32 	%f1622, %f1620, %f1620;
	add.f32 	%f5817, %f1621, %f1622;
	setp.gt.f32 	%p206, %f5817, 0f40800000;
	mov.b32 	%r217, 150;
	mov.u32 	%r1330, %r217;
	@%p206 bra 	$L__BB0_1365;
	sub.f32 	%f5818, %f1621, %f1622;
	add.f32 	%f5819, %f1619, %f1619;
	add.f32 	%f1623, %f1, %f5818;
	fma.rn.f32 	%f1624, %f5819, %f1620, %f2;
	mul.f32 	%f1625, %f1623, %f1623;
	mul.f32 	%f1626, %f1624, %f1624;
	add.f32 	%f5820, %f1625, %f1626;
	setp.gt.f32 	%p207, %f5820, 0f40800000;
	mov.b32 	%r218, 151;
	mov.u32 	%r1330, %r218;
	@%p207 bra 	$L__BB0_1365;
	sub.f32 	%f5821, %f1625, %f1626;
	add.f32 	%f5822, %f1623, %f1623;
	add.f32 	%f1627, %f1, %f5821;
	fma.rn.f32 	%f1628, %f5822, %f1624, %f2;
	mul.f32 	%f1629, %f1627, %f1627;
	mul.f32 	%f1630, %f1628, %f1628;
	add.f32 	%f5823, %f1629, %f1630;
	setp.gt.f32 	%p208, %f5823, 0f40800000;
	mov.b32 	%r219, 152;
	mov.u32 	%r1330, %r219;
	@%p208 bra 	$L__BB0_1365;
	sub.f32 	%f5824, %f1629, %f1630;
	add.f32 	%f5825, %f1627, %f1627;
	add.f32 	%f1631, %f1, %f5824;
	fma.rn.f32 	%f1632, %f5825, %f1628, %f2;
	mul.f32 	%f1633, %f1631, %f1631;
	mul.f32 	%f1634, %f1632, %f1632;
	add.f32 	%f5826, %f1633, %f1634;
	setp.gt.f32 	%p209, %f5826, 0f40800000;
	mov.b32 	%r220, 153;
	mov.u32 	%r1330, %r220;
	@%p209 bra 	$L__BB0_1365;
	sub.f32 	%f5827, %f1633, %f1634;
	add.f32 	%f5828, %f1631, %f1631;
	add.f32 	%f1635, %f1, %f5827;
	fma.rn.f32 	%f1636, %f5828, %f1632, %f2;
	mul.f32 	%f1637, %f1635, %f1635;
	mul.f32 	%f1638, %f1636, %f1636;
	add.f32 	%f5829, %f1637, %f1638;
	setp.gt.f32 	%p210, %f5829, 0f40800000;
	mov.b32 	%r221, 154;
	mov.u32 	%r1330, %r221;
	@%p210 bra 	$L__BB0_1365;
	sub.f32 	%f5830, %f1637, %f1638;
	add.f32 	%f5831, %f1635, %f1635;
	add.f32 	%f1639, %f1, %f5830;
	fma.rn.f32 	%f1640, %f5831, %f1636, %f2;
	mul.f32 	%f1641, %f1639, %f1639;
	mul.f32 	%f1642, %f1640, %f1640;
	add.f32 	%f5832, %f1641, %f1642;
	setp.gt.f32 	%p211, %f5832, 0f40800000;
	mov.b32 	%r222, 155;
	mov.u32 	%r1330, %r222;
	@%p211 bra 	$L__BB0_1365;
	sub.f32 	%f5833, %f1641, %f1642;
	add.f32 	%f5834, %f1639, %f1639;
	add.f32 	%f1643, %f1, %f5833;
	fma.rn.f32 	%f1644, %f5834, %f1640, %f2;
	mul.f32 	%f1645, %f1643, %f1643;
	mul.f32 	%f1646, %f1644, %f1644;
	add.f32 	%f5835, %f1645, %f1646;
	setp.gt.f32 	%p212, %f5835, 0f40800000;
	mov.b32 	%r223, 156;
	mov.u32 	%r1330, %r223;
	@%p212 bra 	$L__BB0_1365;
	sub.f32 	%f5836, %f1645, %f1646;
	add.f32 	%f5837, %f1643, %f1643;
	add.f32 	%f1647, %f1, %f5836;
	fma.rn.f32 	%f1648, %f5837, %f1644, %f2;
	mul.f32 	%f1649, %f1647, %f1647;
	mul.f32 	%f1650, %f1648, %f1648;
	add.f32 	%f5838, %f1649, %f1650;
	setp.gt.f32 	%p213, %f5838, 0f40800000;
	mov.b32 	%r224, 157;
	mov.u32 	%r1330, %r224;
	@%p213 bra 	$L__BB0_1365;
	sub.f32 	%f5839, %f1649, %f1650;
	add.f32 	%f5840, %f1647, %f1647;
	add.f32 	%f1651, %f1, %f5839;
	fma.rn.f32 	%f1652, %f5840, %f1648, %f2;
	mul.f32 	%f1653, %f1651, %f1651;
	mul.f32 	%f1654, %f1652, %f1652;
	add.f32 	%f5841, %f1653, %f1654;
	setp.gt.f32 	%p214, %f5841, 0f40800000;
	mov.b32 	%r225, 158;
	mov.u32 	%r1330, %r225;
	@%p214 bra 	$L__BB0_1365;
	sub.f32 	%f5842, %f1653, %f1654;
	add.f32 	%f5843, %f1651, %f1651;
	add.f32 	%f1655, %f1, %f5842;
	fma.rn.f32 	%f1656, %f5843, %f1652, %f2;
	mul.f32 	%f1657, %f1655, %f1655;
	mul.f32 	%f1658, %f1656, %f1656;
	add.f32 	%f5844, %f1657, %f1658;
	setp.gt.f32 	%p215, %f5844, 0f40800000;
	mov.b32 	%r226, 159;
	mov.u32 	%r1330, %r226;
	@%p215 bra 	$L__BB0_1365;
	sub.f32 	%f5845, %f1657, %f1658;
	add.f32 	%f5846, %f1655, %f1655;
	add.f32 	%f1659, %f1, %f5845;
	fma.rn.f32 	%f1660, %f5846, %f1656, %f2;
	mul.f32 	%f1661, %f1659, %f1659;
	mul.f32 	%f1662, %f1660, %f1660;
	add.f32 	%f5847, %f1661, %f1662;
	setp.gt.f32 	%p216, %f5847, 0f40800000;
	mov.b32 	%r227, 160;
	mov.u32 	%r1330, %r227;
	@%p216 bra 	$L__BB0_1365;
	sub.f32 	%f5848, %f1661, %f1662;
	add.f32 	%f5849, %f1659, %f1659;
	add.f32 	%f1663, %f1, %f5848;
	fma.rn.f32 	%f1664, %f5849, %f1660, %f2;
	mul.f32 	%f1665, %f1663, %f1663;
	mul.f32 	%f1666, %f1664, %f1664;
	add.f32 	%f5850, %f1665, %f1666;
	setp.gt.f32 	%p217, %f5850, 0f40800000;
	mov.b32 	%r228, 161;
	mov.u32 	%r1330, %r228;
	@%p217 bra 	$L__BB0_1365;
	sub.f32 	%f5851, %f1665, %f1666;
	add.f32 	%f5852, %f1663, %f1663;
	add.f32 	%f1667, %f1, %f5851;
	fma.rn.f32 	%f1668, %f5852, %f1664, %f2;
	mul.f32 	%f1669, %f1667, %f1667;
	mul.f32 	%f1670, %f1668, %f1668;
	add.f32 	%f5853, %f1669, %f1670;
	setp.gt.f32 	%p218, %f5853, 0f40800000;
	mov.b32 	%r229, 162;
	mov.u32 	%r1330, %r229;
	@%p218 bra 	$L__BB0_1365;
	sub.f32 	%f5854, %f1669, %f1670;
	add.f32 	%f5855, %f1667, %f1667;
	add.f32 	%f1671, %f1, %f5854;
	fma.rn.f32 	%f1672, %f5855, %f1668, %f2;
	mul.f32 	%f1673, %f1671, %f1671;
	mul.f32 	%f1674, %f1672, %f1672;
	add.f32 	%f5856, %f1673, %f1674;
	setp.gt.f32 	%p219, %f5856, 0f40800000;
	mov.b32 	%r230, 163;
	mov.u32 	%r1330, %r230;
	@%p219 bra 	$L__BB0_1365;
	sub.f32 	%f5857, %f1673, %f1674;
	add.f32 	%f5858, %f1671, %f1671;
	add.f32 	%f1675, %f1, %f5857;
	fma.rn.f32 	%f1676, %f5858, %f1672, %f2;
	mul.f32 	%f1677, %f1675, %f1675;
	mul.f32 	%f1678, %f1676, %f1676;
	add.f32 	%f5859, %f1677, %f1678;
	setp.gt.f32 	%p220, %f5859, 0f40800000;
	mov.b32 	%r231, 164;
	mov.u32 	%r1330, %r231;
	@%p220 bra 	$L__BB0_1365;
	sub.f32 	%f5860, %f1677, %f1678;
	add.f32 	%f5861, %f1675, %f1675;
	add.f32 	%f1679, %f1, %f5860;
	fma.rn.f32 	%f1680, %f5861, %f1676, %f2;
	mul.f32 	%f1681, %f1679, %f1679;
	mul.f32 	%f1682, %f1680, %f1680;
	add.f32 	%f5862, %f1681, %f1682;
	setp.gt.f32 	%p221, %f5862, 0f40800000;
	mov.b32 	%r232, 165;
	mov.u32 	%r1330, %r232;
	@%p221 bra 	$L__BB0_1365;
	sub.f32 	%f5863, %f1681, %f1682;
	add.f32 	%f5864, %f1679, %f1679;
	add.f32 	%f1683, %f1, %f5863;
	fma.rn.f32 	%f1684, %f5864, %f1680, %f2;
	mul.f32 	%f1685, %f1683, %f1683;
	mul.f32 	%f1686, %f1684, %f1684;
	add.f32 	%f5865, %f1685, %f1686;
	setp.gt.f32 	%p222, %f5865, 0f40800000;
	mov.b32 	%r233, 166;
	mov.u32 	%r1330, %r233;
	@%p222 bra 	$L__BB0_1365;
	sub.f32 	%f5866, %f1685, %f1686;
	add.f32 	%f5867, %f1683, %f1683;
	add.f32 	%f1687, %f1, %f5866;
	fma.rn.f32 	%f1688, %f5867, %f1684, %f2;
	mul.f32 	%f1689, %f1687, %f1687;
	mul.f32 	%f1690, %f1688, %f1688;
	add.f32 	%f5868, %f1689, %f1690;
	setp.gt.f32 	%p223, %f5868, 0f40800000;
	mov.b32 	%r234, 167;
	mov.u32 	%r1330, %r234;
	@%p223 bra 	$L__BB0_1365;
	sub.f32 	%f5869, %f1689, %f1690;
	add.f32 	%f5870, %f1687, %f1687;
	add.f32 	%f1691, %f1, %f5869;
	fma.rn.f32 	%f1692, %f5870, %f1688, %f2;
	mul.f32 	%f1693, %f1691, %f1691;
	mul.f32 	%f1694, %f1692, %f1692;
	add.f32 	%f5871, %f1693, %f1694;
	setp.gt.f32 	%p224, %f5871, 0f40800000;
	mov.b32 	%r235, 168;
	mov.u32 	%r1330, %r235;
	@%p224 bra 	$L__BB0_1365;
	sub.f32 	%f5872, %f1693, %f1694;
	add.f32 	%f5873, %f1691, %f1691;
	add.f32 	%f1695, %f1, %f5872;
	fma.rn.f32 	%f1696, %f5873, %f1692, %f2;
	mul.f32 	%f1697, %f1695, %f1695;
	mul.f32 	%f1698, %f1696, %f1696;
	add.f32 	%f5874, %f1697, %f1698;
	setp.gt.f32 	%p225, %f5874, 0f40800000;
	mov.b32 	%r236, 169;
	mov.u32 	%r1330, %r236;
	@%p225 bra 	$L__BB0_1365;
	sub.f32 	%f5875, %f1697, %f1698;
	add.f32 	%f5876, %f1695, %f1695;
	add.f32 	%f1699, %f1, %f5875;
	fma.rn.f32 	%f1700, %f5876, %f1696, %f2;
	mul.f32 	%f1701, %f1699, %f1699;
	mul.f32 	%f1702, %f1700, %f1700;
	add.f32 	%f5877, %f1701, %f1702;
	setp.gt.f32 	%p226, %f5877, 0f40800000;
	mov.b32 	%r237, 170;
	mov.u32 	%r1330, %r237;
	@%p226 bra 	$L__BB0_1365;
	sub.f32 	%f5878, %f1701, %f1702;
	add.f32 	%f5879, %f1699, %f1699;
	add.f32 	%f1703, %f1, %f5878;
	fma.rn.f32 	%f1704, %f5879, %f1700, %f2;
	mul.f32 	%f1705, %f1703, %f1703;
	mul.f32 	%f1706, %f1704, %f1704;
	add.f32 	%f5880, %f1705, %f1706;
	setp.gt.f32 	%p227, %f5880, 0f40800000;
	mov.b32 	%r238, 171;
	mov.u32 	%r1330, %r238;
	@%p227 bra 	$L__BB0_1365;
	sub.f32 	%f5881, %f1705, %f1706;
	add.f32 	%f5882, %f1703, %f1703;
	add.f32 	%f1707, %f1, %f5881;
	fma.rn.f32 	%f1708, %f5882, %f1704, %f2;
	mul.f32 	%f1709, %f1707, %f1707;
	mul.f32 	%f1710, %f1708, %f1708;
	add.f32 	%f5883, %f1709, %f1710;
	setp.gt.f32 	%p228, %f5883, 0f40800000;
	mov.b32 	%r239, 172;
	mov.u32 	%r1330, %r239;
	@%p228 bra 	$L__BB0_1365;
	sub.f32 	%f5884, %f1709, %f1710;
	add.f32 	%f5885, %f1707, %f1707;
	add.f32 	%f1711, %f1, %f5884;
	fma.rn.f32 	%f1712, %f5885, %f1708, %f2;
	mul.f32 	%f1713, %f1711, %f1711;
	mul.f32 	%f1714, %f1712, %f1712;
	add.f32 	%f5886, %f1713, %f1714;
	setp.gt.f32 	%p229, %f5886, 0f40800000;
	mov.b32 	%r240, 173;
	mov.u32 	%r1330, %r240;
	@%p229 bra 	$L__BB0_1365;
	sub.f32 	%f5887, %f1713, %f1714;
	add.f32 	%f5888, %f1711, %f1711;
	add.f32 	%f1715, %f1, %f5887;
	fma.rn.f32 	%f1716, %f5888, %f1712, %f2;
	mul.f32 	%f1717, %f1715, %f1715;
	mul.f32 	%f1718, %f1716, %f1716;
	add.f32 	%f5889, %f1717, %f1718;
	setp.gt.f32 	%p230, %f5889, 0f40800000;
	mov.b32 	%r241, 174;
	mov.u32 	%r1330, %r241;
	@%p230 bra 	$L__BB0_1365;
	sub.f32 	%f5890, %f1717, %f1718;
	add.f32 	%f5891, %f1715, %f1715;
	add.f32 	%f1719, %f1, %f5890;
	fma.rn.f32 	%f1720, %f5891, %f1716, %f2;
	mul.f32 	%f1721, %f1719, %f1719;
	mul.f32 	%f1722, %f1720, %f1720;
	add.f32 	%f5892, %f1721, %f1722;
	setp.gt.f32 	%p231, %f5892, 0f40800000;
	mov.b32 	%r242, 175;
	mov.u32 	%r1330, %r242;
	@%p231 bra 	$L__BB0_1365;
	sub.f32 	%f5893, %f1721, %f1722;
	add.f32 	%f5894, %f1719, %f1719;
	add.f32 	%f1723, %f1, %f5893;
	fma.rn.f32 	%f1724, %f5894, %f1720, %f2;
	mul.f32 	%f1725, %f1723, %f1723;
	mul.f32 	%f1726, %f1724, %f1724;
	add.f32 	%f5895, %f1725, %f1726;
	setp.gt.f32 	%p232, %f5895, 0f40800000;
	mov.b32 	%r243, 176;
	mov.u32 	%r1330, %r243;
	@%p232 bra 	$L__BB0_1365;
	sub.f32 	%f5896, %f1725, %f1726;
	add.f32 	%f5897, %f1723, %f1723;
	add.f32 	%f1727, %f1, %f5896;
	fma.rn.f32 	%f1728, %f5897, %f1724, %f2;
	mul.f32 	%f1729, %f1727, %f1727;
	mul.f32 	%f1730, %f1728, %f1728;
	add.f32 	%f5898, %f1729, %f1730;
	setp.gt.f32 	%p233, %f5898, 0f40800000;
	mov.b32 	%r244, 177;
	mov.u32 	%r1330, %r244;
	@%p233 bra 	$L__BB0_1365;
	sub.f32 	%f5899, %f1729, %f1730;
	add.f32 	%f5900, %f1727, %f1727;
	add.f32 	%f1731, %f1, %f5899;
	fma.rn.f32 	%f1732, %f5900, %f1728, %f2;
	mul.f32 	%f1733, %f1731, %f1731;
	mul.f32 	%f1734, %f1732, %f1732;
	add.f32 	%f5901, %f1733, %f1734;
	setp.gt.f32 	%p234, %f5901, 0f40800000;
	mov.b32 	%r245, 178;
	mov.u32 	%r1330, %r245;
	@%p234 bra 	$L__BB0_1365;
	sub.f32 	%f5902, %f1733, %f1734;
	add.f32 	%f5903, %f1731, %f1731;
	add.f32 	%f1735, %f1, %f5902;
	fma.rn.f32 	%f1736, %f5903, %f1732, %f2;
	mul.f32 	%f1737, %f1735, %f1735;
	mul.f32 	%f1738, %f1736, %f1736;
	add.f32 	%f5904, %f1737, %f1738;
	setp.gt.f32 	%p235, %f5904, 0f40800000;
	mov.b32 	%r246, 179;
	mov.u32 	%r1330, %r246;
	@%p235 bra 	$L__BB0_1365;
	sub.f32 	%f5905, %f1737, %f1738;
	add.f32 	%f5906, %f1735, %f1735;
	add.f32 	%f1739, %f1, %f5905;
	fma.rn.f32 	%f1740, %f5906, %f1736, %f2;
	mul.f32 	%f1741, %f1739, %f1739;
	mul.f32 	%f1742, %f1740, %f1740;
	add.f32 	%f5907, %f1741, %f1742;
	setp.gt.f32 	%p236, %f5907, 0f40800000;
	mov.b32 	%r247, 180;
	mov.u32 	%r1330, %r247;
	@%p236 bra 	$L__BB0_1365;
	sub.f32 	%f5908, %f1741, %f1742;
	add.f32 	%f5909, %f1739, %f1739;
	add.f32 	%f1743, %f1, %f5908;
	fma.rn.f32 	%f1744, %f5909, %f1740, %f2;
	mul.f32 	%f1745, %f1743, %f1743;
	mul.f32 	%f1746, %f1744, %f1744;
	add.f32 	%f5910, %f1745, %f1746;
	setp.gt.f32 	%p237, %f5910, 0f40800000;
	mov.b32 	%r248, 181;
	mov.u32 	%r1330, %r248;
	@%p237 bra 	$L__BB0_1365;
	sub.f32 	%f5911, %f1745, %f1746;
	add.f32 	%f5912, %f1743, %f1743;
	add.f32 	%f1747, %f1, %f5911;
	fma.rn.f32 	%f1748, %f5912, %f1744, %f2;
	mul.f32 	%f1749, %f1747, %f1747;
	mul.f32 	%f1750, %f1748, %f1748;
	add.f32 	%f5913, %f1749, %f1750;
	setp.gt.f32 	%p238, %f5913, 0f40800000;
	mov.b32 	%r249, 182;
	mov.u32 	%r1330, %r249;
	@%p238 bra 	$L__BB0_1365;
	sub.f32 	%f5914, %f1749, %f1750;
	add.f32 	%f5915, %f1747, %f1747;
	add.f32 	%f1751, %f1, %f5914;
	fma.rn.f32 	%f1752, %f5915, %f1748, %f2;
	mul.f32 	%f1753, %f1751, %f1751;
	mul.f32 	%f1754, %f1752, %f1752;
	add.f32 	%f5916, %f1753, %f1754;
	setp.gt.f32 	%p239, %f5916, 0f40800000;
	mov.b32 	%r250, 183;
	mov.u32 	%r1330, %r250;
	@%p239 bra 	$L__BB0_1365;
	sub.f32 	%f5917, %f1753, %f1754;
	add.f32 	%f5918, %f1751, %f1751;
	add.f32 	%f1755, %f1, %f5917;
	fma.rn.f32 	%f1756, %f5918, %f1752, %f2;
	mul.f32 	%f1757, %f1755, %f1755;
	mul.f32 	%f1758, %f1756, %f1756;
	add.f32 	%f5919, %f1757, %f1758;
	setp.gt.f32 	%p240, %f5919, 0f40800000;
	mov.b32 	%r251, 184;
	mov.u32 	%r1330, %r251;
	@%p240 bra 	$L__BB0_1365;
	sub.f32 	%f5920, %f1757, %f1758;
	add.f32 	%f5921, %f1755, %f1755;
	add.f32 	%f1759, %f1, %f5920;
	fma.rn.f32 	%f1760, %f5921, %f1756, %f2;
	mul.f32 	%f1761, %f1759, %f1759;
	mul.f32 	%f1762, %f1760, %f1760;
	add.f32 	%f5922, %f1761, %f1762;
	setp.gt.f32 	%p241, %f5922, 0f40800000;
	mov.b32 	%r252, 185;
	mov.u32 	%r1330, %r252;
	@%p241 bra 	$L__BB0_1365;
	sub.f32 	%f5923, %f1761, %f1762;
	add.f32 	%f5924, %f1759, %f1759;
	add.f32 	%f1763, %f1, %f5923;
	fma.rn.f32 	%f1764, %f5924, %f1760, %f2;
	mul.f32 	%f1765, %f1763, %f1763;
	mul.f32 	%f1766, %f1764, %f1764;
	add.f32 	%f5925, %f1765, %f1766;
	setp.gt.f32 	%p242, %f5925, 0f40800000;
	mov.b32 	%r253, 186;
	mov.u32 	%r1330, %r253;
	@%p242 bra 	$L__BB0_1365;
	sub.f32 	%f5926, %f1765, %f1766;
	add.f32 	%f5927, %f1763, %f1763;
	add.f32 	%f1767, %f1, %f5926;
	fma.rn.f32 	%f1768, %f5927, %f1764, %f2;
	mul.f32 	%f1769, %f1767, %f1767;
	mul.f32 	%f1770, %f1768, %f1768;
	add.f32 	%f5928, %f1769, %f1770;
	setp.gt.f32 	%p243, %f5928, 0f40800000;
	mov.b32 	%r254, 187;
	mov.u32 	%r1330, %r254;
	@%p243 bra 	$L__BB0_1365;
	sub.f32 	%f5929, %f1769, %f1770;
	add.f32 	%f5930, %f1767, %f1767;
	add.f32 	%f1771, %f1, %f5929;
	fma.rn.f32 	%f1772, %f5930, %f1768, %f2;
	mul.f32 	%f1773, %f1771, %f1771;
	mul.f32 	%f1774, %f1772, %f1772;
	add.f32 	%f5931, %f1773, %f1774;
	setp.gt.f32 	%p244, %f5931, 0f40800000;
	mov.b32 	%r255, 188;
	mov.u32 	%r1330, %r255;
	@%p244 bra 	$L__BB0_1365;
	sub.f32 	%f5932, %f1773, %f1774;
	add.f32 	%f5933, %f1771, %f1771;
	add.f32 	%f1775, %f1, %f5932;
	fma.rn.f32 	%f1776, %f5933, %f1772, %f2;
	mul.f32 	%f1777, %f1775, %f1775;
	mul.f32 	%f1778, %f1776, %f1776;
	add.f32 	%f5934, %f1777, %f1778;
	setp.gt.f32 	%p245, %f5934, 0f40800000;
	mov.b32 	%r256, 189;
	mov.u32 	%r1330, %r256;
	@%p245 bra 	$L__BB0_1365;
	sub.f32 	%f5935, %f1777, %f1778;
	add.f32 	%f5936, %f1775, %f1775;
	add.f32 	%f1779, %f1, %f5935;
	fma.rn.f32 	%f1780, %f5936, %f1776, %f2;
	mul.f32 	%f1781, %f1779, %f1779;
	mul.f32 	%f1782, %f1780, %f1780;
	add.f32 	%f5937, %f1781, %f1782;
	setp.gt.f32 	%p246, %f5937, 0f40800000;
	mov.b32 	%r257, 190;
	mov.u32 	%r1330, %r257;
	@%p246 bra 	$L__BB0_1365;
	sub.f32 	%f5938, %f1781, %f1782;
	add.f32 	%f5939, %f1779, %f1779;
	add.f32 	%f1783, %f1, %f5938;
	fma.rn.f32 	%f1784, %f5939, %f1780, %f2;
	mul.f32 	%f1785, %f1783, %f1783;
	mul.f32 	%f1786, %f1784, %f1784;
	add.f32 	%f5940, %f1785, %f1786;
	setp.gt.f32 	%p247, %f5940, 0f40800000;
	mov.b32 	%r258, 191;
	mov.u32 	%r1330, %r258;
	@%p247 bra 	$L__BB0_1365;
	sub.f32 	%f5941, %f1785, %f1786;
	add.f32 	%f5942, %f1783, %f1783;
	add.f32 	%f1787, %f1, %f5941;
	fma.rn.f32 	%f1788, %f5942, %f1784, %f2;
	mul.f32 	%f1789, %f1787, %f1787;
	mul.f32 	%f1790, %f1788, %f1788;
	add.f32 	%f5943, %f1789, %f1790;
	setp.gt.f32 	%p248, %f5943, 0f40800000;
	mov.b32 	%r259, 192;
	mov.u32 	%r1330, %r259;
	@%p248 bra 	$L__BB0_1365;
	sub.f32 	%f5944, %f1789, %f1790;
	add.f32 	%f5945, %f1787, %f1787;
	add.f32 	%f1791, %f1, %f5944;
	fma.rn.f32 	%f1792, %f5945, %f1788, %f2;
	mul.f32 	%f1793, %f1791, %f1791;
	mul.f32 	%f1794, %f1792, %f1792;
	add.f32 	%f5946, %f1793, %f1794;
	setp.gt.f32 	%p249, %f5946, 0f40800000;
	mov.b32 	%r260, 193;
	mov.u32 	%r1330, %r260;
	@%p249 bra 	$L__BB0_1365;
	sub.f32 	%f5947, %f1793, %f1794;
	add.f32 	%f5948, %f1791, %f1791;
	add.f32 	%f1795, %f1, %f5947;
	fma.rn.f32 	%f1796, %f5948, %f1792, %f2;
	mul.f32 	%f1797, %f1795, %f1795;
	mul.f32 	%f1798, %f1796, %f1796;
	add.f32 	%f5949, %f1797, %f1798;
	setp.gt.f32 	%p250, %f5949, 0f40800000;
	mov.b32 	%r261, 194;
	mov.u32 	%r1330, %r261;
	@%p250 bra 	$L__BB0_1365;
	sub.f32 	%f5950, %f1797, %f1798;
	add.f32 	%f5951, %f1795, %f1795;
	add.f32 	%f1799, %f1, %f5950;
	fma.rn.f32 	%f1800, %f5951, %f1796, %f2;
	mul.f32 	%f1801, %f1799, %f1799;
	mul.f32 	%f1802, %f1800, %f1800;
	add.f32 	%f5952, %f1801, %f1802;
	setp.gt.f32 	%p251, %f5952, 0f40800000;
	mov.b32 	%r262, 195;
	mov.u32 	%r1330, %r262;
	@%p251 bra 	$L__BB0_1365;
	sub.f32 	%f5953, %f1801, %f1802;
	add.f32 	%f5954, %f1799, %f1799;
	add.f32 	%f1803, %f1, %f5953;
	fma.rn.f32 	%f1804, %f5954, %f1800, %f2;
	mul.f32 	%f1805, %f1803, %f1803;
	mul.f32 	%f1806, %f1804, %f1804;
	add.f32 	%f5955, %f1805, %f1806;
	setp.gt.f32 	%p252, %f5955, 0f40800000;
	mov.b32 	%r263, 196;
	mov.u32 	%r1330, %r263;
	@%p252 bra 	$L__BB0_1365;
	sub.f32 	%f5956, %f1805, %f1806;
	add.f32 	%f5957, %f1803, %f1803;
	add.f32 	%f1807, %f1, %f5956;
	fma.rn.f32 	%f1808, %f5957, %f1804, %f2;
	mul.f32 	%f1809, %f1807, %f1807;
	mul.f32 	%f1810, %f1808, %f1808;
	add.f32 	%f5958, %f1809, %f1810;
	setp.gt.f32 	%p253, %f5958, 0f40800000;
	mov.b32 	%r264, 197;
	mov.u32 	%r1330, %r264;
	@%p253 bra 	$L__BB0_1365;
	sub.f32 	%f5959, %f1809, %f1810;
	add.f32 	%f5960, %f1807, %f1807;
	add.f32 	%f1811, %f1, %f5959;
	fma.rn.f32 	%f1812, %f5960, %f1808, %f2;
	mul.f32 	%f1813, %f1811, %f1811;
	mul.f32 	%f1814, %f1812, %f1812;
	add.f32 	%f5961, %f1813, %f1814;
	setp.gt.f32 	%p254, %f5961, 0f40800000;
	mov.b32 	%r265, 198;
	mov.u32 	%r1330, %r265;
	@%p254 bra 	$L__BB0_1365;
	sub.f32 	%f5962, %f1813, %f1814;
	add.f32 	%f5963, %f1811, %f1811;
	add.f32 	%f1815, %f1, %f5962;
	fma.rn.f32 	%f1816, %f5963, %f1812, %f2;
	mul.f32 	%f1817, %f1815, %f1815;
	mul.f32 	%f1818, %f1816, %f1816;
	add.f32 	%f5964, %f1817, %f1818;
	setp.gt.f32 	%p255, %f5964, 0f40800000;
	mov.b32 	%r266, 199;
	mov.u32 	%r1330, %r266;
	@%p255 bra 	$L__BB0_1365;
	sub.f32 	%f5965, %f1817, %f1818;
	add.f32 	%f5966, %f1815, %f1815;
	add.f32 	%f1819, %f1, %f5965;
	fma.rn.f32 	%f1820, %f5966, %f1816, %f2;
	mul.f32 	%f1821, %f1819, %f1819;
	mul.f32 	%f1822, %f1820, %f1820;
	add.f32 	%f5967, %f1821, %f1822;
	setp.gt.f32 	%p256, %f5967, 0f40800000;
	mov.b32 	%r267, 200;
	mov.u32 	%r1330, %r267;
	@%p256 bra 	$L__BB0_1365;
	sub.f32 	%f5968, %f1821, %f1822;
	add.f32 	%f5969, %f1819, %f1819;
	add.f32 	%f1823, %f1, %f5968;
	fma.rn.f32 	%f1824, %f5969, %f1820, %f2;
	mul.f32 	%f1825, %f1823, %f1823;
	mul.f32 	%f1826, %f1824, %f1824;
	add.f32 	%f5970, %f1825, %f1826;
	setp.gt.f32 	%p257, %f5970, 0f40800000;
	mov.b32 	%r268, 201;
	mov.u32 	%r1330, %r268;
	@%p257 bra 	$L__BB0_1365;
	sub.f32 	%f5971, %f1825, %f1826;
	add.f32 	%f5972, %f1823, %f1823;
	add.f32 	%f1827, %f1, %f5971;
	fma.rn.f32 	%f1828, %f5972, %f1824, %f2;
	mul.f32 	%f1829, %f1827, %f1827;
	mul.f32 	%f1830, %f1828, %f1828;
	add.f32 	%f5973, %f1829, %f1830;
	setp.gt.f32 	%p258, %f5973, 0f40800000;
	mov.b32 	%r269, 202;
	mov.u32 	%r1330, %r269;
	@%p258 bra 	$L__BB0_1365;
	sub.f32 	%f5974, %f1829, %f1830;
	add.f32 	%f5975, %f1827, %f1827;
	add.f32 	%f1831, %f1, %f5974;
	fma.rn.f32 	%f1832, %f5975, %f1828, %f2;
	mul.f32 	%f1833, %f1831, %f1831;
	mul.f32 	%f1834, %f1832, %f1832;
	add.f32 	%f5976, %f1833, %f1834;
	setp.gt.f32 	%p259, %f5976, 0f40800000;
	mov.b32 	%r270, 203;
	mov.u32 	%r1330, %r270;
	@%p259 bra 	$L__BB0_1365;
	sub.f32 	%f5977, %f1833, %f1834;
	add.f32 	%f5978, %f1831, %f1831;
	add.f32 	%f1835, %f1, %f5977;
	fma.rn.f32 	%f1836, %f5978, %f1832, %f2;
	mul.f32 	%f1837, %f1835, %f1835;
	mul.f32 	%f1838, %f1836, %f1836;
	add.f32 	%f5979, %f1837, %f1838;
	setp.gt.f32 	%p260, %f5979, 0f40800000;
	mov.b32 	%r271, 204;
	mov.u32 	%r1330, %r271;
	@%p260 bra 	$L__BB0_1365;
	sub.f32 	%f5980, %f1837, %f1838;
	add.f32 	%f5981, %f1835, %f1835;
	add.f32 	%f1839, %f1, %f5980;
	fma.rn.f32 	%f1840, %f5981, %f1836, %f2;
	mul.f32 	%f1841, %f1839, %f1839;
	mul.f32 	%f1842, %f1840, %f1840;
	add.f32 	%f5982, %f1841, %f1842;
	setp.gt.f32 	%p261, %f5982, 0f40800000;
	mov.b32 	%r272, 205;
	mov.u32 	%r1330, %r272;
	@%p261 bra 	$L__BB0_1365;
	sub.f32 	%f5983, %f1841, %f1842;
	add.f32 	%f5984, %f1839, %f1839;
	add.f32 	%f1843, %f1, %f5983;
	fma.rn.f32 	%f1844, %f5984, %f1840, %f2;
	mul.f32 	%f1845, %f1843, %f1843;
	mul.f32 	%f1846, %f1844, %f1844;
	add.f32 	%f5985, %f1845, %f1846;
	setp.gt.f32 	%p262, %f5985, 0f40800000;
	mov.b32 	%r273, 206;
	mov.u32 	%r1330, %r273;
	@%p262 bra 	$L__BB0_1365;
	sub.f32 	%f5986, %f1845, %f1846;
	add.f32 	%f5987, %f1843, %f1843;
	add.f32 	%f1847, %f1, %f5986;
	fma.rn.f32 	%f1848, %f5987, %f1844, %f2;
	mul.f32 	%f1849, %f1847, %f1847;
	mul.f32 	%f1850, %f1848, %f1848;
	add.f32 	%f5988, %f1849, %f1850;
	setp.gt.f32 	%p263, %f5988, 0f40800000;
	mov.b32 	%r274, 207;
	mov.u32 	%r1330, %r274;
	@%p263 bra 	$L__BB0_1365;
	sub.f32 	%f5989, %f1849, %f1850;
	add.f32 	%f5990, %f1847, %f1847;
	add.f32 	%f1851, %f1, %f5989;
	fma.rn.f32 	%f1852, %f5990, %f1848, %f2;
	mul.f32 	%f1853, %f1851, %f1851;
	mul.f32 	%f1854, %f1852, %f1852;
	add.f32 	%f5991, %f1853, %f1854;
	setp.gt.f32 	%p264, %f5991, 0f40800000;
	mov.b32 	%r275, 208;
	mov.u32 	%r1330, %r275;
	@%p264 bra 	$L__BB0_1365;
	sub.f32 	%f5992, %f1853, %f1854;
	add.f32 	%f5993, %f1851, %f1851;
	add.f32 	%f1855, %f1, %f5992;
	fma.rn.f32 	%f1856, %f5993, %f1852, %f2;
	mul.f32 	%f1857, %f1855, %f1855;
	mul.f32 	%f1858, %f1856, %f1856;
	add.f32 	%f5994, %f1857, %f1858;
	setp.gt.f32 	%p265, %f5994, 0f40800000;
	mov.b32 	%r276, 209;
	mov.u32 	%r1330, %r276;
	@%p265 bra 	$L__BB0_1365;
	sub.f32 	%f5995, %f1857, %f1858;
	add.f32 	%f5996, %f1855, %f1855;
	add.f32 	%f1859, %f1, %f5995;
	fma.rn.f32 	%f1860, %f5996, %f1856, %f2;
	mul.f32 	%f1861, %f1859, %f1859;
	mul.f32 	%f1862, %f1860, %f1860;
	add.f32 	%f5997, %f1861, %f1862;
	setp.gt.f32 	%p266, %f5997, 0f40800000;
	mov.b32 	%r277, 210;
	mov.u32 	%r1330, %r277;
	@%p266 bra 	$L__BB0_1365;
	sub.f32 	%f5998, %f1861, %f1862;
	add.f32 	%f5999, %f1859, %f1859;
	add.f32 	%f1863, %f1, %f5998;
	fma.rn.f32 	%f1864, %f5999, %f1860, %f2;
	mul.f32 	%f1865, %f1863, %f1863;
	mul.f32 	%f1866, %f1864, %f1864;
	add.f32 	%f6000, %f1865, %f1866;
	setp.gt.f32 	%p267, %f6000, 0f40800000;
	mov.b32 	%r278, 211;
	mov.u32 	%r1330, %r278;
	@%p267 bra 	$L__BB0_1365;
	sub.f32 	%f6001, %f1865, %f1866;
	add.f32 	%f6002, %f1863, %f1863;
	add.f32 	%f1867, %f1, %f6001;
	fma.rn.f32 	%f1868, %f6002, %f1864, %f2;
	mul.f32 	%f1869, %f1867, %f1867;
	mul.f32 	%f1870, %f1868, %f1868;
	add.f32 	%f6003, %f1869, %f1870;
	setp.gt.f32 	%p268, %f6003, 0f40800000;
	mov.b32 	%r279, 212;
	mov.u32 	%r1330, %r279;
	@%p268 bra 	$L__BB0_1365;
	sub.f32 	%f6004, %f1869, %f1870;
	add.f32 	%f6005, %f1867, %f1867;
	add.f32 	%f1871, %f1, %f6004;
	fma.rn.f32 	%f1872, %f6005, %f1868, %f2;
	mul.f32 	%f1873, %f1871, %f1871;
	mul.f32 	%f1874, %f1872, %f1872;
	add.f32 	%f6006, %f1873, %f1874;
	setp.gt.f32 	%p269, %f6006, 0f40800000;
	mov.b32 	%r280, 213;
	mov.u32 	%r1330, %r280;
	@%p269 bra 	$L__BB0_1365;
	sub.f32 	%f6007, %f1873, %f1874;
	add.f32 	%f6008, %f1871, %f1871;
	add.f32 	%f1875, %f1, %f6007;
	fma.rn.f32 	%f1876, %f6008, %f1872, %f2;
	mul.f32 	%f1877, %f1875, %f1875;
	mul.f32 	%f1878, %f1876, %f1876;
	add.f32 	%f6009, %f1877, %f1878;
	setp.gt.f32 	%p270, %f6009, 0f40800000;
	mov.b32 	%r281, 214;
	mov.u32 	%r1330, %r281;
	@%p270 bra 	$L__BB0_1365;
	sub.f32 	%f6010, %f1877, %f1878;
	add.f32 	%f6011, %f1875, %f1875;
	add.f32 	%f1879, %f1, %f6010;
	fma.rn.f32 	%f1880, %f6011, %f1876, %f2;
	mul.f32 	%f1881, %f1879, %f1879;
	mul.f32 	%f1882, %f1880, %f1880;
	add.f32 	%f6012, %f1881, %f1882;
	setp.gt.f32 	%p271, %f6012, 0f40800000;
	mov.b32 	%r282, 215;
	mov.u32 	%r1330, %r282;
	@%p271 bra 	$L__BB0_1365;
	sub.f32 	%f6013, %f1881, %f1882;
	add.f32 	%f6014, %f1879, %f1879;
	add.f32 	%f1883, %f1, %f6013;
	fma.rn.f32 	%f1884, %f6014, %f1880, %f2;
	mul.f32 	%f1885, %f1883, %f1883;
	mul.f32 	%f1886, %f1884, %f1884;
	add.f32 	%f6015, %f1885, %f1886;
	setp.gt.f32 	%p272, %f6015, 0f40800000;
	mov.b32 	%r283, 216;
	mov.u32 	%r1330, %r283;
	@%p272 bra 	$L__BB0_1365;
	sub.f32 	%f6016, %f1885, %f1886;
	add.f32 	%f6017, %f1883, %f1883;
	add.f32 	%f1887, %f1, %f6016;
	fma.rn.f32 	%f1888, %f6017, %f1884, %f2;
	mul.f32 	%f1889, %f1887, %f1887;
	mul.f32 	%f1890, %f1888, %f1888;
	add.f32 	%f6018, %f1889, %f1890;
	setp.gt.f32 	%p273, %f6018, 0f40800000;
	mov.b32 	%r284, 217;
	mov.u32 	%r1330, %r284;
	@%p273 bra 	$L__BB0_1365;
	sub.f32 	%f6019, %f1889, %f1890;
	add.f32 	%f6020, %f1887, %f1887;
	add.f32 	%f1891, %f1, %f6019;
	fma.rn.f32 	%f1892, %f6020, %f1888, %f2;
	mul.f32 	%f1893, %f1891, %f1891;
	mul.f32 	%f1894, %f1892, %f1892;
	add.f32 	%f6021, %f1893, %f1894;
	setp.gt.f32 	%p274, %f6021, 0f40800000;
	mov.b32 	%r285, 218;
	mov.u32 	%r1330, %r285;
	@%p274 bra 	$L__BB0_1365;
	sub.f32 	%f6022, %f1893, %f1894;
	add.f32 	%f6023, %f1891, %f1891;
	add.f32 	%f1895, %f1, %f6022;
	fma.rn.f32 	%f1896, %f6023, %f1892, %f2;
	mul.f32 	%f1897, %f1895, %f1895;
	mul.f32 	%f1898, %f1896, %f1896;
	add.f32 	%f6024, %f1897, %f1898;
	setp.gt.f32 	%p275, %f6024, 0f40800000;
	mov.b32 	%r286, 219;
	mov.u32 	%r1330, %r286;
	@%p275 bra 	$L__BB0_1365;
	sub.f32 	%f6025, %f1897, %f1898;
	add.f32 	%f6026, %f1895, %f1895;
	add.f32 	%f1899, %f1, %f6025;
	fma.rn.f32 	%f1900, %f6026, %f1896, %f2;
	mul.f32 	%f1901, %f1899, %f1899;
	mul.f32 	%f1902, %f1900, %f1900;
	add.f32 	%f6027, %f1901, %f1902;
	setp.gt.f32 	%p276, %f6027, 0f40800000;
	mov.b32 	%r287, 220;
	mov.u32 	%r1330, %r287;
	@%p276 bra 	$L__BB0_1365;
	sub.f32 	%f6028, %f1901, %f1902;
	add.f32 	%f6029, %f1899, %f1899;
	add.f32 	%f1903, %f1, %f6028;
	fma.rn.f32 	%f1904, %f6029, %f1900, %f2;
	mul.f32 	%f1905, %f1903, %f1903;
	mul.f32 	%f1906, %f1904, %f1904;
	add.f32 	%f6030, %f1905, %f1906;
	setp.gt.f32 	%p277, %f6030, 0f40800000;
	mov.b32 	%r288, 221;
	mov.u32 	%r1330, %r288;
	@%p277 bra 	$L__BB0_1365;
	sub.f32 	%f6031, %f1905, %f1906;
	add.f32 	%f6032, %f1903, %f1903;
	add.f32 	%f1907, %f1, %f6031;
	fma.rn.f32 	%f1908, %f6032, %f1904, %f2;
	mul.f32 	%f1909, %f1907, %f1907;
	mul.f32 	%f1910, %f1908, %f1908;
	add.f32 	%f6033, %f1909, %f1910;
	setp.gt.f32 	%p278, %f6033, 0f40800000;
	mov.b32 	%r289, 222;
	mov.u32 	%r1330, %r289;
	@%p278 bra 	$L__BB0_1365;
	sub.f32 	%f6034, %f1909, %f1910;
	add.f32 	%f6035, %f1907, %f1907;
	add.f32 	%f1911, %f1, %f6034;
	fma.rn.f32 	%f1912, %f6035, %f1908, %f2;
	mul.f32 	%f1913, %f1911, %f1911;
	mul.f32 	%f1914, %f1912, %f1912;
	add.f32 	%f6036, %f1913, %f1914;
	setp.gt.f32 	%p279, %f6036, 0f40800000;
	mov.b32 	%r290, 223;
	mov.u32 	%r1330, %r290;
	@%p279 bra 	$L__BB0_1365;
	sub.f32 	%f6037, %f1913, %f1914;
	add.f32 	%f6038, %f1911, %f1911;
	add.f32 	%f1915, %f1, %f6037;
	fma.rn.f32 	%f1916, %f6038, %f1912, %f2;
	mul.f32 	%f1917, %f1915, %f1915;
	mul.f32 	%f1918, %f1916, %f1916;
	add.f32 	%f6039, %f1917, %f1918;
	setp.gt.f32 	%p280, %f6039, 0f40800000;
	mov.b32 	%r291, 224;
	mov.u32 	%r1330, %r291;
	@%p280 bra 	$L__BB0_1365;
	sub.f32 	%f6040, %f1917, %f1918;
	add.f32 	%f6041, %f1915, %f1915;
	add.f32 	%f1919, %f1, %f6040;
	fma.rn.f32 	%f1920, %f6041, %f1916, %f2;
	mul.f32 	%f1921, %f1919, %f1919;
	mul.f32 	%f1922, %f1920, %f1920;
	add.f32 	%f6042, %f1921, %f1922;
	setp.gt.f32 	%p281, %f6042, 0f40800000;
	mov.b32 	%r292, 225;
	mov.u32 	%r1330, %r292;
	@%p281 bra 	$L__BB0_1365;
	sub.f32 	%f6043, %f1921, %f1922;
	add.f32 	%f6044, %f1919, %f1919;
	add.f32 	%f1923, %f1, %f6043;
	fma.rn.f32 	%f1924, %f6044, %f1920, %f2;
	mul.f32 	%f1925, %f1923, %f1923;
	mul.f32 	%f1926, %f1924, %f1924;
	add.f32 	%f6045, %f1925, %f1926;
	setp.gt.f32 	%p282, %f6045, 0f40800000;
	mov.b32 	%r293, 226;
	mov.u32 	%r1330, %r293;
	@%p282 bra 	$L__BB0_1365;
	sub.f32 	%f6046, %f1925, %f1926;
	add.f32 	%f6047, %f1923, %f1923;
	add.f32 	%f1927, %f1, %f6046;
	fma.rn.f32 	%f1928, %f6047, %f1924, %f2;
	mul.f32 	%f1929, %f1927, %f1927;
	mul.f32 	%f1930, %f1928, %f1928;
	add.f32 	%f6048, %f1929, %f1930;
	setp.gt.f32 	%p283, %f6048, 0f40800000;
	mov.b32 	%r294, 227;
	mov.u32 	%r1330, %r294;
	@%p283 bra 	$L__BB0_1365;
	sub.f32 	%f6049, %f1929, %f1930;
	add.f32 	%f6050, %f1927, %f1927;
	add.f32 	%f1931, %f1, %f6049;
	fma.rn.f32 	%f1932, %f6050, %f1928, %f2;
	mul.f32 	%f1933, %f1931, %f1931;
	mul.f32 	%f1934, %f1932, %f1932;
	add.f32 	%f6051, %f1933, %f1934;
	setp.gt.f32 	%p284, %f6051, 0f40800000;
	mov.b32 	%r295, 228;
	mov.u32 	%r1330, %r295;
	@%p284 bra 	$L__BB0_1365;
	sub.f32 	%f6052, %f1933, %f1934;
	add.f32 	%f6053, %f1931, %f1931;
	add.f32 	%f1935, %f1, %f6052;
	fma.rn.f32 	%f1936, %f6053, %f1932, %f2;
	mul.f32 	%f1937, %f1935, %f1935;
	mul.f32 	%f1938, %f1936, %f1936;
	add.f32 	%f6054, %f1937, %f1938;
	setp.gt.f32 	%p285, %f6054, 0f40800000;
	mov.b32 	%r296, 229;
	mov.u32 	%r1330, %r296;
	@%p285 bra 	$L__BB0_1365;
	sub.f32 	%f6055, %f1937, %f1938;
	add.f32 	%f6056, %f1935, %f1935;
	add.f32 	%f1939, %f1, %f6055;
	fma.rn.f32 	%f1940, %f6056, %f1936, %f2;
	mul.f32 	%f1941, %f1939, %f1939;
	mul.f32 	%f1942, %f1940, %f1940;
	add.f32 	%f6057, %f1941, %f1942;
	setp.gt.f32 	%p286, %f6057, 0f40800000;
	mov.b32 	%r297, 230;
	mov.u32 	%r1330, %r297;
	@%p286 bra 	$L__BB0_1365;
	sub.f32 	%f6058, %f1941, %f1942;
	add.f32 	%f6059, %f1939, %f1939;
	add.f32 	%f1943, %f1, %f6058;
	fma.rn.f32 	%f1944, %f6059, %f1940, %f2;
	mul.f32 	%f1945, %f1943, %f1943;
	mul.f32 	%f1946, %f1944, %f1944;
	add.f32 	%f6060, %f1945, %f1946;
	setp.gt.f32 	%p287, %f6060, 0f40800000;
	mov.b32 	%r298, 231;
	mov.u32 	%r1330, %r298;
	@%p287 bra 	$L__BB0_1365;
	sub.f32 	%f6061, %f1945, %f1946;
	add.f32 	%f6062, %f1943, %f1943;
	add.f32 	%f1947, %f1, %f6061;
	fma.rn.f32 	%f1948, %f6062, %f1944, %f2;
	mul.f32 	%f1949, %f1947, %f1947;
	mul.f32 	%f1950, %f1948, %f1948;
	add.f32 	%f6063, %f1949, %f1950;
	setp.gt.f32 	%p288, %f6063, 0f40800000;
	mov.b32 	%r299, 232;
	mov.u32 	%r1330, %r299;
	@%p288 bra 	$L__BB0_1365;
	sub.f32 	%f6064, %f1949, %f1950;
	add.f32 	%f6065, %f1947, %f1947;
	add.f32 	%f1951, %f1, %f6064;
	fma.rn.f32 	%f1952, %f6065, %f1948, %f2;
	mul.f32 	%f1953, %f1951, %f1951;
	mul.f32 	%f1954, %f1952, %f1952;
	add.f32 	%f6066, %f1953, %f1954;
	setp.gt.f32 	%p289, %f6066, 0f40800000;
	mov.b32 	%r300, 233;
	mov.u32 	%r1330, %r300;
	@%p289 bra 	$L__BB0_1365;
	sub.f32 	%f6067, %f1953, %f1954;
	add.f32 	%f6068, %f1951, %f1951;
	add.f32 	%f1955, %f1, %f6067;
	fma.rn.f32 	%f1956, %f6068, %f1952, %f2;
	mul.f32 	%f1957, %f1955, %f1955;
	mul.f32 	%f1958, %f1956, %f1956;
	add.f32 	%f6069, %f1957, %f1958;
	setp.gt.f32 	%p290, %f6069, 0f40800000;
	mov.b32 	%r301, 234;
	mov.u32 	%r1330, %r301;
	@%p290 bra 	$L__BB0_1365;
	sub.f32 	%f6070, %f1957, %f1958;
	add.f32 	%f6071, %f1955, %f1955;
	add.f32 	%f1959, %f1, %f6070;
	fma.rn.f32 	%f1960, %f6071, %f1956, %f2;
	mul.f32 	%f1961, %f1959, %f1959;
	mul.f32 	%f1962, %f1960, %f1960;
	add.f32 	%f6072, %f1961, %f1962;
	setp.gt.f32 	%p291, %f6072, 0f40800000;
	mov.b32 	%r302, 235;
	mov.u32 	%r1330, %r302;
	@%p291 bra 	$L__BB0_1365;
	sub.f32 	%f6073, %f1961, %f1962;
	add.f32 	%f6074, %f1959, %f1959;
	add.f32 	%f1963, %f1, %f6073;
	fma.rn.f32 	%f1964, %f6074, %f1960, %f2;
	mul.f32 	%f1965, %f1963, %f1963;
	mul.f32 	%f1966, %f1964, %f1964;
	add.f32 	%f6075, %f1965, %f1966;
	setp.gt.f32 	%p292, %f6075, 0f40800000;
	mov.b32 	%r303, 236;
	mov.u32 	%r1330, %r303;
	@%p292 bra 	$L__BB0_1365;
	sub.f32 	%f6076, %f1965, %f1966;
	add.f32 	%f6077, %f1963, %f1963;
	add.f32 	%f1967, %f1, %f6076;
	fma.rn.f32 	%f1968, %f6077, %f1964, %f2;
	mul.f32 	%f1969, %f1967, %f1967;
	mul.f32 	%f1970, %f1968, %f1968;
	add.f32 	%f6078, %f1969, %f1970;
	setp.gt.f32 	%p293, %f6078, 0f40800000;
	mov.b32 	%r304, 237;
	mov.u32 	%r1330, %r304;
	@%p293 bra 	$L__BB0_1365;
	sub.f32 	%f6079, %f1969, %f1970;
	add.f32 	%f6080, %f1967, %f1967;
	add.f32 	%f1971, %f1, %f6079;
	fma.rn.f32 	%f1972, %f6080, %f1968, %f2;
	mul.f32 	%f1973, %f1971, %f1971;
	mul.f32 	%f1974, %f1972, %f1972;
	add.f32 	%f6081, %f1973, %f1974;
	setp.gt.f32 	%p294, %f6081, 0f40800000;
	mov.b32 	%r305, 238;
	mov.u32 	%r1330, %r305;
	@%p294 bra 	$L__BB0_1365;
	sub.f32 	%f6082, %f1973, %f1974;
	add.f32 	%f6083, %f1971, %f1971;
	add.f32 	%f1975, %f1, %f6082;
	fma.rn.f32 	%f1976, %f6083, %f1972, %f2;
	mul.f32 	%f1977, %f1975, %f1975;
	mul.f32 	%f1978, %f1976, %f1976;
	add.f32 	%f6084, %f1977, %f1978;
	setp.gt.f32 	%p295, %f6084, 0f40800000;
	mov.b32 	%r306, 239;
	mov.u32 	%r1330, %r306;
	@%p295 bra 	$L__BB0_1365;
	sub.f32 	%f6085, %f1977, %f1978;
	add.f32 	%f6086, %f1975, %f1975;
	add.f32 	%f1979, %f1, %f6085;
	fma.rn.f32 	%f1980, %f6086, %f1976, %f2;
	mul.f32 	%f1981, %f1979, %f1979;
	mul.f32 	%f1982, %f1980, %f1980;
	add.f32 	%f6087, %f1981, %f1982;
	setp.gt.f32 	%p296, %f6087, 0f40800000;
	mov.b32 	%r307, 240;
	mov.u32 	%r1330, %r307;
	@%p296 bra 	$L__BB0_1365;
	sub.f32 	%f6088, %f1981, %f1982;
	add.f32 	%f6089, %f1979, %f1979;
	add.f32 	%f1983, %f1, %f6088;
	fma.rn.f32 	%f1984, %f6089, %f1980, %f2;
	mul.f32 	%f1985, %f1983, %f1983;
	mul.f32 	%f1986, %f1984, %f1984;
	add.f32 	%f6090, %f1985, %f1986;
	setp.gt.f32 	%p297, %f6090, 0f40800000;
	mov.b32 	%r308, 241;
	mov.u32 	%r1330, %r308;
	@%p297 bra 	$L__BB0_1365;
	sub.f32 	%f6091, %f1985, %f1986;
	add.f32 	%f6092, %f1983, %f1983;
	add.f32 	%f1987, %f1, %f6091;
	fma.rn.f32 	%f1988, %f6092, %f1984, %f2;
	mul.f32 	%f1989, %f1987, %f1987;
	mul.f32 	%f1990, %f1988, %f1988;
	add.f32 	%f6093, %f1989, %f1990;
	setp.gt.f32 	%p298, %f6093, 0f40800000;
	mov.b32 	%r309, 242;
	mov.u32 	%r1330, %r309;
	@%p298 bra 	$L__BB0_1365;
	sub.f32 	%f6094, %f1989, %f1990;
	add.f32 	%f6095, %f1987, %f1987;
	add.f32 	%f1991, %f1, %f6094;
	fma.rn.f32 	%f1992, %f6095, %f1988, %f2;
	mul.f32 	%f1993, %f1991, %f1991;
	mul.f32 	%f1994, %f1992, %f1992;
	add.f32 	%f6096, %f1993, %f1994;
	setp.gt.f32 	%p299, %f6096, 0f40800000;
	mov.b32 	%r310, 243;
	mov.u32 	%r1330, %r310;
	@%p299 bra 	$L__BB0_1365;
	sub.f32 	%f6097, %f1993, %f1994;
	add.f32 	%f6098, %f1991, %f1991;
	add.f32 	%f1995, %f1, %f6097;
	fma.rn.f32 	%f1996, %f6098, %f1992, %f2;
	mul.f32 	%f1997, %f1995, %f1995;
	mul.f32 	%f1998, %f1996, %f1996;
	add.f32 	%f6099, %f1997, %f1998;
	setp.gt.f32 	%p300, %f6099, 0f40800000;
	mov.b32 	%r311, 244;
	mov.u32 	%r1330, %r311;
	@%p300 bra 	$L__BB0_1365;
	sub.f32 	%f6100, %f1997, %f1998;
	add.f32 	%f6101, %f1995, %f1995;
	add.f32 	%f1999, %f1, %f6100;
	fma.rn.f32 	%f2000, %f6101, %f1996, %f2;
	mul.f32 	%f2001, %f1999, %f1999;
	mul.f32 	%f2002, %f2000, %f2000;
	add.f32 	%f6102, %f2001, %f2002;
	setp.gt.f32 	%p301, %f6102, 0f40800000;
	mov.b32 	%r312, 245;
	mov.u32 	%r1330, %r312;
	@%p301 bra 	$L__BB0_1365;
	sub.f32 	%f6103, %f2001, %f2002;
	add.f32 	%f6104, %f1999, %f1999;
	add.f32 	%f2003, %f1, %f6103;
	fma.rn.f32 	%f2004, %f6104, %f2000, %f2;
	mul.f32 	%f2005, %f2003, %f2003;
	mul.f32 	%f2006, %f2004, %f2004;
	add.f32 	%f6105, %f2005, %f2006;
	setp.gt.f32 	%p302, %f6105, 0f40800000;
	mov.b32 	%r313, 246;
	mov.u32 	%r1330, %r313;
	@%p302 bra 	$L__BB0_1365;
	sub.f32 	%f6106, %f2005, %f2006;
	add.f32 	%f6107, %f2003, %f2003;
	add.f32 	%f2007, %f1, %f6106;
	fma.rn.f32 	%f2008, %f6107, %f2004, %f2;
	mul.f32 	%f2009, %f2007, %f2007;
	mul.f32 	%f2010, %f2008, %f2008;
	add.f32 	%f6108, %f2009, %f2010;
	setp.gt.f32 	%p303, %f6108, 0f40800000;
	mov.b32 	%r314, 247;
	mov.u32 	%r1330, %r314;
	@%p303 bra 	$L__BB0_1365;
	sub.f32 	%f6109, %f2009, %f2010;
	add.f32 	%f6110, %f2007, %f2007;
	add.f32 	%f2011, %f1, %f6109;
	fma.rn.f32 	%f2012, %f6110, %f2008, %f2;
	mul.f32 	%f2013, %f2011, %f2011;
	mul.f32 	%f2014, %f2012, %f2012;
	add.f32 	%f6111, %f2013, %f2014;
	setp.gt.f32 	%p304, %f6111, 0f40800000;
	mov.b32 	%r315, 248;
	mov.u32 	%r1330, %r315;
	@%p304 bra 	$L__BB0_1365;
	sub.f32 	%f6112, %f2013, %f2014;
	add.f32 	%f6113, %f2011, %f2011;
	add.f32 	%f2015, %f1, %f6112;
	fma.rn.f32 	%f2016, %f6113, %f2012, %f2;
	mul.f32 	%f2017, %f2015, %f2015;
	mul.f32 	%f2018, %f2016, %f2016;
	add.f32 	%f6114, %f2017, %f2018;
	setp.gt.f32 	%p305, %f6114, 0f40800000;
	mov.b32 	%r316, 249;
	mov.u32 	%r1330, %r316;
	@%p305 bra 	$L__BB0_1365;
	sub.f32 	%f6115, %f2017, %f2018;
	add.f32 	%f6116, %f2015, %f2015;
	add.f32 	%f2019, %f1, %f6115;
	fma.rn.f32 	%f2020, %f6116, %f2016, %f2;
	mul.f32 	%f2021, %f2019, %f2019;
	mul.f32 	%f2022, %f2020, %f2020;
	add.f32 	%f6117, %f2021, %f2022;
	setp.gt.f32 	%p306, %f6117, 0f40800000;
	mov.b32 	%r317, 250;
	mov.u32 	%r1330, %r317;
	@%p306 bra 	$L__BB0_1365;
	sub.f32 	%f6118, %f2021, %f2022;
	add.f32 	%f6119, %f2019, %f2019;
	add.f32 	%f2023, %f1, %f6118;
	fma.rn.f32 	%f2024, %f6119, %f2020, %f2;
	mul.f32 	%f2025, %f2023, %f2023;
	mul.f32 	%f2026, %f2024, %f2024;
	add.f32 	%f6120, %f2025, %f2026;
	setp.gt.f32 	%p307, %f6120, 0f40800000;
	mov.b32 	%r318, 251;
	mov.u32 	%r1330, %r318;
	@%p307 bra 	$L__BB0_1365;
	sub.f32 	%f6121, %f2025, %f2026;
	add.f32 	%f6122, %f2023, %f2023;
	add.f32 	%f2027, %f1, %f6121;
	fma.rn.f32 	%f2028, %f6122, %f2024, %f2;
	mul.f32 	%f2029, %f2027, %f2027;
	mul.f32 	%f2030, %f2028, %f2028;
	add.f32 	%f6123, %f2029, %f2030;
	setp.gt.f32 	%p308, %f6123, 0f40800000;
	mov.b32 	%r319, 252;
	mov.u32 	%r1330, %r319;
	@%p308 bra 	$L__BB0_1365;
	sub.f32 	%f6124, %f2029, %f2030;
	add.f32 	%f6125, %f2027, %f2027;
	add.f32 	%f2031, %f1, %f6124;
	fma.rn.f32 	%f2032, %f6125, %f2028, %f2;
	mul.f32 	%f2033, %f2031, %f2031;
	mul.f32 	%f2034, %f2032, %f2032;
	add.f32 	%f6126, %f2033, %f2034;
	setp.gt.f32 	%p309, %f6126, 0f40800000;
	mov.b32 	%r320, 253;
	mov.u32 	%r1330, %r320;
	@%p309 bra 	$L__BB0_1365;
	sub.f32 	%f6127, %f2033, %f2034;
	add.f32 	%f6128, %f2031, %f2031;
	add.f32 	%f2035, %f1, %f6127;
	fma.rn.f32 	%f2036, %f6128, %f2032, %f2;
	mul.f32 	%f2037, %f2035, %f2035;
	mul.f32 	%f2038, %f2036, %f2036;
	add.f32 	%f6129, %f2037, %f2038;
	setp.gt.f32 	%p310, %f6129, 0f40800000;
	mov.b32 	%r321, 254;
	mov.u32 	%r1330, %r321;
	@%p310 bra 	$L__BB0_1365;
	sub.f32 	%f6130, %f2037, %f2038;
	add.f32 	%f6131, %f2035, %f2035;
	add.f32 	%f2039, %f1, %f6130;
	fma.rn.f32 	%f2040, %f6131, %f2036, %f2;
	mul.f32 	%f2041, %f2039, %f2039;
	mul.f32 	%f2042, %f2040, %f2040;
	add.f32 	%f6132, %f2041, %f2042;
	setp.gt.f32 	%p311, %f6132, 0f40800000;
	mov.b32 	%r322, 255;
	mov.u32 	%r1330, %r322;
	@%p311 bra 	$L__BB0_1365;
	sub.f32 	%f6133, %f2041, %f2042;
	add.f32 	%f6134, %f2039, %f2039;
	add.f32 	%f2043, %f1, %f6133;
	fma.rn.f32 	%f2044, %f6134, %f2040, %f2;
	mul.f32 	%f2045, %f2043, %f2043;
	mul.f32 	%f2046, %f2044, %f2044;
	add.f32 	%f6135, %f2045, %f2046;
	setp.gt.f32 	%p312, %f6135, 0f40800000;
	mov.b32 	%r323, 256;
	mov.u32 	%r1330, %r323;
	@%p312 bra 	$L__BB0_1365;
	sub.f32 	%f6136, %f2045, %f2046;
	add.f32 	%f6137, %f2043, %f2043;
	add.f32 	%f2047, %f1, %f6136;
	fma.rn.f32 	%f2048, %f6137, %f2044, %f2;
	mul.f32 	%f2049, %f2047, %f2047;
	mul.f32 	%f2050, %f2048, %f2048;
	add.f32 	%f6138, %f2049, %f2050;
	setp.gt.f32 	%p313, %f6138, 0f40800000;
	mov.b32 	%r324, 257;
	mov.u32 	%r1330, %r324;
	@%p313 bra 	$L__BB0_1365;
	sub.f32 	%f6139, %f2049, %f2050;
	add.f32 	%f6140, %f2047, %f2047;
	add.f32 	%f2051, %f1, %f6139;
	fma.rn.f32 	%f2052, %f6140, %f2048, %f2;
	mul.f32 	%f2053, %f2051, %f2051;
	mul.f32 	%f2054, %f2052, %f2052;
	add.f32 	%f6141, %f2053, %f2054;
	setp.gt.f32 	%p314, %f6141, 0f40800000;
	mov.b32 	%r325, 258;
	mov.u32 	%r1330, %r325;
	@%p314 bra 	$L__BB0_1365;
	sub.f32 	%f6142, %f2053, %f2054;
	add.f32 	%f6143, %f2051, %f2051;
	add.f32 	%f2055, %f1, %f6142;
	fma.rn.f32 	%f2056, %f6143, %f2052, %f2;
	mul.f32 	%f2057, %f2055, %f2055;
	mul.f32 	%f2058, %f2056, %f2056;
	add.f32 	%f6144, %f2057, %f2058;
	setp.gt.f32 	%p315, %f6144, 0f40800000;
	mov.b32 	%r326, 259;
	mov.u32 	%r1330, %r326;
	@%p315 bra 	$L__BB0_1365;
	sub.f32 	%f6145, %f2057, %f2058;
	add.f32 	%f6146, %f2055, %f2055;
	add.f32 	%f2059, %f1, %f6145;
	fma.rn.f32 	%f2060, %f6146, %f2056, %f2;
	mul.f32 	%f2061, %f2059, %f2059;
	mul.f32 	%f2062, %f2060, %f2060;
	add.f32 	%f6147, %f2061, %f2062;
	setp.gt.f32 	%p316, %f6147, 0f40800000;
	mov.b32 	%r327, 260;
	mov.u32 	%r1330, %r327;
	@%p316 bra 	$L__BB0_1365;
	sub.f32 	%f6148, %f2061, %f2062;
	add.f32 	%f6149, %f2059, %f2059;
	add.f32 	%f2063, %f1, %f6148;
	fma.rn.f32 	%f2064, %f6149, %f2060, %f2;
	mul.f32 	%f2065, %f2063, %f2063;
	mul.f32 	%f2066, %f2064, %f2064;
	add.f32 	%f6150, %f2065, %f2066;
	setp.gt.f32 	%p317, %f6150, 0f40800000;
	mov.b32 	%r328, 261;
	mov.u32 	%r1330, %r328;
	@%p317 bra 	$L__BB0_1365;
	sub.f32 	%f6151, %f2065, %f2066;
	add.f32 	%f6152, %f2063, %f2063;
	add.f32 	%f2067, %f1, %f6151;
	fma.rn.f32 	%f2068, %f6152, %f2064, %f2;
	mul.f32 	%f2069, %f2067, %f2067;
	mul.f32 	%f2070, %f2068, %f2068;
	add.f32 	%f6153, %f2069, %f2070;
	setp.gt.f32 	%p318, %f6153, 0f40800000;
	mov.b32 	%r329, 262;
	mov.u32 	%r1330, %r329;
	@%p318 bra 	$L__BB0_1365;
	sub.f32 	%f6154, %f2069, %f2070;
	add.f32 	%f6155, %f2067, %f2067;
	add.f32 	%f2071, %f1, %f6154;
	fma.rn.f32 	%f2072, %f6155, %f2068, %f2;
	mul.f32 	%f2073, %f2071, %f2071;
	mul.f32 	%f2074, %f2072, %f2072;
	add.f32 	%f6156, %f2073, %f2074;
	setp.gt.f32 	%p319, %f6156, 0f40800000;
	mov.b32 	%r330, 263;
	mov.u32 	%r1330, %r330;
	@%p319 bra 	$L__BB0_1365;
	sub.f32 	%f6157, %f2073, %f2074;
	add.f32 	%f6158, %f2071, %f2071;
	add.f32 	%f2075, %f1, %f6157;
	fma.rn.f32 	%f2076, %f6158, %f2072, %f2;
	mul.f32 	%f2077, %f2075, %f2075;
	mul.f32 	%f2078, %f2076, %f2076;
	add.f32 	%f6159, %f2077, %f2078;
	setp.gt.f32 	%p320, %f6159, 0f40800000;
	mov.b32 	%r331, 264;
	mov.u32 	%r1330, %r331;
	@%p320 bra 	$L__BB0_1365;
	sub.f32 	%f6160, %f2077, %f2078;
	add.f32 	%f6161, %f2075, %f2075;
	add.f32 	%f2079, %f1, %f6160;
	fma.rn.f32 	%f2080, %f6161, %f2076, %f2;
	mul.f32 	%f2081, %f2079, %f2079;
	mul.f32 	%f2082, %f2080, %f2080;
	add.f32 	%f6162, %f2081, %f2082;
	setp.gt.f32 	%p321, %f6162, 0f40800000;
	mov.b32 	%r332, 265;
	mov.u32 	%r1330, %r332;
	@%p321 bra 	$L__BB0_1365;
	sub.f32 	%f6163, %f2081, %f2082;
	add.f32 	%f6164, %f2079, %f2079;
	add.f32 	%f2083, %f1, %f6163;
	fma.rn.f32 	%f2084, %f6164, %f2080, %f2;
	mul.f32 	%f2085, %f2083, %f2083;
	mul.f32 	%f2086, %f2084, %f2084;
	add.f32 	%f6165, %f2085, %f2086;
	setp.gt.f32 	%p322, %f6165, 0f40800000;
	mov.b32 	%r333, 266;
	mov.u32 	%r1330, %r333;
	@%p322 bra 	$L__BB0_1365;
	sub.f32 	%f6166, %f2085, %f2086;
	add.f32 	%f6167, %f2083, %f2083;
	add.f32 	%f2087, %f1, %f6166;
	fma.rn.f32 	%f2088, %f6167, %f2084, %f2;
	mul.f32 	%f2089, %f2087, %f2087;
	mul.f32 	%f2090, %f2088, %f2088;
	add.f32 	%f6168, %f2089, %f2090;
	setp.gt.f32 	%p323, %f6168, 0f40800000;
	mov.b32 	%r334, 267;
	mov.u32 	%r1330, %r334;
	@%p323 bra 	$L__BB0_1365;
	sub.f32 	%f6169, %f2089, %f2090;
	add.f32 	%f6170, %f2087, %f2087;
	add.f32 	%f2091, %f1, %f6169;
	fma.rn.f32 	%f2092, %f6170, %f2088, %f2;
	mul.f32 	%f2093, %f2091, %f2091;
	mul.f32 	%f2094, %f2092, %f2092;
	add.f32 	%f6171, %f2093, %f2094;
	setp.gt.f32 	%p324, %f6171, 0f40800000;
	mov.b32 	%r335, 268;
	mov.u32 	%r1330, %r335;
	@%p324 bra 	$L__BB0_1365;
	sub.f32 	%f6172, %f2093, %f2094;
	add.f32 	%f6173, %f2091, %f2091;
	add.f32 	%f2095, %f1, %f6172;
	fma.rn.f32 	%f2096, %f6173, %f2092, %f2;
	mul.f32 	%f2097, %f2095, %f2095;
	mul.f32 	%f2098, %f2096, %f2096;
	add.f32 	%f6174, %f2097, %f2098;
	setp.gt.f32 	%p325, %f6174, 0f40800000;
	mov.b32 	%r336, 269;
	mov.u32 	%r1330, %r336;
	@%p325 bra 	$L__BB0_1365;
	sub.f32 	%f6175, %f2097, %f2098;
	add.f32 	%f6176, %f2095, %f2095;
	add.f32 	%f2099, %f1, %f6175;
	fma.rn.f32 	%f2100, %f6176, %f2096, %f2;
	mul.f32 	%f2101, %f2099, %f2099;
	mul.f32 	%f2102, %f2100, %f2100;
	add.f32 	%f6177, %f2101, %f2102;
	setp.gt.f32 	%p326, %f6177, 0f40800000;
	mov.b32 	%r337, 270;
	mov.u32 	%r1330, %r337;
	@%p326 bra 	$L__BB0_1365;
	sub.f32 	%f6178, %f2101, %f2102;
	add.f32 	%f6179, %f2099, %f2099;
	add.f32 	%f2103, %f1, %f6178;
	fma.rn.f32 	%f2104, %f6179, %f2100, %f2;
	mul.f32 	%f2105, %f2103, %f2103;
	mul.f32 	%f2106, %f2104, %f2104;
	add.f32 	%f6180, %f2105, %f2106;
	setp.gt.f32 	%p327, %f6180, 0f40800000;
	mov.b32 	%r338, 271;
	mov.u32 	%r1330, %r338;
	@%p327 bra 	$L__BB0_1365;
	sub.f32 	%f6181, %f2105, %f2106;
	add.f32 	%f6182, %f2103, %f2103;
	add.f32 	%f2107, %f1, %f6181;
	fma.rn.f32 	%f2108, %f6182, %f2104, %f2;
	mul.f32 	%f2109, %f2107, %f2107;
	mul.f32 	%f2110, %f2108, %f2108;
	add.f32 	%f6183, %f2109, %f2110;
	setp.gt.f32 	%p328, %f6183, 0f40800000;
	mov.b32 	%r339, 272;
	mov.u32 	%r1330, %r339;
	@%p328 bra 	$L__BB0_1365;
	sub.f32 	%f6184, %f2109, %f2110;
	add.f32 	%f6185, %f2107, %f2107;
	add.f32 	%f2111, %f1, %f6184;
	fma.rn.f32 	%f2112, %f6185, %f2108, %f2;
	mul.f32 	%f2113, %f2111, %f2111;
	mul.f32 	%f2114, %f2112, %f2112;
	add.f32 	%f6186, %f2113, %f2114;
	setp.gt.f32 	%p329, %f6186, 0f40800000;
	mov.b32 	%r340, 273;
	mov.u32 	%r1330, %r340;
	@%p329 bra 	$L__BB0_1365;
	sub.f32 	%f6187, %f2113, %f2114;
	add.f32 	%f6188, %f2111, %f2111;
	add.f32 	%f2115, %f1, %f6187;
	fma.rn.f32 	%f2116, %f6188, %f2112, %f2;
	mul.f32 	%f2117, %f2115, %f2115;
	mul.f32 	%f2118, %f2116, %f2116;
	add.f32 	%f6189, %f2117, %f2118;
	setp.gt.f32 	%p330, %f6189, 0f40800000;
	mov.b32 	%r341, 274;
	mov.u32 	%r1330, %r341;
	@%p330 bra 	$L__BB0_1365;
	sub.f32 	%f6190, %f2117, %f2118;
	add.f32 	%f6191, %f2115, %f2115;
	add.f32 	%f2119, %f1, %f6190;
	fma.rn.f32 	%f2120, %f6191, %f2116, %f2;
	mul.f32 	%f2121, %f2119, %f2119;
	mul.f32 	%f2122, %f2120, %f2120;
	add.f32 	%f6192, %f2121, %f2122;
	setp.gt.f32 	%p331, %f6192, 0f40800000;
	mov.b32 	%r342, 275;
	mov.u32 	%r1330, %r342;
	@%p331 bra 	$L__BB0_1365;
	sub.f32 	%f6193, %f2121, %f2122;
	add.f32 	%f6194, %f2119, %f2119;
	add.f32 	%f2123, %f1, %f6193;
	fma.rn.f32 	%f2124, %f6194, %f2120, %f2;
	mul.f32 	%f2125, %f2123, %f2123;
	mul.f32 	%f2126, %f2124, %f2124;
	add.f32 	%f6195, %f2125, %f2126;
	setp.gt.f32 	%p332, %f6195, 0f40800000;
	mov.b32 	%r343, 276;
	mov.u32 	%r1330, %r343;
	@%p332 bra 	$L__BB0_1365;
	sub.f32 	%f6196, %f2125, %f2126;
	add.f32 	%f6197, %f2123, %f2123;
	add.f32 	%f2127, %f1, %f6196;
	fma.rn.f32 	%f2128, %f6197, %f2124, %f2;
	mul.f32 	%f2129, %f2127, %f2127;
	mul.f32 	%f2130, %f2128, %f2128;
	add.f32 	%f6198, %f2129, %f2130;
	setp.gt.f32 	%p333, %f6198, 0f40800000;
	mov.b32 	%r344, 277;
	mov.u32 	%r1330, %r344;
	@%p333 bra 	$L__BB0_1365;
	sub.f32 	%f6199, %f2129, %f2130;
	add.f32 	%f6200, %f2127, %f2127;
	add.f32 	%f2131, %f1, %f6199;
	fma.rn.f32 	%f2132, %f6200, %f2128, %f2;
	mul.f32 	%f2133, %f2131, %f2131;
	mul.f32 	%f2134, %f2132, %f2132;
	add.f32 	%f6201, %f2133, %f2134;
	setp.gt.f32 	%p334, %f6201, 0f40800000;
	mov.b32 	%r345, 278;
	mov.u32 	%r1330, %r345;
	@%p334 bra 	$L__BB0_1365;
	sub.f32 	%f6202, %f2133, %f2134;
	add.f32 	%f6203, %f2131, %f2131;
	add.f32 	%f2135, %f1, %f6202;
	fma.rn.f32 	%f2136, %f6203, %f2132, %f2;
	mul.f32 	%f2137, %f2135, %f2135;
	mul.f32 	%f2138, %f2136, %f2136;
	add.f32 	%f6204, %f2137, %f2138;
	setp.gt.f32 	%p335, %f6204, 0f40800000;
	mov.b32 	%r346, 279;
	mov.u32 	%r1330, %r346;
	@%p335 bra 	$L__BB0_1365;
	sub.f32 	%f6205, %f2137, %f2138;
	add.f32 	%f6206, %f2135, %f2135;
	add.f32 	%f2139, %f1, %f6205;
	fma.rn.f32 	%f2140, %f6206, %f2136, %f2;
	mul.f32 	%f2141, %f2139, %f2139;
	mul.f32 	%f2142, %f2140, %f2140;
	add.f32 	%f6207, %f2141, %f2142;
	setp.gt.f32 	%p336, %f6207, 0f40800000;
	mov.b32 	%r347, 280;
	mov.u32 	%r1330, %r347;
	@%p336 bra 	$L__BB0_1365;
	sub.f32 	%f6208, %f2141, %f2142;
	add.f32 	%f6209, %f2139, %f2139;
	add.f32 	%f2143, %f1, %f6208;
	fma.rn.f32 	%f2144, %f6209, %f2140, %f2;
	mul.f32 	%f2145, %f2143, %f2143;
	mul.f32 	%f2146, %f2144, %f2144;
	add.f32 	%f6210, %f2145, %f2146;
	setp.gt.f32 	%p337, %f6210, 0f40800000;
	mov.b32 	%r348, 281;
	mov.u32 	%r1330, %r348;
	@%p337 bra 	$L__BB0_1365;
	sub.f32 	%f6211, %f2145, %f2146;
	add.f32 	%f6212, %f2143, %f2143;
	add.f32 	%f2147, %f1, %f6211;
	fma.rn.f32 	%f2148, %f6212, %f2144, %f2;
	mul.f32 	%f2149, %f2147, %f2147;
	mul.f32 	%f2150, %f2148, %f2148;
	add.f32 	%f6213, %f2149, %f2150;
	setp.gt.f32 	%p338, %f6213, 0f40800000;
	mov.b32 	%r349, 282;
	mov.u32 	%r1330, %r349;
	@%p338 bra 	$L__BB0_1365;
	sub.f32 	%f6214, %f2149, %f2150;
	add.f32 	%f6215, %f2147, %f2147;
	add.f32 	%f2151, %f1, %f6214;
	fma.rn.f32 	%f2152, %f6215, %f2148, %f2;
	mul.f32 	%f2153, %f2151, %f2151;
	mul.f32 	%f2154, %f2152, %f2152;
	add.f32 	%f6216, %f2153, %f2154;
	setp.gt.f32 	%p339, %f6216, 0f40800000;
	mov.b32 	%r350, 283;
	mov.u32 	%r1330, %r350;
	@%p339 bra 	$L__BB0_1365;
	sub.f32 	%f6217, %f2153, %f2154;
	add.f32 	%f6218, %f2151, %f2151;
	add.f32 	%f2155, %f1, %f6217;
	fma.rn.f32 	%f2156, %f6218, %f2152, %f2;
	mul.f32 	%f2157, %f2155, %f2155;
	mul.f32 	%f2158, %f2156, %f2156;
	add.f32 	%f6219, %f2157, %f2158;
	setp.gt.f32 	%p340, %f6219, 0f40800000;
	mov.b32 	%r351, 284;
	mov.u32 	%r1330, %r351;
	@%p340 bra 	$L__BB0_1365;
	sub.f32 	%f6220, %f2157, %f2158;
	add.f32 	%f6221, %f2155, %f2155;
	add.f32 	%f2159, %f1, %f6220;
	fma.rn.f32 	%f2160, %f6221, %f2156, %f2;
	mul.f32 	%f2161, %f2159, %f2159;
	mul.f32 	%f2162, %f2160, %f2160;
	add.f32 	%f6222, %f2161, %f2162;
	setp.gt.f32 	%p341, %f6222, 0f40800000;
	mov.b32 	%r352, 285;
	mov.u32 	%r1330, %r352;
	@%p341 bra 	$L__BB0_1365;
	sub.f32 	%f6223, %f2161, %f2162;
	add.f32 	%f6224, %f2159, %f2159;
	add.f32 	%f2163, %f1, %f6223;
	fma.rn.f32 	%f2164, %f6224, %f2160, %f2;
	mul.f32 	%f2165, %f2163, %f2163;
	mul.f32 	%f2166, %f2164, %f2164;
	add.f32 	%f6225, %f2165, %f2166;
	setp.gt.f32 	%p342, %f6225, 0f40800000;
	mov.b32 	%r353, 286;
	mov.u32 	%r1330, %r353;
	@%p342 bra 	$L__BB0_1365;
	sub.f32 	%f6226, %f2165, %f2166;
	add.f32 	%f6227, %f2163, %f2163;
	add.f32 	%f2167, %f1, %f6226;
	fma.rn.f32 	%f2168, %f6227, %f2164, %f2;
	mul.f32 	%f2169, %f2167, %f2167;
	mul.f32 	%f2170, %f2168, %f2168;
	add.f32 	%f6228, %f2169, %f2170;
	setp.gt.f32 	%p343, %f6228, 0f40800000;
	mov.b32 	%r354, 287;
	mov.u32 	%r1330, %r354;
	@%p343 bra 	$L__BB0_1365;
	sub.f32 	%f6229, %f2169, %f2170;
	add.f32 	%f6230, %f2167, %f2167;
	add.f32 	%f2171, %f1, %f6229;
	fma.rn.f32 	%f2172, %f6230, %f2168, %f2;
	mul.f32 	%f2173, %f2171, %f2171;
	mul.f32 	%f2174, %f2172, %f2172;
	add.f32 	%f6231, %f2173, %f2174;
	setp.gt.f32 	%p344, %f6231, 0f40800000;
	mov.b32 	%r355, 288;
	mov.u32 	%r1330, %r355;
	@%p344 bra 	$L__BB0_1365;
	sub.f32 	%f6232, %f2173, %f2174;
	add.f32 	%f6233, %f2171, %f2171;
	add.f32 	%f2175, %f1, %f6232;
	fma.rn.f32 	%f2176, %f6233, %f2172, %f2;
	mul.f32 	%f2177, %f2175, %f2175;
	mul.f32 	%f2178, %f2176, %f2176;
	add.f32 	%f6234, %f2177, %f2178;
	setp.gt.f32 	%p345, %f6234, 0f40800000;
	mov.b32 	%r356, 289;
	mov.u32 	%r1330, %r356;
	@%p345 bra 	$L__BB0_1365;
	sub.f32 	%f6235, %f2177, %f2178;
	add.f32 	%f6236, %f2175, %f2175;
	add.f32 	%f2179, %f1, %f6235;
	fma.rn.f32 	%f2180, %f6236, %f2176, %f2;
	mul.f32 	%f2181, %f2179, %f2179;
	mul.f32 	%f2182, %f2180, %f2180;
	add.f32 	%f6237, %f2181, %f2182;
	setp.gt.f32 	%p346, %f6237, 0f40800000;
	mov.b32 	%r357, 290;
	mov.u32 	%r1330, %r357;
	@%p346 bra 	$L__BB0_1365;
	sub.f32 	%f6238, %f2181, %f2182;
	add.f32 	%f6239, %f2179, %f2179;
	add.f32 	%f2183, %f1, %f6238;
	fma.rn.f32 	%f2184, %f6239, %f2180, %f2;
	mul.f32 	%f2185, %f2183, %f2183;
	mul.f32 	%f2186, %f2184, %f2184;
	add.f32 	%f6240, %f2185, %f2186;
	setp.gt.f32 	%p347, %f6240, 0f40800000;
	mov.b32 	%r358, 291;
	mov.u32 	%r1330, %r358;
	@%p347 bra 	$L__BB0_1365;
	sub.f32 	%f6241, %f2185, %f2186;
	add.f32 	%f6242, %f2183, %f2183;
	add.f32 	%f2187, %f1, %f6241;
	fma.rn.f32 	%f2188, %f6242, %f2184, %f2;
	mul.f32 	%f2189, %f2187, %f2187;
	mul.f32 	%f2190, %f2188, %f2188;
	add.f32 	%f6243, %f2189, %f2190;
	setp.gt.f32 	%p348, %f6243, 0f40800000;
	mov.b32 	%r359, 292;
	mov.u32 	%r1330, %r359;
	@%p348 bra 	$L__BB0_1365;
	sub.f32 	%f6244, %f2189, %f2190;
	add.f32 	%f6245, %f2187, %f2187;
	add.f32 	%f2191, %f1, %f6244;
	fma.rn.f32 	%f2192, %f6245, %f2188, %f2;
	mul.f32 	%f2193, %f2191, %f2191;
	mul.f32 	%f2194, %f2192, %f2192;
	add.f32 	%f6246, %f2193, %f2194;
	setp.gt.f32 	%p349, %f6246, 0f40800000;
	mov.b32 	%r360, 293;
	mov.u32 	%r1330, %r360;
	@%p349 bra 	$L__BB0_1365;
	sub.f32 	%f6247, %f2193, %f2194;
	add.f32 	%f6248, %f2191, %f2191;
	add.f32 	%f2195, %f1, %f6247;
	fma.rn.f32 	%f2196, %f6248, %f2192, %f2;
	mul.f32 	%f2197, %f2195, %f2195;
	mul.f32 	%f2198, %f2196, %f2196;
	add.f32 	%f6249, %f2197, %f2198;
	setp.gt.f32 	%p350, %f6249, 0f40800000;
	mov.b32 	%r361, 294;
	mov.u32 	%r1330, %r361;
	@%p350 bra 	$L__BB0_1365;
	sub.f32 	%f6250, %f2197, %f2198;
	add.f32 	%f6251, %f2195, %f2195;
	add.f32 	%f2199, %f1, %f6250;
	fma.rn.f32 	%f2200, %f6251, %f2196, %f2;
	mul.f32 	%f2201, %f2199, %f2199;
	mul.f32 	%f2202, %f2200, %f2200;
	add.f32 	%f6252, %f2201, %f2202;
	setp.gt.f32 	%p351, %f6252, 0f40800000;
	mov.b32 	%r362, 295;
	mov.u32 	%r1330, %r362;
	@%p351 bra 	$L__BB0_1365;
	sub.f32 	%f6253, %f2201, %f2202;
	add.f32 	%f6254, %f2199, %f2199;
	add.f32 	%f2203, %f1, %f6253;
	fma.rn.f32 	%f2204, %f6254, %f2200, %f2;
	mul.f32 	%f2205, %f2203, %f2203;
	mul.f32 	%f2206, %f2204, %f2204;
	add.f32 	%f6255, %f2205, %f2206;
	setp.gt.f32 	%p352, %f6255, 0f40800000;
	mov.b32 	%r363, 296;
	mov.u32 	%r1330, %r363;
	@%p352 bra 	$L__BB0_1365;
	sub.f32 	%f6256, %f2205, %f2206;
	add.f32 	%f6257, %f2203, %f2203;
	add.f32 	%f2207, %f1, %f6256;
	fma.rn.f32 	%f2208, %f6257, %f2204, %f2;
	mul.f32 	%f2209, %f2207, %f2207;
	mul.f32 	%f2210, %f2208, %f2208;
	add.f32 	%f6258, %f2209, %f2210;
	setp.gt.f32 	%p353, %f6258, 0f40800000;
	mov.b32 	%r364, 297;
	mov.u32 	%r1330, %r364;
	@%p353 bra 	$L__BB0_1365;
	sub.f32 	%f6259, %f2209, %f2210;
	add.f32 	%f6260, %f2207, %f2207;
	add.f32 	%f2211, %f1, %f6259;
	fma.rn.f32 	%f2212, %f6260, %f2208, %f2;
	mul.f32 	%f2213, %f2211, %f2211;
	mul.f32 	%f2214, %f2212, %f2212;
	add.f32 	%f6261, %f2213, %f2214;
	setp.gt.f32 	%p354, %f6261, 0f40800000;
	mov.b32 	%r365, 298;
	mov.u32 	%r1330, %r365;
	@%p354 bra 	$L__BB0_1365;
	sub.f32 	%f6262, %f2213, %f2214;
	add.f32 	%f6263, %f2211, %f2211;
	add.f32 	%f2215, %f1, %f6262;
	fma.rn.f32 	%f2216, %f6263, %f2212, %f2;
	mul.f32 	%f2217, %f2215, %f2215;
	mul.f32 	%f2218, %f2216, %f2216;
	add.f32 	%f6264, %f2217, %f2218;
	setp.gt.f32 	%p355, %f6264, 0f40800000;
	mov.b32 	%r366, 299;
	mov.u32 	%r1330, %r366;
	@%p355 bra 	$L__BB0_1365;
	sub.f32 	%f6265, %f2217, %f2218;
	add.f32 	%f6266, %f2215, %f2215;
	add.f32 	%f2219, %f1, %f6265;
	fma.rn.f32 	%f2220, %f6266, %f2216, %f2;
	mul.f32 	%f2221, %f2219, %f2219;
	mul.f32 	%f2222, %f2220, %f2220;
	add.f32 	%f6267, %f2221, %f2222;
	setp.gt.f32 	%p356, %f6267, 0f40800000;
	mov.b32 	%r367, 300;
	mov.u32 	%r1330, %r367;
	@%p356 bra 	$L__BB0_1365;
	sub.f32 	%f6268, %f2221, %f2222;
	add.f32 	%f6269, %f2219, %f2219;
	add.f32 	%f2223, %f1, %f6268;
	fma.rn.f32 	%f2224, %f6269, %f2220, %f2;
	mul.f32 	%f2225, %f2223, %f2223;
	mul.f32 	%f2226, %f2224, %f2224;
	add.f32 	%f6270, %f2225, %f2226;
	setp.gt.f32 	%p357, %f6270, 0f40800000;
	mov.b32 	%r368, 301;
	mov.u32 	%r1330, %r368;
	@%p357 bra 	$L__BB0_1365;
	sub.f32 	%f6271, %f2225, %f2226;
	add.f32 	%f6272, %f2223, %f2223;
	add.f32 	%f2227, %f1, %f6271;
	fma.rn.f32 	%f2228, %f6272, %f2224, %f2;
	mul.f32 	%f2229, %f2227, %f2227;
	mul.f32 	%f2230, %f2228, %f2228;
	add.f32 	%f6273, %f2229, %f2230;
	setp.gt.f32 	%p358, %f6273, 0f40800000;
	mov.b32 	%r369, 302;
	mov.u32 	%r1330, %r369;
	@%p358 bra 	$L__BB0_1365;
	sub.f32 	%f6274, %f2229, %f2230;
	add.f32 	%f6275, %f2227, %f2227;
	add.f32 	%f2231, %f1, %f6274;
	fma.rn.f32 	%f2232, %f6275, %f2228, %f2;
	mul.f32 	%f2233, %f2231, %f2231;
	mul.f32 	%f2234, %f2232, %f2232;
	add.f32 	%f6276, %f2233, %f2234;
	setp.gt.f32 	%p359, %f6276, 0f40800000;
	mov.b32 	%r370, 303;
	mov.u32 	%r1330, %r370;
	@%p359 bra 	$L__BB0_1365;
	sub.f32 	%f6277, %f2233, %f2234;
	add.f32 	%f6278, %f2231, %f2231;
	add.f32 	%f2235, %f1, %f6277;
	fma.rn.f32 	%f2236, %f6278, %f2232, %f2;
	mul.f32 	%f2237, %f2235, %f2235;
	mul.f32 	%f2238, %f2236, %f2236;
	add.f32 	%f6279, %f2237, %f2238;
	setp.gt.f32 	%p360, %f6279, 0f40800000;
	mov.b32 	%r371, 304;
	mov.u32 	%r1330, %r371;
	@%p360 bra 	$L__BB0_1365;
	sub.f32 	%f6280, %f2237, %f2238;
	add.f32 	%f6281, %f2235, %f2235;
	add.f32 	%f2239, %f1, %f6280;
	fma.rn.f32 	%f2240, %f6281, %f2236, %f2;
	mul.f32 	%f2241, %f2239, %f2239;
	mul.f32 	%f2242, %f2240, %f2240;
	add.f32 	%f6282, %f2241, %f2242;
	setp.gt.f32 	%p361, %f6282, 0f40800000;
	mov.b32 	%r372, 305;
	mov.u32 	%r1330, %r372;
	@%p361 bra 	$L__BB0_1365;
	sub.f32 	%f6283, %f2241, %f2242;
	add.f32 	%f6284, %f2239, %f2239;
	add.f32 	%f2243, %f1, %f6283;
	fma.rn.f32 	%f2244, %f6284, %f2240, %f2;
	mul.f32 	%f2245, %f2243, %f2243;
	mul.f32 	%f2246, %f2244, %f2244;
	add.f32 	%f6285, %f2245, %f2246;
	setp.gt.f32 	%p362, %f6285, 0f40800000;
	mov.b32 	%r373, 306;
	mov.u32 	%r1330, %r373;
	@%p362 bra 	$L__BB0_1365;
	sub.f32 	%f6286, %f2245, %f2246;
	add.f32 	%f6287, %f2243, %f2243;
	add.f32 	%f2247, %f1, %f6286;
	fma.rn.f32 	%f2248, %f6287, %f2244, %f2;
	mul.f32 	%f2249, %f2247, %f2247;
	mul.f32 	%f2250, %f2248, %f2248;
	add.f32 	%f6288, %f2249, %f2250;
	setp.gt.f32 	%p363, %f6288, 0f40800000;
	mov.b32 	%r374, 307;
	mov.u32 	%r1330, %r374;
	@%p363 bra 	$L__BB0_1365;
	sub.f32 	%f6289, %f2249, %f2250;
	add.f32 	%f6290, %f2247, %f2247;
	add.f32 	%f2251, %f1, %f6289;
	fma.rn.f32 	%f2252, %f6290, %f2248, %f2;
	mul.f32 	%f2253, %f2251, %f2251;
	mul.f32 	%f2254, %f2252, %f2252;
	add.f32 	%f6291, %f2253, %f2254;
	setp.gt.f32 	%p364, %f6291, 0f40800000;
	mov.b32 	%r375, 308;
	mov.u32 	%r1330, %r375;
	@%p364 bra 	$L__BB0_1365;
	sub.f32 	%f6292, %f2253, %f2254;
	add.f32 	%f6293, %f2251, %f2251;
	add.f32 	%f2255, %f1, %f6292;
	fma.rn.f32 	%f2256, %f6293, %f2252, %f2;
	mul.f32 	%f2257, %f2255, %f2255;
	mul.f32 	%f2258, %f2256, %f2256;
	add.f32 	%f6294, %f2257, %f2258;
	setp.gt.f32 	%p365, %f6294, 0f40800000;
	mov.b32 	%r376, 309;
	mov.u32 	%r1330, %r376;
	@%p365 bra 	$L__BB0_1365;
	sub.f32 	%f6295, %f2257, %f2258;
	add.f32 	%f6296, %f2255, %f2255;
	add.f32 	%f2259, %f1, %f6295;
	fma.rn.f32 	%f2260, %f6296, %f2256, %f2;
	mul.f32 	%f2261, %f2259, %f2259;
	mul.f32 	%f2262, %f2260, %f2260;
	add.f32 	%f6297, %f2261, %f2262;
	setp.gt.f32 	%p366, %f6297, 0f40800000;
	mov.b32 	%r377, 310;
	mov.u32 	%r1330, %r377;
	@%p366 bra 	$L__BB0_1365;
	sub.f32 	%f6298, %f2261, %f2262;
	add.f32 	%f6299, %f2259, %f2259;
	add.f32 	%f2263, %f1, %f6298;
	fma.rn.f32 	%f2264, %f6299, %f2260, %f2;
	mul.f32 	%f2265, %f2263, %f2263;
	mul.f32 	%f2266, %f2264, %f2264;
	add.f32 	%f6300, %f2265, %f2266;
	setp.gt.f32 	%p367, %f6300, 0f40800000;
	mov.b32 	%r378, 311;
	mov.u32 	%r1330, %r378;
	@%p367 bra 	$L__BB0_1365;
	sub.f32 	%f6301, %f2265, %f2266;
	add.f32 	%f6302, %f2263, %f2263;
	add.f32 	%f2267, %f1, %f6301;
	fma.rn.f32 	%f2268, %f6302, %f2264, %f2;
	mul.f32 	%f2269, %f2267, %f2267;
	mul.f32 	%f2270, %f2268, %f2268;
	add.f32 	%f6303, %f2269, %f2270;
	setp.gt.f32 	%p368, %f6303, 0f40800000;
	mov.b32 	%r379, 312;
	mov.u32 	%r1330, %r379;
	@%p368 bra 	$L__BB0_1365;
	sub.f32 	%f6304, %f2269, %f2270;
	add.f32 	%f6305, %f2267, %f2267;
	add.f32 	%f2271, %f1, %f6304;
	fma.rn.f32 	%f2272, %f6305, %f2268, %f2;
	mul.f32 	%f2273, %f2271, %f2271;
	mul.f32 	%f2274, %f2272, %f2272;
	add.f32 	%f6306, %f2273, %f2274;
	setp.gt.f32 	%p369, %f6306, 0f40800000;
	mov.b32 	%r380, 313;
	mov.u32 	%r1330, %r380;
	@%p369 bra 	$L__BB0_1365;
	sub.f32 	%f6307, %f2273, %f2274;
	add.f32 	%f6308, %f2271, %f2271;
	add.f32 	%f2275, %f1, %f6307;
	fma.rn.f32 	%f2276, %f6308, %f2272, %f2;
	mul.f32 	%f2277, %f2275, %f2275;
	mul.f32 	%f2278, %f2276, %f2276;
	add.f32 	%f6309, %f2277, %f2278;
	setp.gt.f32 	%p370, %f6309, 0f40800000;
	mov.b32 	%r381, 314;
	mov.u32 	%r1330, %r381;
	@%p370 bra 	$L__BB0_1365;
	sub.f32 	%f6310, %f2277, %f2278;
	add.f32 	%f6311, %f2275, %f2275;
	add.f32 	%f2279, %f1, %f6310;
	fma.rn.f32 	%f2280, %f6311, %f2276, %f2;
	mul.f32 	%f2281, %f2279, %f2279;
	mul.f32 	%f2282, %f2280, %f2280;
	add.f32 	%f6312, %f2281, %f2282;
	setp.gt.f32 	%p371, %f6312, 0f40800000;
	mov.b32 	%r382, 315;
	mov.u32 	%r1330, %r382;
	@%p371 bra 	$L__BB0_1365;
	sub.f32 	%f6313, %f2281, %f2282;
	add.f32 	%f6314, %f2279, %f2279;
	add.f32 	%f2283, %f1, %f6313;
	fma.rn.f32 	%f2284, %f6314, %f2280, %f2;
	mul.f32 	%f2285, %f2283, %f2283;
	mul.f32 	%f2286, %f2284, %f2284;
	add.f32 	%f6315, %f2285, %f2286;
	setp.gt.f32 	%p372, %f6315, 0f40800000;
	mov.b32 	%r383, 316;
	mov.u32 	%r1330, %r383;
	@%p372 bra 	$L__BB0_1365;
	sub.f32 	%f6316, %f2285, %f2286;
	add.f32 	%f6317, %f2283, %f2283;
	add.f32 	%f2287, %f1, %f6316;
	fma.rn.f32 	%f2288, %f6317, %f2284, %f2;
	mul.f32 	%f2289, %f2287, %f2287;
	mul.f32 	%f2290, %f2288, %f2288;
	add.f32 	%f6318, %f2289, %f2290;
	setp.gt.f32 	%p373, %f6318, 0f40800000;
	mov.b32 	%r384, 317;
	mov.u32 	%r1330, %r384;
	@%p373 bra 	$L__BB0_1365;
	sub.f32 	%f6319, %f2289, %f2290;
	add.f32 	%f6320, %f2287, %f2287;
	add.f32 	%f2291, %f1, %f6319;
	fma.rn.f32 	%f2292, %f6320, %f2288, %f2;
	mul.f32 	%f2293, %f2291, %f2291;
	mul.f32 	%f2294, %f2292, %f2292;
	add.f32 	%f6321, %f2293, %f2294;
	setp.gt.f32 	%p374, %f6321, 0f40800000;
	mov.b32 	%r385, 318;
	mov.u32 	%r1330, %r385;
	@%p374 bra 	$L__BB0_1365;
	sub.f32 	%f6322, %f2293, %f2294;
	add.f32 	%f6323, %f2291, %f2291;
	add.f32 	%f2295, %f1, %f6322;
	fma.rn.f32 	%f2296, %f6323, %f2292, %f2;
	mul.f32 	%f2297, %f2295, %f2295;
	mul.f32 	%f2298, %f2296, %f2296;
	add.f32 	%f6324, %f2297, %f2298;
	setp.gt.f32 	%p375, %f6324, 0f40800000;
	mov.b32 	%r386, 319;
	mov.u32 	%r1330, %r386;
	@%p375 bra 	$L__BB0_1365;
	sub.f32 	%f6325, %f2297, %f2298;
	add.f32 	%f6326, %f2295, %f2295;
	add.f32 	%f2299, %f1, %f6325;
	fma.rn.f32 	%f2300, %f6326, %f2296, %f2;
	mul.f32 	%f2301, %f2299, %f2299;
	mul.f32 	%f2302, %f2300, %f2300;
	add.f32 	%f6327, %f2301, %f2302;
	setp.gt.f32 	%p376, %f6327, 0f40800000;
	mov.b32 	%r387, 320;
	mov.u32 	%r1330, %r387;
	@%p376 bra 	$L__BB0_1365;
	sub.f32 	%f6328, %f2301, %f2302;
	add.f32 	%f6329, %f2299, %f2299;
	add.f32 	%f2303, %f1, %f6328;
	fma.rn.f32 	%f2304, %f6329, %f2300, %f2;
	mul.f32 	%f2305, %f2303, %f2303;
	mul.f32 	%f2306, %f2304, %f2304;
	add.f32 	%f6330, %f2305, %f2306;
	setp.gt.f32 	%p377, %f6330, 0f40800000;
	mov.b32 	%r388, 321;
	mov.u32 	%r1330, %r388;
	@%p377 bra 	$L__BB0_1365;
	sub.f32 	%f6331, %f2305, %f2306;
	add.f32 	%f6332, %f2303, %f2303;
	add.f32 	%f2307, %f1, %f6331;
	fma.rn.f32 	%f2308, %f6332, %f2304, %f2;
	mul.f32 	%f2309, %f2307, %f2307;
	mul.f32 	%f2310, %f2308, %f2308;
	add.f32 	%f6333, %f2309, %f2310;
	setp.gt.f32 	%p378, %f6333, 0f40800000;
	mov.b32 	%r389, 322;
	mov.u32 	%r1330, %r389;
	@%p378 bra 	$L__BB0_1365;
	sub.f32 	%f6334, %f2309, %f2310;
	add.f32 	%f6335, %f2307, %f2307;
	add.f32 	%f2311, %f1, %f6334;
	fma.rn.f32 	%f2312, %f6335, %f2308, %f2;
	mul.f32 	%f2313, %f2311, %f2311;
	mul.f32 	%f2314, %f2312, %f2312;
	add.f32 	%f6336, %f2313, %f2314;
	setp.gt.f32 	%p379, %f6336, 0f40800000;
	mov.b32 	%r390, 323;
	mov.u32 	%r1330, %r390;
	@%p379 bra 	$L__BB0_1365;
	sub.f32 	%f6337, %f2313, %f2314;
	add.f32 	%f6338, %f2311, %f2311;
	add.f32 	%f2315, %f1, %f6337;
	fma.rn.f32 	%f2316, %f6338, %f2312, %f2;
	mul.f32 	%f2317, %f2315, %f2315;
	mul.f32 	%f2318, %f2316, %f2316;
	add.f32 	%f6339, %f2317, %f2318;
	setp.gt.f32 	%p380, %f6339, 0f40800000;
	mov.b32 	%r391, 324;
	mov.u32 	%r1330, %r391;
	@%p380 bra 	$L__BB0_1365;
	sub.f32 	%f6340, %f2317, %f2318;
	add.f32 	%f6341, %f2315, %f2315;
	add.f32 	%f2319, %f1, %f6340;
	fma.rn.f32 	%f2320, %f6341, %f2316, %f2;
	mul.f32 	%f2321, %f2319, %f2319;
	mul.f32 	%f2322, %f2320, %f2320;
	add.f32 	%f6342, %f2321, %f2322;
	setp.gt.f32 	%p381, %f6342, 0f40800000;
	mov.b32 	%r392, 325;
	mov.u32 	%r1330, %r392;
	@%p381 bra 	$L__BB0_1365;
	sub.f32 	%f6343, %f2321, %f2322;
	add.f32 	%f6344, %f2319, %f2319;
	add.f32 	%f2323, %f1, %f6343;
	fma.rn.f32 	%f2324, %f6344, %f2320, %f2;
	mul.f32 	%f2325, %f2323, %f2323;
	mul.f32 	%f2326, %f2324, %f2324;
	add.f32 	%f6345, %f2325, %f2326;
	setp.gt.f32 	%p382, %f6345, 0f40800000;
	mov.b32 	%r393, 326;
	mov.u32 	%r1330, %r393;
	@%p382 bra 	$L__BB0_1365;
	sub.f32 	%f6346, %f2325, %f2326;
	add.f32 	%f6347, %f2323, %f2323;
	add.f32 	%f2327, %f1, %f6346;
	fma.rn.f32 	%f2328, %f6347, %f2324, %f2;
	mul.f32 	%f2329, %f2327, %f2327;
	mul.f32 	%f2330, %f2328, %f2328;
	add.f32 	%f6348, %f2329, %f2330;
	setp.gt.f32 	%p383, %f6348, 0f40800000;
	mov.b32 	%r394, 327;
	mov.u32 	%r1330, %r394;
	@%p383 bra 	$L__BB0_1365;
	sub.f32 	%f6349, %f2329, %f2330;
	add.f32 	%f6350, %f2327, %f2327;
	add.f32 	%f2331, %f1, %f6349;
	fma.rn.f32 	%f2332, %f6350, %f2328, %f2;
	mul.f32 	%f2333, %f2331, %f2331;
	mul.f32 	%f2334, %f2332, %f2332;
	add.f32 	%f6351, %f2333, %f2334;
	setp.gt.f32 	%p384, %f6351, 0f40800000;
	mov.b32 	%r395, 328;
	mov.u32 	%r1330, %r395;
	@%p384 bra 	$L__BB0_1365;
	sub.f32 	%f6352, %f2333, %f2334;
	add.f32 	%f6353, %f2331, %f2331;
	add.f32 	%f2335, %f1, %f6352;
	fma.rn.f32 	%f2336, %f6353, %f2332, %f2;
	mul.f32 	%f2337, %f2335, %f2335;
	mul.f32 	%f2338, %f2336, %f2336;
	add.f32 	%f6354, %f2337, %f2338;
	setp.gt.f32 	%p385, %f6354, 0f40800000;
	mov.b32 	%r396, 329;
	mov.u32 	%r1330, %r396;
	@%p385 bra 	$L__BB0_1365;
	sub.f32 	%f6355, %f2337, %f2338;
	add.f32 	%f6356, %f2335, %f2335;
	add.f32 	%f2339, %f1, %f6355;
	fma.rn.f32 	%f2340, %f6356, %f2336, %f2;
	mul.f32 	%f2341, %f2339, %f2339;
	mul.f32 	%f2342, %f2340, %f2340;
	add.f32 	%f6357, %f2341, %f2342;
	setp.gt.f32 	%p386, %f6357, 0f40800000;
	mov.b32 	%r397, 330;
	mov.u32 	%r1330, %r397;
	@%p386 bra 	$L__BB0_1365;
	sub.f32 	%f6358, %f2341, %f2342;
	add.f32 	%f6359, %f2339, %f2339;
	add.f32 	%f2343, %f1, %f6358;
	fma.rn.f32 	%f2344, %f6359, %f2340, %f2;
	mul.f32 	%f2345, %f2343, %f2343;
	mul.f32 	%f2346, %f2344, %f2344;
	add.f32 	%f6360, %f2345, %f2346;
	setp.gt.f32 	%p387, %f6360, 0f40800000;
	mov.b32 	%r398, 331;
	mov.u32 	%r1330, %r398;
	@%p387 bra 	$L__BB0_1365;
	sub.f32 	%f6361, %f2345, %f2346;
	add.f32 	%f6362, %f2343, %f2343;
	add.f32 	%f2347, %f1, %f6361;
	fma.rn.f32 	%f2348, %f6362, %f2344, %f2;
	mul.f32 	%f2349, %f2347, %f2347;
	mul.f32 	%f2350, %f2348, %f2348;
	add.f32 	%f6363, %f2349, %f2350;
	setp.gt.f32 	%p388, %f6363, 0f40800000;
	mov.b32 	%r399, 332;
	mov.u32 	%r1330, %r399;
	@%p388 bra 	$L__BB0_1365;
	sub.f32 	%f6364, %f2349, %f2350;
	add.f32 	%f6365, %f2347, %f2347;
	add.f32 	%f2351, %f1, %f6364;
	fma.rn.f32 	%f2352, %f6365, %f2348, %f2;
	mul.f32 	%f2353, %f2351, %f2351;
	mul.f32 	%f2354, %f2352, %f2352;
	add.f32 	%f6366, %f2353, %f2354;
	setp.gt.f32 	%p389, %f6366, 0f40800000;
	mov.b32 	%r400, 333;
	mov.u32 	%r1330, %r400;
	@%p389 bra 	$L__BB0_1365;
	sub.f32 	%f6367, %f2353, %f2354;
	add.f32 	%f6368, %f2351, %f2351;
	add.f32 	%f2355, %f1, %f6367;
	fma.rn.f32 	%f2356, %f6368, %f2352, %f2;
	mul.f32 	%f2357, %f2355, %f2355;
	mul.f32 	%f2358, %f2356, %f2356;
	add.f32 	%f6369, %f2357, %f2358;
	setp.gt.f32 	%p390, %f6369, 0f40800000;
	mov.b32 	%r401, 334;
	mov.u32 	%r1330, %r401;
	@%p390 bra 	$L__BB0_1365;
	sub.f32 	%f6370, %f2357, %f2358;
	add.f32 	%f6371, %f2355, %f2355;
	add.f32 	%f2359, %f1, %f6370;
	fma.rn.f32 	%f2360, %f6371, %f2356, %f2;
	mul.f32 	%f2361, %f2359, %f2359;
	mul.f32 	%f2362, %f2360, %f2360;
	add.f32 	%f6372, %f2361, %f2362;
	setp.gt.f32 	%p391, %f6372, 0f40800000;
	mov.b32 	%r402, 335;
	mov.u32 	%r1330, %r402;
	@%p391 bra 	$L__BB0_1365;
	sub.f32 	%f6373, %f2361, %f2362;
	add.f32 	%f6374, %f2359, %f2359;
	add.f32 	%f2363, %f1, %f6373;
	fma.rn.f32 	%f2364, %f6374, %f2360, %f2;
	mul.f32 	%f2365, %f2363, %f2363;
	mul.f32 	%f2366, %f2364, %f2364;
	add.f32 	%f6375, %f2365, %f2366;
	setp.gt.f32 	%p392, %f6375, 0f40800000;
	mov.b32 	%r403, 336;
	mov.u32 	%r1330, %r403;
	@%p392 bra 	$L__BB0_1365;
	sub.f32 	%f6376, %f2365, %f2366;
	add.f32 	%f6377, %f2363, %f2363;
	add.f32 	%f2367, %f1, %f6376;
	fma.rn.f32 	%f2368, %f6377, %f2364, %f2;
	mul.f32 	%f2369, %f2367, %f2367;
	mul.f32 	%f2370, %f2368, %f2368;
	add.f32 	%f6378, %f2369, %f2370;
	setp.gt.f32 	%p393, %f6378, 0f40800000;
	mov.b32 	%r404, 337;
	mov.u32 	%r1330, %r404;
	@%p393 bra 	$L__BB0_1365;
	sub.f32 	%f6379, %f2369, %f2370;
	add.f32 	%f6380, %f2367, %f2367;
	add.f32 	%f2371, %f1, %f6379;
	fma.rn.f32 	%f2372, %f6380, %f2368, %f2;
	mul.f32 	%f2373, %f2371, %f2371;
	mul.f32 	%f2374, %f2372, %f2372;
	add.f32 	%f6381, %f2373, %f2374;
	setp.gt.f32 	%p394, %f6381, 0f40800000;
	mov.b32 	%r405, 338;
	mov.u32 	%r1330, %r405;
	@%p394 bra 	$L__BB0_1365;
	sub.f32 	%f6382, %f2373, %f2374;
	add.f32 	%f6383, %f2371, %f2371;
	add.f32 	%f2375, %f1, %f6382;
	fma.rn.f32 	%f2376, %f6383, %f2372, %f2;
	mul.f32 	%f2377, %f2375, %f2375;
	mul.f32 	%f2378, %f2376, %f2376;
	add.f32 	%f6384, %f2377, %f2378;
	setp.gt.f32 	%p395, %f6384, 0f40800000;
	mov.b32 	%r406, 339;
	mov.u32 	%r1330, %r406;
	@%p395 bra 	$L__BB0_1365;
	sub.f32 	%f6385, %f2377, %f2378;
	add.f32 	%f6386, %f2375, %f2375;
	add.f32 	%f2379, %f1, %f6385;
	fma.rn.f32 	%f2380, %f6386, %f2376, %f2;
	mul.f32 	%f2381, %f2379, %f2379;
	mul.f32 	%f2382, %f2380, %f2380;
	add.f32 	%f6387, %f2381, %f2382;
	setp.gt.f32 	%p396, %f6387, 0f40800000;
	mov.b32 	%r407, 340;
	mov.u32 	%r1330, %r407;
	@%p396 bra 	$L__BB0_1365;
	sub.f32 	%f6388, %f2381, %f2382;
	add.f32 	%f6389, %f2379, %f2379;
	add.f32 	%f2383, %f1, %f6388;
	fma.rn.f32 	%f2384, %f6389, %f2380, %f2;
	mul.f32 	%f2385, %f2383, %f2383;
	mul.f32 	%f2386, %f2384, %f2384;
	add.f32 	%f6390, %f2385, %f2386;
	setp.gt.f32 	%p397, %f6390, 0f40800000;
	mov.b32 	%r408, 341;
	mov.u32 	%r1330, %r408;
	@%p397 bra 	$L__BB0_1365;
	sub.f32 	%f6391, %f2385, %f2386;
	add.f32 	%f6392, %f2383, %f2383;
	add.f32 	%f2387, %f1, %f6391;
	fma.rn.f32 	%f2388, %f6392, %f2384, %f2;
	mul.f32 	%f2389, %f2387, %f2387;
	mul.f32 	%f2390, %f2388, %f2388;
	add.f32 	%f6393, %f2389, %f2390;
	setp.gt.f32 	%p398, %f6393, 0f40800000;
	mov.b32 	%r409, 342;
	mov.u32 	%r1330, %r409;
	@%p398 bra 	$L__BB0_1365;
	sub.f32 	%f6394, %f2389, %f2390;
	add.f32 	%f6395, %f2387, %f2387;
	add.f32 	%f2391, %f1, %f6394;
	fma.rn.f32 	%f2392, %f6395, %f2388, %f2;
	mul.f32 	%f2393, %f2391, %f2391;
	mul.f32 	%f2394, %f2392, %f2392;
	add.f32 	%f6396, %f2393, %f2394;
	setp.gt.f32 	%p399, %f6396, 0f40800000;
	mov.b32 	%r410, 343;
	mov.u32 	%r1330, %r410;
	@%p399 bra 	$L__BB0_1365;
	sub.f32 	%f6397, %f2393, %f2394;
	add.f32 	%f6398, %f2391, %f2391;
	add.f32 	%f2395, %f1, %f6397;
	fma.rn.f32 	%f2396, %f6398, %f2392, %f2;
	mul.f32 	%f2397, %f2395, %f2395;
	mul.f32 	%f2398, %f2396, %f2396;
	add.f32 	%f6399, %f2397, %f2398;
	setp.gt.f32 	%p400, %f6399, 0f40800000;
	mov.b32 	%r411, 344;
	mov.u32 	%r1330, %r411;
	@%p400 bra 	$L__BB0_1365;
	sub.f32 	%f6400, %f2397, %f2398;
	add.f32 	%f6401, %f2395, %f2395;
	add.f32 	%f2399, %f1, %f6400;
	fma.rn.f32 	%f2400, %f6401, %f2396, %f2;
	mul.f32 	%f2401, %f2399, %f2399;
	mul.f32 	%f2402, %f2400, %f2400;
	add.f32 	%f6402, %f2401, %f2402;
	setp.gt.f32 	%p401, %f6402, 0f40800000;
	mov.b32 	%r412, 345;
	mov.u32 	%r1330, %r412;
	@%p401 bra 	$L__BB0_1365;
	sub.f32 	%f6403, %f2401, %f2402;
	add.f32 	%f6404, %f2399, %f2399;
	add.f32 	%f2403, %f1, %f6403;
	fma.rn.f32 	%f2404, %f6404, %f2400, %f2;
	mul.f32 	%f2405, %f2403, %f2403;
	mul.f32 	%f2406, %f2404, %f2404;
	add.f32 	%f6405, %f2405, %f2406;
	setp.gt.f32 	%p402, %f6405, 0f40800000;
	mov.b32 	%r413, 346;
	mov.u32 	%r1330, %r413;
	@%p402 bra 	$L__BB0_1365;
	sub.f32 	%f6406, %f2405, %f2406;
	add.f32 	%f6407, %f2403, %f2403;
	add.f32 	%f2407, %f1, %f6406;
	fma.rn.f32 	%f2408, %f6407, %f2404, %f2;
	mul.f32 	%f2409, %f2407, %f2407;
	mul.f32 	%f2410, %f2408, %f2408;
	add.f32 	%f6408, %f2409, %f2410;
	setp.gt.f32 	%p403, %f6408, 0f40800000;
	mov.b32 	%r414, 347;
	mov.u32 	%r1330, %r414;
	@%p403 bra 	$L__BB0_1365;
	sub.f32 	%f6409, %f2409, %f2410;
	add.f32 	%f6410, %f2407, %f2407;
	add.f32 	%f2411, %f1, %f6409;
	fma.rn.f32 	%f2412, %f6410, %f2408, %f2;
	mul.f32 	%f2413, %f2411, %f2411;
	mul.f32 	%f2414, %f2412, %f2412;
	add.f32 	%f6411, %f2413, %f2414;
	setp.gt.f32 	%p404, %f6411, 0f40800000;
	mov.b32 	%r415, 348;
	mov.u32 	%r1330, %r415;
	@%p404 bra 	$L__BB0_1365;
	sub.f32 	%f6412, %f2413, %f2414;
	add.f32 	%f6413, %f2411, %f2411;
	add.f32 	%f2415, %f1, %f6412;
	fma.rn.f32 	%f2416, %f6413, %f2412, %f2;
	mul.f32 	%f2417, %f2415, %f2415;
	mul.f32 	%f2418, %f2416, %f2416;
	add.f32 	%f6414, %f2417, %f2418;
	setp.gt.f32 	%p405, %f6414, 0f40800000;
	mov.b32 	%r416, 349;
	mov.u32 	%r1330, %r416;
	@%p405 bra 	$L__BB0_1365;
	sub.f32 	%f6415, %f2417, %f2418;
	add.f32 	%f6416, %f2415, %f2415;
	add.f32 	%f2419, %f1, %f6415;
	fma.rn.f32 	%f2420, %f6416, %f2416, %f2;
	mul.f32 	%f2421, %f2419, %f2419;
	mul.f32 	%f2422, %f2420, %f2420;
	add.f32 	%f6417, %f2421, %f2422;
	setp.gt.f32 	%p406, %f6417, 0f40800000;
	mov.b32 	%r417, 350;
	mov.u32 	%r1330, %r417;
	@%p406 bra 	$L__BB0_1365;
	sub.f32 	%f6418, %f2421, %f2422;
	add.f32 	%f6419, %f2419, %f2419;
	add.f32 	%f2423, %f1, %f6418;
	fma.rn.f32 	%f2424, %f6419, %f2420, %f2;
	mul.f32 	%f2425, %f2423, %f2423;
	mul.f32 	%f2426, %f2424, %f2424;
	add.f32 	%f6420, %f2425, %f2426;
	setp.gt.f32 	%p407, %f6420, 0f40800000;
	mov.b32 	%r418, 351;
	mov.u32 	%r1330, %r418;
	@%p407 bra 	$L__BB0_1365;
	sub.f32 	%f6421, %f2425, %f2426;
	add.f32 	%f6422, %f2423, %f2423;
	add.f32 	%f2427, %f1, %f6421;
	fma.rn.f32 	%f2428, %f6422, %f2424, %f2;
	mul.f32 	%f2429, %f2427, %f2427;
	mul.f32 	%f2430, %f2428, %f2428;
	add.f32 	%f6423, %f2429, %f2430;
	setp.gt.f32 	%p408, %f6423, 0f40800000;
	mov.b32 	%r419, 352;
	mov.u32 	%r1330, %r419;
	@%p408 bra 	$L__BB0_1365;
	sub.f32 	%f6424, %f2429, %f2430;
	add.f32 	%f6425, %f2427, %f2427;
	add.f32 	%f2431, %f1, %f6424;
	fma.rn.f32 	%f2432, %f6425, %f2428, %f2;
	mul.f32 	%f2433, %f2431, %f2431;
	mul.f32 	%f2434, %f2432, %f2432;
	add.f32 	%f6426, %f2433, %f2434;
	setp.gt.f32 	%p409, %f6426, 0f40800000;
	mov.b32 	%r420, 353;
	mov.u32 	%r1330, %r420;
	@%p409 bra 	$L__BB0_1365;
	sub.f32 	%f6427, %f2433, %f2434;
	add.f32 	%f6428, %f2431, %f2431;
	add.f32 	%f2435, %f1, %f6427;
	fma.rn.f32 	%f2436, %f6428, %f2432, %f2;
	mul.f32 	%f2437, %f2435, %f2435;
	mul.f32 	%f2438, %f2436, %f2436;
	add.f32 	%f6429, %f2437, %f2438;
	setp.gt.f32 	%p410, %f6429, 0f40800000;
	mov.b32 	%r421, 354;
	mov.u32 	%r1330, %r421;
	@%p410 bra 	$L__BB0_1365;
	sub.f32 	%f6430, %f2437, %f2438;
	add.f32 	%f6431, %f2435, %f2435;
	add.f32 	%f2439, %f1, %f6430;
	fma.rn.f32 	%f2440, %f6431, %f2436, %f2;
	mul.f32 	%f2441, %f2439, %f2439;
	mul.f32 	%f2442, %f2440, %f2440;
	add.f32 	%f6432, %f2441, %f2442;
	setp.gt.f32 	%p411, %f6432, 0f40800000;
	mov.b32 	%r422, 355;
	mov.u32 	%r1330, %r422;
	@%p411 bra 	$L__BB0_1365;
	sub.f32 	%f6433, %f2441, %f2442;
	add.f32 	%f6434, %f2439, %f2439;
	add.f32 	%f2443, %f1, %f6433;
	fma.rn.f32 	%f2444, %f6434, %f2440, %f2;
	mul.f32 	%f2445, %f2443, %f2443;
	mul.f32 	%f2446, %f2444, %f2444;
	add.f32 	%f6435, %f2445, %f2446;
	setp.gt.f32 	%p412, %f6435, 0f40800000;
	mov.b32 	%r423, 356;
	mov.u32 	%r1330, %r423;
	@%p412 bra 	$L__BB0_1365;
	sub.f32 	%f6436, %f2445, %f2446;
	add.f32 	%f6437, %f2443, %f2443;
	add.f32 	%f2447, %f1, %f6436;
	fma.rn.f32 	%f2448, %f6437, %f2444, %f2;
	mul.f32 	%f2449, %f2447, %f2447;
	mul.f32 	%f2450, %f2448, %f2448;
	add.f32 	%f6438, %f2449, %f2450;
	setp.gt.f32 	%p413, %f6438, 0f40800000;
	mov.b32 	%r424, 357;
	mov.u32 	%r1330, %r424;
	@%p413 bra 	$L__BB0_1365;
	sub.f32 	%f6439, %f2449, %f2450;
	add.f32 	%f6440, %f2447, %f2447;
	add.f32 	%f2451, %f1, %f6439;
	fma.rn.f32 	%f2452, %f6440, %f2448, %f2;
	mul.f32 	%f2453, %f2451, %f2451;
	mul.f32 	%f2454, %f2452, %f2452;
	add.f32 	%f6441, %f2453, %f2454;
	setp.gt.f32 	%p414, %f6441, 0f40800000;
	mov.b32 	%r425, 358;
	mov.u32 	%r1330, %r425;
	@%p414 bra 	$L__BB0_1365;
	sub.f32 	%f6442, %f2453, %f2454;
	add.f32 	%f6443, %f2451, %f2451;
	add.f32 	%f2455, %f1, %f6442;
	fma.rn.f32 	%f2456, %f6443, %f2452, %f2;
	mul.f32 	%f2457, %f2455, %f2455;
	mul.f32 	%f2458, %f2456, %f2456;
	add.f32 	%f6444, %f2457, %f2458;
	setp.gt.f32 	%p415, %f6444, 0f40800000;
	mov.b32 	%r426, 359;
	mov.u32 	%r1330, %r426;
	@%p415 bra 	$L__BB0_1365;
	sub.f32 	%f6445, %f2457, %f2458;
	add.f32 	%f6446, %f2455, %f2455;
	add.f32 	%f2459, %f1, %f6445;
	fma.rn.f32 	%f2460, %f6446, %f2456, %f2;
	mul.f32 	%f2461, %f2459, %f2459;
	mul.f32 	%f2462, %f2460, %f2460;
	add.f32 	%f6447, %f2461, %f2462;
	setp.gt.f32 	%p416, %f6447, 0f40800000;
	mov.b32 	%r427, 360;
	mov.u32 	%r1330, %r427;
	@%p416 bra 	$L__BB0_1365;
	sub.f32 	%f6448, %f2461, %f2462;
	add.f32 	%f6449, %f2459, %f2459;
	add.f32 	%f2463, %f1, %f6448;
	fma.rn.f32 	%f2464, %f6449, %f2460, %f2;
	mul.f32 	%f2465, %f2463, %f2463;
	mul.f32 	%f2466, %f2464, %f2464;
	add.f32 	%f6450, %f2465, %f2466;
	setp.gt.f32 	%p417, %f6450, 0f40800000;
	mov.b32 	%r428, 361;
	mov.u32 	%r1330, %r428;
	@%p417 bra 	$L__BB0_1365;
	sub.f32 	%f6451, %f2465, %f2466;
	add.f32 	%f6452, %f2463, %f2463;
	add.f32 	%f2467, %f1, %f6451;
	fma.rn.f32 	%f2468, %f6452, %f2464, %f2;
	mul.f32 	%f2469, %f2467, %f2467;
	mul.f32 	%f2470, %f2468, %f2468;
	add.f32 	%f6453, %f2469, %f2470;
	setp.gt.f32 	%p418, %f6453, 0f40800000;
	mov.b32 	%r429, 362;
	mov.u32 	%r1330, %r429;
	@%p418 bra 	$L__BB0_1365;
	sub.f32 	%f6454, %f2469, %f2470;
	add.f32 	%f6455, %f2467, %f2467;
	add.f32 	%f2471, %f1, %f6454;
	fma.rn.f32 	%f2472, %f6455, %f2468, %f2;
	mul.f32 	%f2473, %f2471, %f2471;
	mul.f32 	%f2474, %f2472, %f2472;
	add.f32 	%f6456, %f2473, %f2474;
	setp.gt.f32 	%p419, %f6456, 0f40800000;
	mov.b32 	%r430, 363;
	mov.u32 	%r1330, %r430;
	@%p419 bra 	$L__BB0_1365;
	sub.f32 	%f6457, %f2473, %f2474;
	add.f32 	%f6458, %f2471, %f2471;
	add.f32 	%f2475, %f1, %f6457;
	fma.rn.f32 	%f2476, %f6458, %f2472, %f2;
	mul.f32 	%f2477, %f2475, %f2475;
	mul.f32 	%f2478, %f2476, %f2476;
	add.f32 	%f6459, %f2477, %f2478;
	setp.gt.f32 	%p420, %f6459, 0f40800000;
	mov.b32 	%r431, 364;
	mov.u32 	%r1330, %r431;
	@%p420 bra 	$L__BB0_1365;
	sub.f32 	%f6460, %f2477, %f2478;
	add.f32 	%f6461, %f2475, %f2475;
	add.f32 	%f2479, %f1, %f6460;
	fma.rn.f32 	%f2480, %f6461, %f2476, %f2;
	mul.f32 	%f2481, %f2479, %f2479;
	mul.f32 	%f2482, %f2480, %f2480;
	add.f32 	%f6462, %f2481, %f2482;
	setp.gt.f32 	%p421, %f6462, 0f40800000;
	mov.b32 	%r432, 365;
	mov.u32 	%r1330, %r432;
	@%p421 bra 	$L__BB0_1365;
	sub.f32 	%f6463, %f2481, %f2482;
	add.f32 	%f6464, %f2479, %f2479;
	add.f32 	%f2483, %f1, %f6463;
	fma.rn.f32 	%f2484, %f6464, %f2480, %f2;
	mul.f32 	%f2485, %f2483, %f2483;
	mul.f32 	%f2486, %f2484, %f2484;
	add.f32 	%f6465, %f2485, %f2486;
	setp.gt.f32 	%p422, %f6465, 0f40800000;
	mov.b32 	%r433, 366;
	mov.u32 	%r1330, %r433;
	@%p422 bra 	$L__BB0_1365;
	sub.f32 	%f6466, %f2485, %f2486;
	add.f32 	%f6467, %f2483, %f2483;
	add.f32 	%f2487, %f1, %f6466;
	fma.rn.f32 	%f2488, %f6467, %f2484, %f2;
	mul.f32 	%f2489, %f2487, %f2487;
	mul.f32 	%f2490, %f2488, %f2488;
	add.f32 	%f6468, %f2489, %f2490;
	setp.gt.f32 	%p423, %f6468, 0f40800000;
	mov.b32 	%r434, 367;
	mov.u32 	%r1330, %r434;
	@%p423 bra 	$L__BB0_1365;
	sub.f32 	%f6469, %f2489, %f2490;
	add.f32 	%f6470, %f2487, %f2487;
	add.f32 	%f2491, %f1, %f6469;
	fma.rn.f32 	%f2492, %f6470, %f2488, %f2;
	mul.f32 	%f2493, %f2491, %f2491;
	mul.f32 	%f2494, %f2492, %f2492;
	add.f32 	%f6471, %f2493, %f2494;
	setp.gt.f32 	%p424, %f6471, 0f40800000;
	mov.b32 	%r435, 368;
	mov.u32 	%r1330, %r435;
	@%p424 bra 	$L__BB0_1365;
	sub.f32 	%f6472, %f2493, %f2494;
	add.f32 	%f6473, %f2491, %f2491;
	add.f32 	%f2495, %f1, %f6472;
	fma.rn.f32 	%f2496, %f6473, %f2492, %f2;
	mul.f32 	%f2497, %f2495, %f2495;
	mul.f32 	%f2498, %f2496, %f2496;
	add.f32 	%f6474, %f2497, %f2498;
	setp.gt.f32 	%p425, %f6474, 0f40800000;
	mov.b32 	%r436, 369;
	mov.u32 	%r1330, %r436;
	@%p425 bra 	$L__BB0_1365;
	sub.f32 	%f6475, %f2497, %f2498;
	add.f32 	%f6476, %f2495, %f2495;
	add.f32 	%f2499, %f1, %f6475;
	fma.rn.f32 	%f2500, %f6476, %f2496, %f2;
	mul.f32 	%f2501, %f2499, %f2499;
	mul.f32 	%f2502, %f2500, %f2500;
	add.f32 	%f6477, %f2501, %f2502;
	setp.gt.f32 	%p426, %f6477, 0f40800000;
	mov.b32 	%r437, 370;
	mov.u32 	%r1330, %r437;
	@%p426 bra 	$L__BB0_1365;
	sub.f32 	%f6478, %f2501, %f2502;
	add.f32 	%f6479, %f2499, %f2499;
	add.f32 	%f2503, %f1, %f6478;
	fma.rn.f32 	%f2504, %f6479, %f2500, %f2;
	mul.f32 	%f2505, %f2503, %f2503;
	mul.f32 	%f2506, %f2504, %f2504;
	add.f32 	%f6480, %f2505, %f2506;
	setp.gt.f32 	%p427, %f6480, 0f40800000;
	mov.b32 	%r438, 371;
	mov.u32 	%r1330, %r438;
	@%p427 bra 	$L__BB0_1365;
	sub.f32 	%f6481, %f2505, %f2506;
	add.f32 	%f6482, %f2503, %f2503;
	add.f32 	%f2507, %f1, %f6481;
	fma.rn.f32 	%f2508, %f6482, %f2504, %f2;
	mul.f32 	%f2509, %f2507, %f2507;
	mul.f32 	%f2510, %f2508, %f2508;
	add.f32 	%f6483, %f2509, %f2510;
	setp.gt.f32 	%p428, %f6483, 0f40800000;
	mov.b32 	%r439, 372;
	mov.u32 	%r1330, %r439;
	@%p428 bra 	$L__BB0_1365;
	sub.f32 	%f6484, %f2509, %f2510;
	add.f32 	%f6485, %f2507, %f2507;
	add.f32 	%f2511, %f1, %f6484;
	fma.rn.f32 	%f2512, %f6485, %f2508, %f2;
	mul.f32 	%f2513, %f2511, %f2511;
	mul.f32 	%f2514, %f2512, %f2512;
	add.f32 	%f6486, %f2513, %f2514;
	setp.gt.f32 	%p429, %f6486, 0f40800000;
	mov.b32 	%r440, 373;
	mov.u32 	%r1330, %r440;
	@%p429 bra 	$L__BB0_1365;
	sub.f32 	%f6487, %f2513, %f2514;
	add.f32 	%f6488, %f2511, %f2511;
	add.f32 	%f2515, %f1, %f6487;
	fma.rn.f32 	%f2516, %f6488, %f2512, %f2;
	mul.f32 	%f2517, %f2515, %f2515;
	mul.f32 	%f2518, %f2516, %f2516;
	add.f32 	%f6489, %f2517, %f2518;
	setp.gt.f32 	%p430, %f6489, 0f40800000;
	mov.b32 	%r441, 374;
	mov.u32 	%r1330, %r441;
	@%p430 bra 	$L__BB0_1365;
	sub.f32 	%f6490, %f2517, %f2518;
	add.f32 	%f6491, %f2515, %f2515;
	add.f32 	%f2519, %f1, %f6490;
	fma.rn.f32 	%f2520, %f6491, %f2516, %f2;
	mul.f32 	%f2521, %f2519, %f2519;
	mul.f32 	%f2522, %f2520, %f2520;
	add.f32 	%f6492, %f2521, %f2522;
	setp.gt.f32 	%p431, %f6492, 0f40800000;
	mov.b32 	%r442, 375;
	mov.u32 	%r1330, %r442;
	@%p431 bra 	$L__BB0_1365;
	sub.f32 	%f6493, %f2521, %f2522;
	add.f32 	%f6494, %f2519, %f2519;
	add.f32 	%f2523, %f1, %f6493;
	fma.rn.f32 	%f2524, %f6494, %f2520, %f2;
	mul.f32 	%f2525, %f2523, %f2523;
	mul.f32 	%f2526, %f2524, %f2524;
	add.f32 	%f6495, %f2525, %f2526;
	setp.gt.f32 	%p432, %f6495, 0f40800000;
	mov.b32 	%r443, 376;
	mov.u32 	%r1330, %r443;
	@%p432 bra 	$L__BB0_1365;
	sub.f32 	%f6496, %f2525, %f2526;
	add.f32 	%f6497, %f2523, %f2523;
	add.f32 	%f2527, %f1, %f6496;
	fma.rn.f32 	%f2528, %f6497, %f2524, %f2;
	mul.f32 	%f2529, %f2527, %f2527;
	mul.f32 	%f2530, %f2528, %f2528;
	add.f32 	%f6498, %f2529, %f2530;
	setp.gt.f32 	%p433, %f6498, 0f40800000;
	mov.b32 	%r444, 377;
	mov.u32 	%r1330, %r444;
	@%p433 bra 	$L__BB0_1365;
	sub.f32 	%f6499, %f2529, %f2530;
	add.f32 	%f6500, %f2527, %f2527;
	add.f32 	%f2531, %f1, %f6499;
	fma.rn.f32 	%f2532, %f6500, %f2528, %f2;
	mul.f32 	%f2533, %f2531, %f2531;
	mul.f32 	%f2534, %f2532, %f2532;
	add.f32 	%f6501, %f2533, %f2534;
	setp.gt.f32 	%p434, %f6501, 0f40800000;
	mov.b32 	%r445, 378;
	mov.u32 	%r1330, %r445;
	@%p434 bra 	$L__BB0_1365;
	sub.f32 	%f6502, %f2533, %f2534;
	add.f32 	%f6503, %f2531, %f2531;
	add.f32 	%f2535, %f1, %f6502;
	fma.rn.f32 	%f2536, %f6503, %f2532, %f2;
	mul.f32 	%f2537, %f2535, %f2535;
	mul.f32 	%f2538, %f2536, %f2536;
	add.f32 	%f6504, %f2537, %f2538;
	setp.gt.f32 	%p435, %f6504, 0f40800000;
	mov.b32 	%r446, 379;
	mov.u32 	%r1330, %r446;
	@%p435 bra 	$L__BB0_1365;
	sub.f32 	%f6505, %f2537, %f2538;
	add.f32 	%f6506, %f2535, %f2535;
	add.f32 	%f2539, %f1, %f6505;
	fma.rn.f32 	%f2540, %f6506, %f2536, %f2;
	mul.f32 	%f2541, %f2539, %f2539;
	mul.f32 	%f2542, %f2540, %f2540;
	add.f32 	%f6507, %f2541, %f2542;
	setp.gt.f32 	%p436, %f6507, 0f40800000;
	mov.b32 	%r447, 380;
	mov.u32 	%r1330, %r447;
	@%p436 bra 	$L__BB0_1365;
	sub.f32 	%f6508, %f2541, %f2542;
	add.f32 	%f6509, %f2539, %f2539;
	add.f32 	%f2543, %f1, %f6508;
	fma.rn.f32 	%f2544, %f6509, %f2540, %f2;
	mul.f32 	%f2545, %f2543, %f2543;
	mul.f32 	%f2546, %f2544, %f2544;
	add.f32 	%f6510, %f2545, %f2546;
	setp.gt.f32 	%p437, %f6510, 0f40800000;
	mov.b32 	%r448, 381;
	mov.u32 	%r1330, %r448;
	@%p437 bra 	$L__BB0_1365;
	sub.f32 	%f6511, %f2545, %f2546;
	add.f32 	%f6512, %f2543, %f2543;
	add.f32 	%f2547, %f1, %f6511;
	fma.rn.f32 	%f2548, %f6512, %f2544, %f2;
	mul.f32 	%f2549, %f2547, %f2547;
	mul.f32 	%f2550, %f2548, %f2548;
	add.f32 	%f6513, %f2549, %f2550;
	setp.gt.f32 	%p438, %f6513, 0f40800000;
	mov.b32 	%r449, 382;
	mov.u32 	%r1330, %r449;
	@%p438 bra 	$L__BB0_1365;
	sub.f32 	%f6514, %f2549, %f2550;
	add.f32 	%f6515, %f2547, %f2547;
	add.f32 	%f2551, %f1, %f6514;
	fma.rn.f32 	%f2552, %f6515, %f2548, %f2;
	mul.f32 	%f2553, %f2551, %f2551;
	mul.f32 	%f2554, %f2552, %f2552;
	add.f32 	%f6516, %f2553, %f2554;
	setp.gt.f32 	%p439, %f6516, 0f40800000;
	mov.b32 	%r450, 383;
	mov.u32 	%r1330, %r450;
	@%p439 bra 	$L__BB0_1365;
	sub.f32 	%f6517, %f2553, %f2554;
	add.f32 	%f6518, %f2551, %f2551;
	add.f32 	%f2555, %f1, %f6517;
	fma.rn.f32 	%f2556, %f6518, %f2552, %f2;
	mul.f32 	%f2557, %f2555, %f2555;
	mul.f32 	%f2558, %f2556, %f2556;
	add.f32 	%f6519, %f2557, %f2558;
	setp.gt.f32 	%p440, %f6519, 0f40800000;
	mov.b32 	%r451, 384;
	mov.u32 	%r1330, %r451;
	@%p440 bra 	$L__BB0_1365;
	sub.f32 	%f6520, %f2557, %f2558;
	add.f32 	%f6521, %f2555, %f2555;
	add.f32 	%f2559, %f1, %f6520;
	fma.rn.f32 	%f2560, %f6521, %f2556, %f2;
	mul.f32 	%f2561, %f2559, %f2559;
	mul.f32 	%f2562, %f2560, %f2560;
	add.f32 	%f6522, %f2561, %f2562;
	setp.gt.f32 	%p441, %f6522, 0f40800000;
	mov.b32 	%r452, 385;
	mov.u32 	%r1330, %r452;
	@%p441 bra 	$L__BB0_1365;
	sub.f32 	%f6523, %f2561, %f2562;
	add.f32 	%f6524, %f2559, %f2559;
	add.f32 	%f2563, %f1, %f6523;
	fma.rn.f32 	%f2564, %f6524, %f2560, %f2;
	mul.f32 	%f2565, %f2563, %f2563;
	mul.f32 	%f2566, %f2564, %f2564;
	add.f32 	%f6525, %f2565, %f2566;
	setp.gt.f32 	%p442, %f6525, 0f40800000;
	mov.b32 	%r453, 386;
	mov.u32 	%r1330, %r453;
	@%p442 bra 	$L__BB0_1365;
	sub.f32 	%f6526, %f2565, %f2566;
	add.f32 	%f6527, %f2563, %f2563;
	add.f32 	%f2567, %f1, %f6526;
	fma.rn.f32 	%f2568, %f6527, %f2564, %f2;
	mul.f32 	%f2569, %f2567, %f2567;
	mul.f32 	%f2570, %f2568, %f2568;
	add.f32 	%f6528, %f2569, %f2570;
	setp.gt.f32 	%p443, %f6528, 0f40800000;
	mov.b32 	%r454, 387;
	mov.u32 	%r1330, %r454;
	@%p443 bra 	$L__BB0_1365;
	sub.f32 	%f6529, %f2569, %f2570;
	add.f32 	%f6530, %f2567, %f2567;
	add.f32 	%f2571, %f1, %f6529;
	fma.rn.f32 	%f2572, %f6530, %f2568, %f2;
	mul.f32 	%f2573, %f2571, %f2571;
	mul.f32 	%f2574, %f2572, %f2572;
	add.f32 	%f6531, %f2573, %f2574;
	setp.gt.f32 	%p444, %f6531, 0f40800000;
	mov.b32 	%r455, 388;
	mov.u32 	%r1330, %r455;
	@%p444 bra 	$L__BB0_1365;
	sub.f32 	%f6532, %f2573, %f2574;
	add.f32 	%f6533, %f2571, %f2571;
	add.f32 	%f2575, %f1, %f6532;
	fma.rn.f32 	%f2576, %f6533, %f2572, %f2;
	mul.f32 	%f2577, %f2575, %f2575;
	mul.f32 	%f2578, %f2576, %f2576;
	add.f32 	%f6534, %f2577, %f2578;
	setp.gt.f32 	%p445, %f6534, 0f40800000;
	mov.b32 	%r456, 389;
	mov.u32 	%r1330, %r456;
	@%p445 bra 	$L__BB0_1365;
	sub.f32 	%f6535, %f2577, %f2578;
	add.f32 	%f6536, %f2575, %f2575;
	add.f32 	%f2579, %f1, %f6535;
	fma.rn.f32 	%f2580, %f6536, %f2576, %f2;
	mul.f32 	%f2581, %f2579, %f2579;
	mul.f32 	%f2582, %f2580, %f2580;
	add.f32 	%f6537, %f2581, %f2582;
	setp.gt.f32 	%p446, %f6537, 0f40800000;
	mov.b32 	%r457, 390;
	mov.u32 	%r1330, %r457;
	@%p446 bra 	$L__BB0_1365;
	sub.f32 	%f6538, %f2581, %f2582;
	add.f32 	%f6539, %f2579, %f2579;
	add.f32 	%f2583, %f1, %f6538;
	fma.rn.f32 	%f2584, %f6539, %f2580, %f2;
	mul.f32 	%f2585, %f2583, %f2583;
	mul.f32 	%f2586, %f2584, %f2584;
	add.f32 	%f6540, %f2585, %f2586;
	setp.gt.f32 	%p447, %f6540, 0f40800000;
	mov.b32 	%r458, 391;
	mov.u32 	%r1330, %r458;
	@%p447 bra 	$L__BB0_1365;
	sub.f32 	%f6541, %f2585, %f2586;
	add.f32 	%f6542, %f2583, %f2583;
	add.f32 	%f2587, %f1, %f6541;
	fma.rn.f32 	%f2588, %f6542, %f2584, %f2;
	mul.f32 	%f2589, %f2587, %f2587;
	mul.f32 	%f2590, %f2588, %f2588;
	add.f32 	%f6543, %f2589, %f2590;
	setp.gt.f32 	%p448, %f6543, 0f40800000;
	mov.b32 	%r459, 392;
	mov.u32 	%r1330, %r459;
	@%p448 bra 	$L__BB0_1365;
	sub.f32 	%f6544, %f2589, %f2590;
	add.f32 	%f6545, %f2587, %f2587;
	add.f32 	%f2591, %f1, %f6544;
	fma.rn.f32 	%f2592, %f6545, %f2588, %f2;
	mul.f32 	%f2593, %f2591, %f2591;
	mul.f32 	%f2594, %f2592, %f2592;
	add.f32 	%f6546, %f2593, %f2594;
	setp.gt.f32 	%p449, %f6546, 0f40800000;
	mov.b32 	%r460, 393;
	mov.u32 	%r1330, %r460;
	@%p449 bra 	$L__BB0_1365;
	sub.f32 	%f6547, %f2593, %f2594;
	add.f32 	%f6548, %f2591, %f2591;
	add.f32 	%f2595, %f1, %f6547;
	fma.rn.f32 	%f2596, %f6548, %f2592, %f2;
	mul.f32 	%f2597, %f2595, %f2595;
	mul.f32 	%f2598, %f2596, %f2596;
	add.f32 	%f6549, %f2597, %f2598;
	setp.gt.f32 	%p450, %f6549, 0f40800000;
	mov.b32 	%r461, 394;
	mov.u32 	%r1330, %r461;
	@%p450 bra 	$L__BB0_1365;
	sub.f32 	%f6550, %f2597, %f2598;
	add.f32 	%f6551, %f2595, %f2595;
	add.f32 	%f2599, %f1, %f6550;
	fma.rn.f32 	%f2600, %f6551, %f2596, %f2;
	mul.f32 	%f2601, %f2599, %f2599;
	mul.f32 	%f2602, %f2600, %f2600;
	add.f32 	%f6552, %f2601, %f2602;
	setp.gt.f32 	%p451, %f6552, 0f40800000;
	mov.b32 	%r462, 395;
	mov.u32 	%r1330, %r462;
	@%p451 bra 	$L__BB0_1365;
	sub.f32 	%f6553, %f2601, %f2602;
	add.f32 	%f6554, %f2599, %f2599;
	add.f32 	%f2603, %f1, %f6553;
	fma.rn.f32 	%f2604, %f6554, %f2600, %f2;
	mul.f32 	%f2605, %f2603, %f2603;
	mul.f32 	%f2606, %f2604, %f2604;
	add.f32 	%f6555, %f2605, %f2606;
	setp.gt.f32 	%p452, %f6555, 0f40800000;
	mov.b32 	%r463, 396;
	mov.u32 	%r1330, %r463;
	@%p452 bra 	$L__BB0_1365;
	sub.f32 	%f6556, %f2605, %f2606;
	add.f32 	%f6557, %f2603, %f2603;
	add.f32 	%f2607, %f1, %f6556;
	fma.rn.f32 	%f2608, %f6557, %f2604, %f2;
	mul.f32 	%f2609, %f2607, %f2607;
	mul.f32 	%f2610, %f2608, %f2608;
	add.f32 	%f6558, %f2609, %f2610;
	setp.gt.f32 	%p453, %f6558, 0f40800000;
	mov.b32 	%r464, 397;
	mov.u32 	%r1330, %r464;
	@%p453 bra 	$L__BB0_1365;
	sub.f32 	%f6559, %f2609, %f2610;
	add.f32 	%f6560, %f2607, %f2607;
	add.f32 	%f2611, %f1, %f6559;
	fma.rn.f32 	%f2612, %f6560, %f2608, %f2;
	mul.f32 	%f2613, %f2611, %f2611;
	mul.f32 	%f2614, %f2612, %f2612;
	add.f32 	%f6561, %f2613, %f2614;
	setp.gt.f32 	%p454, %f6561, 0f40800000;
	mov.b32 	%r465, 398;
	mov.u32 	%r1330, %r465;
	@%p454 bra 	$L__BB0_1365;
	sub.f32 	%f6562, %f2613, %f2614;
	add.f32 	%f6563, %f2611, %f2611;
	add.f32 	%f2615, %f1, %f6562;
	fma.rn.f32 	%f2616, %f6563, %f2612, %f2;
	mul.f32 	%f2617, %f2615, %f2615;
	mul.f32 	%f2618, %f2616, %f2616;
	add.f32 	%f6564, %f2617, %f2618;
	setp.gt.f32 	%p455, %f6564, 0f40800000;
	mov.b32 	%r466, 399;
	mov.u32 	%r1330, %r466;
	@%p455 bra 	$L__BB0_1365;
	sub.f32 	%f6565, %f2617, %f2618;
	add.f32 	%f6566, %f2615, %f2615;
	add.f32 	%f2619, %f1, %f6565;
	fma.rn.f32 	%f2620, %f6566, %f2616, %f2;
	mul.f32 	%f2621, %f2619, %f2619;
	mul.f32 	%f2622, %f2620, %f2620;
	add.f32 	%f6567, %f2621, %f2622;
	setp.gt.f32 	%p456, %f6567, 0f40800000;
	mov.b32 	%r467, 400;
	mov.u32 	%r1330, %r467;
	@%p456 bra 	$L__BB0_1365;
	sub.f32 	%f6568, %f2621, %f2622;
	add.f32 	%f6569, %f2619, %f2619;
	add.f32 	%f2623, %f1, %f6568;
	fma.rn.f32 	%f2624, %f6569, %f2620, %f2;
	mul.f32 	%f2625, %f2623, %f2623;
	mul.f32 	%f2626, %f2624, %f2624;
	add.f32 	%f6570, %f2625, %f2626;
	setp.gt.f32 	%p457, %f6570, 0f40800000;
	mov.b32 	%r468, 401;
	mov.u32 	%r1330, %r468;
	@%p457 bra 	$L__BB0_1365;
	sub.f32 	%f6571, %f2625, %f2626;
	add.f32 	%f6572, %f2623, %f2623;
	add.f32 	%f2627, %f1, %f6571;
	fma.rn.f32 	%f2628, %f6572, %f2624, %f2;
	mul.f32 	%f2629, %f2627, %f2627;
	mul.f32 	%f2630, %f2628, %f2628;
	add.f32 	%f6573, %f2629, %f2630;
	setp.gt.f32 	%p458, %f6573, 0f40800000;
	mov.b32 	%r469, 402;
	mov.u32 	%r1330, %r469;
	@%p458 bra 	$L__BB0_1365;
	sub.f32 	%f6574, %f2629, %f2630;
	add.f32 	%f6575, %f2627, %f2627;
	add.f32 	%f2631, %f1, %f6574;
	fma.rn.f32 	%f2632, %f6575, %f2628, %f2;
	mul.f32 	%f2633, %f2631, %f2631;
	mul.f32 	%f2634, %f2632, %f2632;
	add.f32 	%f6576, %f2633, %f2634;
	setp.gt.f32 	%p459, %f6576, 0f40800000;
	mov.b32 	%r470, 403;
	mov.u32 	%r1330, %r470;
	@%p459 bra 	$L__BB0_1365;
	sub.f32 	%f6577, %f2633, %f2634;
	add.f32 	%f6578, %f2631, %f2631;
	add.f32 	%f2635, %f1, %f6577;
	fma.rn.f32 	%f2636, %f6578, %f2632, %f2;
	mul.f32 	%f2637, %f2635, %f2635;
	mul.f32 	%f2638, %f2636, %f2636;
	add.f32 	%f6579, %f2637, %f2638;
	setp.gt.f32 	%p460, %f6579, 0f40800000;
	mov.b32 	%r471, 404;
	mov.u32 	%r1330, %r471;
	@%p460 bra 	$L__BB0_1365;
	sub.f32 	%f6580, %f2637, %f2638;
	add.f32 	%f6581, %f2635, %f2635;
	add.f32 	%f2639, %f1, %f6580;
	fma.rn.f32 	%f2640, %f6581, %f2636, %f2;
	mul.f32 	%f2641, %f2639, %f2639;
	mul.f32 	%f2642, %f2640, %f2640;
	add.f32 	%f6582, %f2641, %f2642;
	setp.gt.f32 	%p461, %f6582, 0f40800000;
	mov.b32 	%r472, 405;
	mov.u32 	%r1330, %r472;
	@%p461 bra 	$L__BB0_1365;
	sub.f32 	%f6583, %f2641, %f2642;
	add.f32 	%f6584, %f2639, %f2639;
	add.f32 	%f2643, %f1, %f6583;
	fma.rn.f32 	%f2644, %f6584, %f2640, %f2;
	mul.f32 	%f2645, %f2643, %f2643;
	mul.f32 	%f2646, %f2644, %f2644;
	add.f32 	%f6585, %f2645, %f2646;
	setp.gt.f32 	%p462, %f6585, 0f40800000;
	mov.b32 	%r473, 406;
	mov.u32 	%r1330, %r473;
	@%p462 bra 	$L__BB0_1365;
	sub.f32 	%f6586, %f2645, %f2646;
	add.f32 	%f6587, %f2643, %f2643;
	add.f32 	%f2647, %f1, %f6586;
	fma.rn.f32 	%f2648, %f6587, %f2644, %f2;
	mul.f32 	%f2649, %f2647, %f2647;
	mul.f32 	%f2650, %f2648, %f2648;
	add.f32 	%f6588, %f2649, %f2650;
	setp.gt.f32 	%p463, %f6588, 0f40800000;
	mov.b32 	%r474, 407;
	mov.u32 	%r1330, %r474;
	@%p463 bra 	$L__BB0_1365;
	sub.f32 	%f6589, %f2649, %f2650;
	add.f32 	%f6590, %f2647, %f2647;
	add.f32 	%f2651, %f1, %f6589;
	fma.rn.f32 	%f2652, %f6590, %f2648, %f2;
	mul.f32 	%f2653, %f2651, %f2651;
	mul.f32 	%f2654, %f2652, %f2652;
	add.f32 	%f6591, %f2653, %f2654;
	setp.gt.f32 	%p464, %f6591, 0f40800000;
	mov.b32 	%r475, 408;
	mov.u32 	%r1330, %r475;
	@%p464 bra 	$L__BB0_1365;
	sub.f32 	%f6592, %f2653, %f2654;
	add.f32 	%f6593, %f2651, %f2651;
	add.f32 	%f2655, %f1, %f6592;
	fma.rn.f32 	%f2656, %f6593, %f2652, %f2;
	mul.f32 	%f2657, %f2655, %f2655;
	mul.f32 	%f2658, %f2656, %f2656;
	add.f32 	%f6594, %f2657, %f2658;
	setp.gt.f32 	%p465, %f6594, 0f40800000;
	mov.b32 	%r476, 409;
	mov.u32 	%r1330, %r476;
	@%p465 bra 	$L__BB0_1365;
	sub.f32 	%f6595, %f2657, %f2658;
	add.f32 	%f6596, %f2655, %f2655;
	add.f32 	%f2659, %f1, %f6595;
	fma.rn.f32 	%f2660, %f6596, %f2656, %f2;
	mul.f32 	%f2661, %f2659, %f2659;
	mul.f32 	%f2662, %f2660, %f2660;
	add.f32 	%f6597, %f2661, %f2662;
	setp.gt.f32 	%p466, %f6597, 0f40800000;
	mov.b32 	%r477, 410;
	mov.u32 	%r1330, %r477;
	@%p466 bra 	$L__BB0_1365;
	sub.f32 	%f6598, %f2661, %f2662;
	add.f32 	%f6599, %f2659, %f2659;
	add.f32 	%f2663, %f1, %f6598;
	fma.rn.f32 	%f2664, %f6599, %f2660, %f2;
	mul.f32 	%f2665, %f2663, %f2663;
	mul.f32 	%f2666, %f2664, %f2664;
	add.f32 	%f6600, %f2665, %f2666;
	setp.gt.f32 	%p467, %f6600, 0f40800000;
	mov.b32 	%r478, 411;
	mov.u32 	%r1330, %r478;
	@%p467 bra 	$L__BB0_1365;
	sub.f32 	%f6601, %f2665, %f2666;
	add.f32 	%f6602, %f2663, %f2663;
	add.f32 	%f2667, %f1, %f6601;
	fma.rn.f32 	%f2668, %f6602, %f2664, %f2;
	mul.f32 	%f2669, %f2667, %f2667;
	mul.f32 	%f2670, %f2668, %f2668;
	add.f32 	%f6603, %f2669, %f2670;
	setp.gt.f32 	%p468, %f6603, 0f40800000;
	mov.b32 	%r479, 412;
	mov.u32 	%r1330, %r479;
	@%p468 bra 	$L__BB0_1365;
	sub.f32 	%f6604, %f2669, %f2670;
	add.f32 	%f6605, %f2667, %f2667;
	add.f32 	%f2671, %f1, %f6604;
	fma.rn.f32 	%f2672, %f6605, %f2668, %f2;
	mul.f32 	%f2673, %f2671, %f2671;
	mul.f32 	%f2674, %f2672, %f2672;
	add.f32 	%f6606, %f2673, %f2674;
	setp.gt.f32 	%p469, %f6606, 0f40800000;
	mov.b32 	%r480, 413;
	mov.u32 	%r1330, %r480;
	@%p469 bra 	$L__BB0_1365;
	sub.f32 	%f6607, %f2673, %f2674;
	add.f32 	%f6608, %f2671, %f2671;
	add.f32 	%f2675, %f1, %f6607;
	fma.rn.f32 	%f2676, %f6608, %f2672, %f2;
	mul.f32 	%f2677, %f2675, %f2675;
	mul.f32 	%f2678, %f2676, %f2676;
	add.f32 	%f6609, %f2677, %f2678;
	setp.gt.f32 	%p470, %f6609, 0f40800000;
	mov.b32 	%r481, 414;
	mov.u32 	%r1330, %r481;
	@%p470 bra 	$L__BB0_1365;
	sub.f32 	%f6610, %f2677, %f2678;
	add.f32 	%f6611, %f2675, %f2675;
	add.f32 	%f2679, %f1, %f6610;
	fma.rn.f32 	%f2680, %f6611, %f2676, %f2;
	mul.f32 	%f2681, %f2679, %f2679;
	mul.f32 	%f2682, %f2680, %f2680;
	add.f32 	%f6612, %f2681, %f2682;
	setp.gt.f32 	%p471, %f6612, 0f40800000;
	mov.b32 	%r482, 415;
	mov.u32 	%r1330, %r482;
	@%p471 bra 	$L__BB0_1365;
	sub.f32 	%f6613, %f2681, %f2682;
	add.f32 	%f6614, %f2679, %f2679;
	add.f32 	%f2683, %f1, %f6613;
	fma.rn.f32 	%f2684, %f6614, %f2680, %f2;
	mul.f32 	%f2685, %f2683, %f2683;
	mul.f32 	%f2686, %f2684, %f2684;
	add.f32 	%f6615, %f2685, %f2686;
	setp.gt.f32 	%p472, %f6615, 0f40800000;
	mov.b32 	%r483, 416;
	mov.u32 	%r1330, %r483;
	@%p472 bra 	$L__BB0_1365;
	sub.f32 	%f6616, %f2685, %f2686;
	add.f32 	%f6617, %f2683, %f2683;
	add.f32 	%f2687, %f1, %f6616;
	fma.rn.f32 	%f2688, %f6617, %f2684, %f2;
	mul.f32 	%f2689, %f2687, %f2687;
	mul.f32 	%f2690, %f2688, %f2688;
	add.f32 	%f6618, %f2689, %f2690;
	setp.gt.f32 	%p473, %f6618, 0f40800000;
	mov.b32 	%r484, 417;
	mov.u32 	%r1330, %r484;
	@%p473 bra 	$L__BB0_1365;
	sub.f32 	%f6619, %f2689, %f2690;
	add.f32 	%f6620, %f2687, %f2687;
	add.f32 	%f2691, %f1, %f6619;
	fma.rn.f32 	%f2692, %f6620, %f2688, %f2;
	mul.f32 	%f2693, %f2691, %f2691;
	mul.f32 	%f2694, %f2692, %f2692;
	add.f32 	%f6621, %f2693, %f2694;
	setp.gt.f32 	%p474, %f6621, 0f40800000;
	mov.b32 	%r485, 418;
	mov.u32 	%r1330, %r485;
	@%p474 bra 	$L__BB0_1365;
	sub.f32 	%f6622, %f2693, %f2694;
	add.f32 	%f6623, %f2691, %f2691;
	add.f32 	%f2695, %f1, %f6622;
	fma.rn.f32 	%f2696, %f6623, %f2692, %f2;
	mul.f32 	%f2697, %f2695, %f2695;
	mul.f32 	%f2698, %f2696, %f2696;
	add.f32 	%f6624, %f2697, %f2698;
	setp.gt.f32 	%p475, %f6624, 0f40800000;
	mov.b32 	%r486, 419;
	mov.u32 	%r1330, %r486;
	@%p475 bra 	$L__BB0_1365;
	sub.f32 	%f6625, %f2697, %f2698;
	add.f32 	%f6626, %f2695, %f2695;
	add.f32 	%f2699, %f1, %f6625;
	fma.rn.f32 	%f2700, %f6626, %f2696, %f2;
	mul.f32 	%f2701, %f2699, %f2699;
	mul.f32 	%f2702, %f2700, %f2700;
	add.f32 	%f6627, %f2701, %f2702;
	setp.gt.f32 	%p476, %f6627, 0f40800000;
	mov.b32 	%r487, 420;
	mov.u32 	%r1330, %r487;
	@%p476 bra 	$L__BB0_1365;
	sub.f32 	%f6628, %f2701, %f2702;
	add.f32 	%f6629, %f2699, %f2699;
	add.f32 	%f2703, %f1, %f6628;
	fma.rn.f32 	%f2704, %f6629, %f2700, %f2;
	mul.f32 	%f2705, %f2703, %f2703;
	mul.f32 	%f2706, %f2704, %f2704;
	add.f32 	%f6630, %f2705, %f2706;
	setp.gt.f32 	%p477, %f6630, 0f40800000;
	mov.b32 	%r488, 421;
	mov.u32 	%r1330, %r488;
	@%p477 bra 	$L__BB0_1365;
	sub.f32 	%f6631, %f2705, %f2706;
	add.f32 	%f6632, %f2703, %f2703;
	add.f32 	%f2707, %f1, %f6631;
	fma.rn.f32 	%f2708, %f6632, %f2704, %f2;
	mul.f32 	%f2709, %f2707, %f2707;
	mul.f32 	%f2710, %f2708, %f2708;
	add.f32 	%f6633, %f2709, %f2710;
	setp.gt.f32 	%p478, %f6633, 0f40800000;
	mov.b32 	%r489, 422;
	mov.u32 	%r1330, %r489;
	@%p478 bra 	$L__BB0_1365;
	sub.f32 	%f6634, %f2709, %f2710;
	add.f32 	%f6635, %f2707, %f2707;
	add.f32 	%f2711, %f1, %f6634;
	fma.rn.f32 	%f2712, %f6635, %f2708, %f2;
	mul.f32 	%f2713, %f2711, %f2711;
	mul.f32 	%f2714, %f2712, %f2712;
	add.f32 	%f6636, %f2713, %f2714;
	setp.gt.f32 	%p479, %f6636, 0f40800000;
	mov.b32 	%r490, 423;
	mov.u32 	%r1330, %r490;
	@%p479 bra 	$L__BB0_1365;
	sub.f32 	%f6637, %f2713, %f2714;
	add.f32 	%f6638, %f2711, %f2711;
	add.f32 	%f2715, %f1, %f6637;
	fma.rn.f32 	%f2716, %f6638, %f2712, %f2;
	mul.f32 	%f2717, %f2715, %f2715;
	mul.f32 	%f2718, %f2716, %f2716;
	add.f32 	%f6639, %f2717, %f2718;
	setp.gt.f32 	%p480, %f6639, 0f40800000;
	mov.b32 	%r491, 424;
	mov.u32 	%r1330, %r491;
	@%p480 bra 	$L__BB0_1365;
	sub.f32 	%f6640, %f2717, %f2718;
	add.f32 	%f6641, %f2715, %f2715;
	add.f32 	%f2719, %f1, %f6640;
	fma.rn.f32 	%f2720, %f6641, %f2716, %f2;
	mul.f32 	%f2721, %f2719, %f2719;
	mul.f32 	%f2722, %f2720, %f2720;
	add.f32 	%f6642, %f2721, %f2722;
	setp.gt.f32 	%p481, %f6642, 0f40800000;
	mov.b32 	%r492, 425;
	mov.u32 	%r1330, %r492;
	@%p481 bra 	$L__BB0_1365;
	sub.f32 	%f6643, %f2721, %f2722;
	add.f32 	%f6644, %f2719, %f2719;
	add.f32 	%f2723, %f1, %f6643;
	fma.rn.f32 	%f2724, %f6644, %f2720, %f2;
	mul.f32 	%f2725, %f2723, %f2723;
	mul.f32 	%f2726, %f2724, %f2724;
	add.f32 	%f6645, %f2725, %f2726;
	setp.gt.f32 	%p482, %f6645, 0f40800000;
	mov.b32 	%r493, 426;
	mov.u32 	%r1330, %r493;
	@%p482 bra 	$L__BB0_1365;
	sub.f32 	%f6646, %f2725, %f2726;
	add.f32 	%f6647, %f2723, %f2723;
	add.f32 	%f2727, %f1, %f6646;
	fma.rn.f32 	%f2728, %f6647, %f2724, %f2;
	mul.f32 	%f2729, %f2727, %f2727;
	mul.f32 	%f2730, %f2728, %f2728;
	add.f32 	%f6648, %f2729, %f2730;
	setp.gt.f32 	%p483, %f6648, 0f40800000;
	mov.b32 	%r494, 427;
	mov.u32 	%r1330, %r494;
	@%p483 bra 	$L__BB0_1365;
	sub.f32 	%f6649, %f2729, %f2730;
	add.f32 	%f6650, %f2727, %f2727;
	add.f32 	%f2731, %f1, %f6649;
	fma.rn.f32 	%f2732, %f6650, %f2728, %f2;
	mul.f32 	%f2733, %f2731, %f2731;
	mul.f32 	%f2734, %f2732, %f2732;
	add.f32 	%f6651, %f2733, %f2734;
	setp.gt.f32 	%p484, %f6651, 0f40800000;
	mov.b32 	%r495, 428;
	mov.u32 	%r1330, %r495;
	@%p484 bra 	$L__BB0_1365;
	sub.f32 	%f6652, %f2733, %f2734;
	add.f32 	%f6653, %f2731, %f2731;
	add.f32 	%f2735, %f1, %f6652;
	fma.rn.f32 	%f2736, %f6653, %f2732, %f2;
	mul.f32 	%f2737, %f2735, %f2735;
	mul.f32 	%f2738, %f2736, %f2736;
	add.f32 	%f6654, %f2737, %f2738;
	setp.gt.f32 	%p485, %f6654, 0f40800000;
	mov.b32 	%r496, 429;
	mov.u32 	%r1330, %r496;
	@%p485 bra 	$L__BB0_1365;
	sub.f32 	%f6655, %f2737, %f2738;
	add.f32 	%f6656, %f2735, %f2735;
	add.f32 	%f2739, %f1, %f6655;
	fma.rn.f32 	%f2740, %f6656, %f2736, %f2;
	mul.f32 	%f2741, %f2739, %f2739;
	mul.f32 	%f2742, %f2740, %f2740;
	add.f32 	%f6657, %f2741, %f2742;
	setp.gt.f32 	%p486, %f6657, 0f40800000;
	mov.b32 	%r497, 430;
	mov.u32 	%r1330, %r497;
	@%p486 bra 	$L__BB0_1365;
	sub.f32 	%f6658, %f2741, %f2742;
	add.f32 	%f6659, %f2739, %f2739;
	add.f32 	%f2743, %f1, %f6658;
	fma.rn.f32 	%f2744, %f6659, %f2740, %f2;
	mul.f32 	%f2745, %f2743, %f2743;
	mul.f32 	%f2746, %f2744, %f2744;
	add.f32 	%f6660, %f2745, %f2746;
	setp.gt.f32 	%p487, %f6660, 0f40800000;
	mov.b32 	%r498, 431;
	mov.u32 	%r1330, %r498;
	@%p487 bra 	$L__BB0_1365;
	sub.f32 	%f6661, %f2745, %f2746;
	add.f32 	%f6662, %f2743, %f2743;
	add.f32 	%f2747, %f1, %f6661;
	fma.rn.f32 	%f2748, %f6662, %f2744, %f2;
	mul.f32 	%f2749, %f2747, %f2747;
	mul.f32 	%f2750, %f2748, %f2748;
	add.f32 	%f6663, %f2749, %f2750;
	setp.gt.f32 	%p488, %f6663, 0f40800000;
	mov.b32 	%r499, 432;
	mov.u32 	%r1330, %r499;
	@%p488 bra 	$L__BB0_1365;
	sub.f32 	%f6664, %f2749, %f2750;
	add.f32 	%f6665, %f2747, %f2747;
	add.f32 	%f2751, %f1, %f6664;
	fma.rn.f32 	%f2752, %f6665, %f2748, %f2;
	mul.f32 	%f2753, %f2751, %f2751;
	mul.f32 	%f2754, %f2752, %f2752;
	add.f32 	%f6666, %f2753, %f2754;
	setp.gt.f32 	%p489, %f6666, 0f40800000;
	mov.b32 	%r500, 433;
	mov.u32 	%r1330, %r500;
	@%p489 bra 	$L__BB0_1365;
	sub.f32 	%f6667, %f2753, %f2754;
	add.f32 	%f6668, %f2751, %f2751;
	add.f32 	%f2755, %f1, %f6667;
	fma.rn.f32 	%f2756, %f6668, %f2752, %f2;
	mul.f32 	%f2757, %f2755, %f2755;
	mul.f32 	%f2758, %f2756, %f2756;
	add.f32 	%f6669, %f2757, %f2758;
	setp.gt.f32 	%p490, %f6669, 0f40800000;
	mov.b32 	%r501, 434;
	mov.u32 	%r1330, %r501;
	@%p490 bra 	$L__BB0_1365;
	sub.f32 	%f6670, %f2757, %f2758;
	add.f32 	%f6671, %f2755, %f2755;
	add.f32 	%f2759, %f1, %f6670;
	fma.rn.f32 	%f2760, %f6671, %f2756, %f2;
	mul.f32 	%f2761, %f2759, %f2759;
	mul.f32 	%f2762, %f2760, %f2760;
	add.f32 	%f6672, %f2761, %f2762;
	setp.gt.f32 	%p491, %f6672, 0f40800000;
	mov.b32 	%r502, 435;
	mov.u32 	%r1330, %r502;
	@%p491 bra 	$L__BB0_1365;
	sub.f32 	%f6673, %f2761, %f2762;
	add.f32 	%f6674, %f2759, %f2759;
	add.f32 	%f2763, %f1, %f6673;
	fma.rn.f32 	%f2764, %f6674, %f2760, %f2;
	mul.f32 	%f2765, %f2763, %f2763;
	mul.f32 	%f2766, %f2764, %f2764;
	add.f32 	%f6675, %f2765, %f2766;
	setp.gt.f32 	%p492, %f6675, 0f40800000;
	mov.b32 	%r503, 436;
	mov.u32 	%r1330, %r503;
	@%p492 bra 	$L__BB0_1365;
	sub.f32 	%f6676, %f2765, %f2766;
	add.f32 	%f6677, %f2763, %f2763;
	add.f32 	%f2767, %f1, %f6676;
	fma.rn.f32 	%f2768, %f6677, %f2764, %f2;
	mul.f32 	%f2769, %f2767, %f2767;
	mul.f32 	%f2770, %f2768, %f2768;
	add.f32 	%f6678, %f2769, %f2770;
	setp.gt.f32 	%p493, %f6678, 0f40800000;
	mov.b32 	%r504, 437;
	mov.u32 	%r1330, %r504;
	@%p493 bra 	$L__BB0_1365;
	sub.f32 	%f6679, %f2769, %f2770;
	add.f32 	%f6680, %f2767, %f2767;
	add.f32 	%f2771, %f1, %f6679;
	fma.rn.f32 	%f2772, %f6680, %f2768, %f2;
	mul.f32 	%f2773, %f2771, %f2771;
	mul.f32 	%f2774, %f2772, %f2772;
	add.f32 	%f6681, %f2773, %f2774;
	setp.gt.f32 	%p494, %f6681, 0f40800000;
	mov.b32 	%r505, 438;
	mov.u32 	%r1330, %r505;
	@%p494 bra 	$L__BB0_1365;
	sub.f32 	%f6682, %f2773, %f2774;
	add.f32 	%f6683, %f2771, %f2771;
	add.f32 	%f2775, %f1, %f6682;
	fma.rn.f32 	%f2776, %f6683, %f2772, %f2;
	mul.f32 	%f2777, %f2775, %f2775;
	mul.f32 	%f2778, %f2776, %f2776;
	add.f32 	%f6684, %f2777, %f2778;
	setp.gt.f32 	%p495, %f6684, 0f40800000;
	mov.b32 	%r506, 439;
	mov.u32 	%r1330, %r506;
	@%p495 bra 	$L__BB0_1365;
	sub.f32 	%f6685, %f2777, %f2778;
	add.f32 	%f6686, %f2775, %f2775;
	add.f32 	%f2779, %f1, %f6685;
	fma.rn.f32 	%f2780, %f6686, %f2776, %f2;
	mul.f32 	%f2781, %f2779, %f2779;
	mul.f32 	%f2782, %f2780, %f2780;
	add.f32 	%f6687, %f2781, %f2782;
	setp.gt.f32 	%p496, %f6687, 0f40800000;
	mov.b32 	%r507, 440;
	mov.u32 	%r1330, %r507;
	@%p496 bra 	$L__BB0_1365;
	sub.f32 	%f6688, %f2781, %f2782;
	add.f32 	%f6689, %f2779, %f2779;
	add.f32 	%f2783, %f1, %f6688;
	fma.rn.f32 	%f2784, %f6689, %f2780, %f2;
	mul.f32 	%f2785, %f2783, %f2783;
	mul.f32 	%f2786, %f2784, %f2784;
	add.f32 	%f6690, %f2785, %f2786;
	setp.gt.f32 	%p497, %f6690, 0f40800000;
	mov.b32 	%r508, 441;
	mov.u32 	%r1330, %r508;
	@%p497 bra 	$L__BB0_1365;
	sub.f32 	%f6691, %f2785, %f2786;
	add.f32 	%f6692, %f2783, %f2783;
	add.f32 	%f2787, %f1, %f6691;
	fma.rn.f32 	%f2788, %f6692, %f2784, %f2;
	mul.f32 	%f2789, %f2787, %f2787;
	mul.f32 	%f2790, %f2788, %f2788;
	add.f32 	%f6693, %f2789, %f2790;
	setp.gt.f32 	%p498, %f6693, 0f40800000;
	mov.b32 	%r509, 442;
	mov.u32 	%r1330, %r509;
	@%p498 bra 	$L__BB0_1365;
	sub.f32 	%f6694, %f2789, %f2790;
	add.f32 	%f6695, %f2787, %f2787;
	add.f32 	%f2791, %f1, %f6694;
	fma.rn.f32 	%f2792, %f6695, %f2788, %f2;
	mul.f32 	%f2793, %f2791, %f2791;
	mul.f32 	%f2794, %f2792, %f2792;
	add.f32 	%f6696, %f2793, %f2794;
	setp.gt.f32 	%p499, %f6696, 0f40800000;
	mov.b32 	%r510, 443;
	mov.u32 	%r1330, %r510;
	@%p499 bra 	$L__BB0_1365;
	sub.f32 	%f6697, %f2793, %f2794;
	add.f32 	%f6698, %f2791, %f2791;
	add.f32 	%f2795, %f1, %f6697;
	fma.rn.f32 	%f2796, %f6698, %f2792, %f2;
	mul.f32 	%f2797, %f2795, %f2795;
	mul.f32 	%f2798, %f2796, %f2796;
	add.f32 	%f6699, %f2797, %f2798;
	setp.gt.f32 	%p500, %f6699, 0f40800000;
	mov.b32 	%r511, 444;
	mov.u32 	%r1330, %r511;
	@%p500 bra 	$L__BB0_1365;
	sub.f32 	%f6700, %f2797, %f2798;
	add.f32 	%f6701, %f2795, %f2795;
	add.f32 	%f2799, %f1, %f6700;
	fma.rn.f32 	%f2800, %f6701, %f2796, %f2;
	mul.f32 	%f2801, %f2799, %f2799;
	mul.f32 	%f2802, %f2800, %f2800;
	add.f32 	%f6702, %f2801, %f2802;
	setp.gt.f32 	%p501, %f6702, 0f40800000;
	mov.b32 	%r512, 445;
	mov.u32 	%r1330, %r512;
	@%p501 bra 	$L__BB0_1365;
	sub.f32 	%f6703, %f2801, %f2802;
	add.f32 	%f6704, %f2799, %f2799;
	add.f32 	%f2803, %f1, %f6703;
	fma.rn.f32 	%f2804, %f6704, %f2800, %f2;
	mul.f32 	%f2805, %f2803, %f2803;
	mul.f32 	%f2806, %f2804, %f2804;
	add.f32 	%f6705, %f2805, %f2806;
	setp.gt.f32 	%p502, %f6705, 0f40800000;
	mov.b32 	%r513, 446;
	mov.u32 	%r1330, %r513;
	@%p502 bra 	$L__BB0_1365;
	sub.f32 	%f6706, %f2805, %f2806;
	add.f32 	%f6707, %f2803, %f2803;
	add.f32 	%f2807, %f1, %f6706;
	fma.rn.f32 	%f2808, %f6707, %f2804, %f2;
	mul.f32 	%f2809, %f2807, %f2807;
	mul.f32 	%f2810, %f2808, %f2808;
	add.f32 	%f6708, %f2809, %f2810;
	setp.gt.f32 	%p503, %f6708, 0f40800000;
	mov.b32 	%r514, 447;
	mov.u32 	%r1330, %r514;
	@%p503 bra 	$L__BB0_1365;
	sub.f32 	%f6709, %f2809, %f2810;
	add.f32 	%f6710, %f2807, %f2807;
	add.f32 	%f2811, %f1, %f6709;
	fma.rn.f32 	%f2812, %f6710, %f2808, %f2;
	mul.f32 	%f2813, %f2811, %f2811;
	mul.f32 	%f2814, %f2812, %f2812;
	add.f32 	%f6711, %f2813, %f2814;
	setp.gt.f32 	%p504, %f6711, 0f40800000;
	mov.b32 	%r515, 448;
	mov.u32 	%r1330, %r515;
	@%p504 bra 	$L__BB0_1365;
	sub.f32 	%f6712, %f2813, %f2814;
	add.f32 	%f6713, %f2811, %f2811;
	add.f32 	%f2815, %f1, %f6712;
	fma.rn.f32 	%f2816, %f6713, %f2812, %f2;
	mul.f32 	%f2817, %f2815, %f2815;
	mul.f32 	%f2818, %f2816, %f2816;
	add.f32 	%f6714, %f2817, %f2818;
	setp.gt.f32 	%p505, %f6714, 0f40800000;
	mov.b32 	%r516, 449;
	mov.u32 	%r1330, %r516;
	@%p505 bra 	$L__BB0_1365;
	sub.f32 	%f6715, %f2817, %f2818;
	add.f32 	%f6716, %f2815, %f2815;
	add.f32 	%f2819, %f1, %f6715;
	fma.rn.f32 	%f2820, %f6716, %f2816, %f2;
	mul.f32 	%f2821, %f2819, %f2819;
	mul.f32 	%f2822, %f2820, %f2820;
	add.f32 	%f6717, %f2821, %f2822;
	setp.gt.f32 	%p506, %f6717, 0f40800000;
	mov.b32 	%r517, 450;
	mov.u32 	%r1330, %r517;
	@%p506 bra 	$L__BB0_1365;
	sub.f32 	%f6718, %f2821, %f2822;
	add.f32 	%f6719, %f2819, %f2819;
	add.f32 	%f2823, %f1, %f6718;
	fma.rn.f32 	%f2824, %f6719, %f2820, %f2;
	mul.f32 	%f2825, %f2823, %f2823;
	mul.f32 	%f2826, %f2824, %f2824;
	add.f32 	%f6720, %f2825, %f2826;
	setp.gt.f32 	%p507, %f6720, 0f40800000;
	mov.b32 	%r518, 451;
	mov.u32 	%r1330, %r518;
	@%p507 bra 	$L__BB0_1365;
	sub.f32 	%f6721, %f2825, %f2826;
	add.f32 	%f6722, %f2823, %f2823;
	add.f32 	%f2827, %f1, %f6721;
	fma.rn.f32 	%f2828, %f6722, %f2824, %f2;
	mul.f32 	%f2829, %f2827, %f2827;
	mul.f32 	%f2830, %f2828, %f2828;
	add.f32 	%f6723, %f2829, %f2830;
	setp.gt.f32 	%p508, %f6723, 0f40800000;
	mov.b32 	%r519, 452;
	mov.u32 	%r1330, %r519;
	@%p508 bra 	$L__BB0_1365;
	sub.f32 	%f6724, %f2829, %f2830;
	add.f32 	%f6725, %f2827, %f2827;
	add.f32 	%f2831, %f1, %f6724;
	fma.rn.f32 	%f2832, %f6725, %f2828, %f2;
	mul.f32 	%f2833, %f2831, %f2831;
	mul.f32 	%f2834, %f2832, %f2832;
	add.f32 	%f6726, %f2833, %f2834;
	setp.gt.f32 	%p509, %f6726, 0f40800000;
	mov.b32 	%r520, 453;
	mov.u32 	%r1330, %r520;
	@%p509 bra 	$L__BB0_1365;
	sub.f32 	%f6727, %f2833, %f2834;
	add.f32 	%f6728, %f2831, %f2831;
	add.f32 	%f2835, %f1, %f6727;
	fma.rn.f32 	%f2836, %f6728, %f2832, %f2;
	mul.f32 	%f2837, %f2835, %f2835;
	mul.f32 	%f2838, %f2836, %f2836;
	add.f32 	%f6729, %f2837, %f2838;
	setp.gt.f32 	%p510, %f6729, 0f40800000;
	mov.b32 	%r521, 454;
	mov.u32 	%r1330, %r521;
	@%p510 bra 	$L__BB0_1365;
	sub.f32 	%f6730, %f2837, %f2838;
	add.f32 	%f6731, %f2835, %f2835;
	add.f32 	%f2839, %f1, %f6730;
	fma.rn.f32 	%f2840, %f6731, %f2836, %f2;
	mul.f32 	%f2841, %f2839, %f2839;
	mul.f32 	%f2842, %f2840, %f2840;
	add.f32 	%f6732, %f2841, %f2842;
	setp.gt.f32 	%p511, %f6732, 0f40800000;
	mov.b32 	%r522, 455;
	mov.u32 	%r1330, %r522;
	@%p511 bra 	$L__BB0_1365;
	sub.f32 	%f6733, %f2841, %f2842;
	add.f32 	%f6734, %f2839, %f2839;
	add.f32 	%f2843, %f1, %f6733;
	fma.rn.f32 	%f2844, %f6734, %f2840, %f2;
	mul.f32 	%f2845, %f2843, %f2843;
	mul.f32 	%f2846, %f2844, %f2844;
	add.f32 	%f6735, %f2845, %f2846;
	setp.gt.f32 	%p512, %f6735, 0f40800000;
	mov.b32 	%r523, 456;
	mov.u32 	%r1330, %r523;
	@%p512 bra 	$L__BB0_1365;
	sub.f32 	%f6736, %f2845, %f2846;
	add.f32 	%f6737, %f2843, %f2843;
	add.f32 	%f2847, %f1, %f6736;
	fma.rn.f32 	%f2848, %f6737, %f2844, %f2;
	mul.f32 	%f2849, %f2847, %f2847;
	mul.f32 	%f2850, %f2848, %f2848;
	add.f32 	%f6738, %f2849, %f2850;
	setp.gt.f32 	%p513, %f6738, 0f40800000;
	mov.b32 	%r524, 457;
	mov.u32 	%r1330, %r524;
	@%p513 bra 	$L__BB0_1365;
	sub.f32 	%f6739, %f2849, %f2850;
	add.f32 	%f6740, %f2847, %f2847;
	add.f32 	%f2851, %f1, %f6739;
	fma.rn.f32 	%f2852, %f6740, %f2848, %f2;
	mul.f32 	%f2853, %f2851, %f2851;
	mul.f32 	%f2854, %f2852, %f2852;
	add.f32 	%f6741, %f2853, %f2854;
	setp.gt.f32 	%p514, %f6741, 0f40800000;
	mov.b32 	%r525, 458;
	mov.u32 	%r1330, %r525;
	@%p514 bra 	$L__BB0_1365;
	sub.f32 	%f6742, %f2853, %f2854;
	add.f32 	%f6743, %f2851, %f2851;
	add.f32 	%f2855, %f1, %f6742;
	fma.rn.f32 	%f2856, %f6743, %f2852, %f2;
	mul.f32 	%f2857, %f2855, %f2855;
	mul.f32 	%f2858, %f2856, %f2856;
	add.f32 	%f6744, %f2857, %f2858;
	setp.gt.f32 	%p515, %f6744, 0f40800000;
	mov.b32 	%r526, 459;
	mov.u32 	%r1330, %r526;
	@%p515 bra 	$L__BB0_1365;
	sub.f32 	%f6745, %f2857, %f2858;
	add.f32 	%f6746, %f2855, %f2855;
	add.f32 	%f2859, %f1, %f6745;
	fma.rn.f32 	%f2860, %f6746, %f2856, %f2;
	mul.f32 	%f2861, %f2859, %f2859;
	mul.f32 	%f2862, %f2860, %f2860;
	add.f32 	%f6747, %f2861, %f2862;
	setp.gt.f32 	%p516, %f6747, 0f40800000;
	mov.b32 	%r527, 460;
	mov.u32 	%r1330, %r527;
	@%p516 bra 	$L__BB0_1365;
	sub.f32 	%f6748, %f2861, %f2862;
	add.f32 	%f6749, %f2859, %f2859;
	add.f32 	%f2863, %f1, %f6748;
	fma.rn.f32 	%f2864, %f6749, %f2860, %f2;
	mul.f32 	%f2865, %f2863, %f2863;
	mul.f32 	%f2866, %f2864, %f2864;
	add.f32 	%f6750, %f2865, %f2866;
	setp.gt.f32 	%p517, %f6750, 0f40800000;
	mov.b32 	%r528, 461;
	mov.u32 	%r1330, %r528;
	@%p517 bra 	$L__BB0_1365;
	sub.f32 	%f6751, %f2865, %f2866;
	add.f32 	%f6752, %f2863, %f2863;
	add.f32 	%f2867, %f1, %f6751;
	fma.rn.f32 	%f2868, %f6752, %f2864, %f2;
	mul.f32 	%f2869, %f2867, %f2867;
	mul.f32 	%f2870, %f2868, %f2868;
	add.f32 	%f6753, %f2869, %f2870;
	setp.gt.f32 	%p518, %f6753, 0f40800000;
	mov.b32 	%r529, 462;
	mov.u32 	%r1330, %r529;
	@%p518 bra 	$L__BB0_1365;
	sub.f32 	%f6754, %f2869, %f2870;
	add.f32 	%f6755, %f2867, %f2867;
	add.f32 	%f2871, %f1, %f6754;
	fma.rn.f32 	%f2872, %f6755, %f2868, %f2;
	mul.f32 	%f2873, %f2871, %f2871;
	mul.f32 	%f2874, %f2872, %f2872;
	add.f32 	%f6756, %f2873, %f2874;
	setp.gt.f32 	%p519, %f6756, 0f40800000;
	mov.b32 	%r530, 463;
	mov.u32 	%r1330, %r530;
	@%p519 bra 	$L__BB0_1365;
	sub.f32 	%f6757, %f2873, %f2874;
	add.f32 	%f6758, %f2871, %f2871;
	add.f32 	%f2875, %f1, %f6757;
	fma.rn.f32 	%f2876, %f6758, %f2872, %f2;
	mul.f32 	%f2877, %f2875, %f2875;
	mul.f32 	%f2878, %f2876, %f2876;
	add.f32 	%f6759, %f2877, %f2878;
	setp.gt.f32 	%p520, %f6759, 0f40800000;
	mov.b32 	%r531, 464;
	mov.u32 	%r1330, %r531;
	@%p520 bra 	$L__BB0_1365;
	sub.f32 	%f6760, %f2877, %f2878;
	add.f32 	%f6761, %f2875, %f2875;
	add.f32 	%f2879, %f1, %f6760;
	fma.rn.f32 	%f2880, %f6761, %f2876, %f2;
	mul.f32 	%f2881, %f2879, %f2879;
	mul.f32 	%f2882, %f2880, %f2880;
	add.f32 	%f6762, %f2881, %f2882;
	setp.gt.f32 	%p521, %f6762, 0f40800000;
	mov.b32 	%r532, 465;
	mov.u32 	%r1330, %r532;
	@%p521 bra 	$L__BB0_1365;
	sub.f32 	%f6763, %f2881, %f2882;
	add.f32 	%f6764, %f2879, %f2879;
	add.f32 	%f2883, %f1, %f6763;
	fma.rn.f32 	%f2884, %f6764, %f2880, %f2;
	mul.f32 	%f2885, %f2883, %f2883;
	mul.f32 	%f2886, %f2884, %f2884;
	add.f32 	%f6765, %f2885, %f2886;
	setp.gt.f32 	%p522, %f6765, 0f40800000;
	mov.b32 	%r533, 466;
	mov.u32 	%r1330, %r533;
	@%p522 bra 	$L__BB0_1365;
	sub.f32 	%f6766, %f2885, %f2886;
	add.f32 	%f6767, %f2883, %f2883;
	add.f32 	%f2887, %f1, %f6766;
	fma.rn.f32 	%f2888, %f6767, %f2884, %f2;
	mul.f32 	%f2889, %f2887, %f2887;
	mul.f32 	%f2890, %f2888, %f2888;
	add.f32 	%f6768, %f2889, %f2890;
	setp.gt.f32 	%p523, %f6768, 0f40800000;
	mov.b32 	%r534, 467;
	mov.u32 	%r1330, %r534;
	@%p523 bra 	$L__BB0_1365;
	sub.f32 	%f6769, %f2889, %f2890;
	add.f32 	%f6770, %f2887, %f2887;
	add.f32 	%f2891, %f1, %f6769;
	fma.rn.f32 	%f2892, %f6770, %f2888, %f2;
	mul.f32 	%f2893, %f2891, %f2891;
	mul.f32 	%f2894, %f2892, %f2892;
	add.f32 	%f6771, %f2893, %f2894;
	setp.gt.f32 	%p524, %f6771, 0f40800000;
	mov.b32 	%r535, 468;
	mov.u32 	%r1330, %r535;
	@%p524 bra 	$L__BB0_1365;
	sub.f32 	%f6772, %f2893, %f2894;
	add.f32 	%f6773, %f2891, %f2891;
	add.f32 	%f2895, %f1, %f6772;
	fma.rn.f32 	%f2896, %f6773, %f2892, %f2;
	mul.f32 	%f2897, %f2895, %f2895;
	mul.f32 	%f2898, %f2896, %f2896;
	add.f32 	%f6774, %f2897, %f2898;
	setp.gt.f32 	%p525, %f6774, 0f40800000;
	mov.b32 	%r536, 469;
	mov.u32 	%r1330, %r536;
	@%p525 bra 	$L__BB0_1365;
	sub.f32 	%f6775, %f2897, %f2898;
	add.f32 	%f6776, %f2895, %f2895;
	add.f32 	%f2899, %f1, %f6775;
	fma.rn.f32 	%f2900, %f6776, %f2896, %f2;
	mul.f32 	%f2901, %f2899, %f2899;
	mul.f32 	%f2902, %f2900, %f2900;
	add.f32 	%f6777, %f2901, %f2902;
	setp.gt.f32 	%p526, %f6777, 0f40800000;
	mov.b32 	%r537, 470;
	mov.u32 	%r1330, %r537;
	@%p526 bra 	$L__BB0_1365;
	sub.f32 	%f6778, %f2901, %f2902;
	add.f32 	%f6779, %f2899, %f2899;
	add.f32 	%f2903, %f1, %f6778;
	fma.rn.f32 	%f2904, %f6779, %f2900, %f2;
	mul.f32 	%f2905, %f2903, %f2903;
	mul.f32 	%f2906, %f2904, %f2904;
	add.f32 	%f6780, %f2905, %f2906;
	setp.gt.f32 	%p527, %f6780, 0f40800000;
	mov.b32 	%r538, 471;
	mov.u32 	%r1330, %r538;
	@%p527 bra 	$L__BB0_1365;
	sub.f32 	%f6781, %f2905, %f2906;
	add.f32 	%f6782, %f2903, %f2903;
	add.f32 	%f2907, %f1, %f6781;
	fma.rn.f32 	%f2908, %f6782, %f2904, %f2;
	mul.f32 	%f2909, %f2907, %f2907;
	mul.f32 	%f2910, %f2908, %f2908;
	add.f32 	%f6783, %f2909, %f2910;
	setp.gt.f32 	%p528, %f6783, 0f40800000;
	mov.b32 	%r539, 472;
	mov.u32 	%r1330, %r539;
	@%p528 bra 	$L__BB0_1365;
	sub.f32 	%f6784, %f2909, %f2910;
	add.f32 	%f6785, %f2907, %f2907;
	add.f32 	%f2911, %f1, %f6784;
	fma.rn.f32 	%f2912, %f6785, %f2908, %f2;
	mul.f32 	%f2913, %f2911, %f2911;
	mul.f32 	%f2914, %f2912, %f2912;
	add.f32 	%f6786, %f2913, %f2914;
	setp.gt.f32 	%p529, %f6786, 0f40800000;
	mov.b32 	%r540, 473;
	mov.u32 	%r1330, %r540;
	@%p529 bra 	$L__BB0_1365;
	sub.f32 	%f6787, %f2913, %f2914;
	add.f32 	%f6788, %f2911, %f2911;
	add.f32 	%f2915, %f1, %f6787;
	fma.rn.f32 	%f2916, %f6788, %f2912, %f2;
	mul.f32 	%f2917, %f2915, %f2915;
	mul.f32 	%f2918, %f2916, %f2916;
	add.f32 	%f6789, %f2917, %f2918;
	setp.gt.f32 	%p530, %f6789, 0f40800000;
	mov.b32 	%r541, 474;
	mov.u32 	%r1330, %r541;
	@%p530 bra 	$L__BB0_1365;
	sub.f32 	%f6790, %f2917, %f2918;
	add.f32 	%f6791, %f2915, %f2915;
	add.f32 	%f2919, %f1, %f6790;
	fma.rn.f32 	%f2920, %f6791, %f2916, %f2;
	mul.f32 	%f2921, %f2919, %f2919;
	mul.f32 	%f2922, %f2920, %f2920;
	add.f32 	%f6792, %f2921, %f2922;
	setp.gt.f32 	%p531, %f6792, 0f40800000;
	mov.b32 	%r542, 475;
	mov.u32 	%r1330, %r542;
	@%p531 bra 	$L__BB0_1365;
	sub.f32 	%f6793, %f2921, %f2922;
	add.f32 	%f6794, %f2919, %f2919;
	add.f32 	%f2923, %f1, %f6793;
	fma.rn.f32 	%f2924, %f6794, %f2920, %f2;
	mul.f32 	%f2925, %f2923, %f2923;
	mul.f32 	%f2926, %f2924, %f2924;
	add.f32 	%f6795, %f2925, %f2926;
	setp.gt.f32 	%p532, %f6795, 0f40800000;
	mov.b32 	%r543, 476;
	mov.u32 	%r1330, %r543;
	@%p532 bra 	$L__BB0_1365;
	sub.f32 	%f6796, %f2925, %f2926;
	add.f32 	%f6797, %f2923, %f2923;
	add.f32 	%f2927, %f1, %f6796;
	fma.rn.f32 	%f2928, %f6797, %f2924, %f2;
	mul.f32 	%f2929, %f2927, %f2927;
	mul.f32 	%f2930, %f2928, %f2928;
	add.f32 	%f6798, %f2929, %f2930;
	setp.gt.f32 	%p533, %f6798, 0f40800000;
	mov.b32 	%r544, 477;
	mov.u32 	%r1330, %r544;
	@%p533 bra 	$L__BB0_1365;
	sub.f32 	%f6799, %f2929, %f2930;
	add.f32 	%f6800, %f2927, %f2927;
	add.f32 	%f2931, %f1, %f6799;
	fma.rn.f32 	%f2932, %f6800, %f2928, %f2;
	mul.f32 	%f2933, %f2931, %f2931;
	mul.f32 	%f2934, %f2932, %f2932;
	add.f32 	%f6801, %f2933, %f2934;
	setp.gt.f32 	%p534, %f6801, 0f40800000;
	mov.b32 	%r545, 478;
	mov.u32 	%r1330, %r545;
	@%p534 bra 	$L__BB0_1365;
	sub.f32 	%f6802, %f2933, %f2934;
	add.f32 	%f6803, %f2931, %f2931;
	add.f32 	%f2935, %f1, %f6802;
	fma.rn.f32 	%f2936, %f6803, %f2932, %f2;
	mul.f32 	%f2937, %f2935, %f2935;
	mul.f32 	%f2938, %f2936, %f2936;
	add.f32 	%f6804, %f2937, %f2938;
	setp.gt.f32 	%p535, %f6804, 0f40800000;
	mov.b32 	%r546, 479;
	mov.u32 	%r1330, %r546;
	@%p535 bra 	$L__BB0_1365;
	sub.f32 	%f6805, %f2937, %f2938;
	add.f32 	%f6806, %f2935, %f2935;
	add.f32 	%f2939, %f1, %f6805;
	fma.rn.f32 	%f2940, %f6806, %f2936, %f2;
	mul.f32 	%f2941, %f2939, %f2939;
	mul.f32 	%f2942, %f2940, %f2940;
	add.f32 	%f6807, %f2941, %f2942;
	setp.gt.f32 	%p536, %f6807, 0f40800000;
	mov.b32 	%r547, 480;
	mov.u32 	%r1330, %r547;
	@%p536 bra 	$L__BB0_1365;
	sub.f32 	%f6808, %f2941, %f2942;
	add.f32 	%f6809, %f2939, %f2939;
	add.f32 	%f2943, %f1, %f6808;
	fma.rn.f32 	%f2944, %f6809, %f2940, %f2;
	mul.f32 	%f2945, %f2943, %f2943;
	mul.f32 	%f2946, %f2944, %f2944;
	add.f32 	%f6810, %f2945, %f2946;
	setp.gt.f32 	%p537, %f6810, 0f40800000;
	mov.b32 	%r548, 481;
	mov.u32 	%r1330, %r548;
	@%p537 bra 	$L__BB0_1365;
	sub.f32 	%f6811, %f2945, %f2946;
	add.f32 	%f6812, %f2943, %f2943;
	add.f32 	%f2947, %f1, %f6811;
	fma.rn.f32 	%f2948, %f6812, %f2944, %f2;
	mul.f32 	%f2949, %f2947, %f2947;
	mul.f32 	%f2950, %f2948, %f2948;
	add.f32 	%f6813, %f2949, %f2950;
	setp.gt.f32 	%p538, %f6813, 0f40800000;
	mov.b32 	%r549, 482;
	mov.u32 	%r1330, %r549;
	@%p538 bra 	$L__BB0_1365;
	sub.f32 	%f6814, %f2949, %f2950;
	add.f32 	%f6815, %f2947, %f2947;
	add.f32 	%f2951, %f1, %f6814;
	fma.rn.f32 	%f2952, %f6815, %f2948, %f2;
	mul.f32 	%f2953, %f2951, %f2951;
	mul.f32 	%f2954, %f2952, %f2952;
	add.f32 	%f6816, %f2953, %f2954;
	setp.gt.f32 	%p539, %f6816, 0f40800000;
	mov.b32 	%r550, 483;
	mov.u32 	%r1330, %r550;
	@%p539 bra 	$L__BB0_1365;
	sub.f32 	%f6817, %f2953, %f2954;
	add.f32 	%f6818, %f2951, %f2951;
	add.f32 	%f2955, %f1, %f6817;
	fma.rn.f32 	%f2956, %f6818, %f2952, %f2;
	mul.f32 	%f2957, %f2955, %f2955;
	mul.f32 	%f2958, %f2956, %f2956;
	add.f32 	%f6819, %f2957, %f2958;
	setp.gt.f32 	%p540, %f6819, 0f40800000;
	mov.b32 	%r551, 484;
	mov.u32 	%r1330, %r551;
	@%p540 bra 	$L__BB0_1365;
	sub.f32 	%f6820, %f2957, %f2958;
	add.f32 	%f6821, %f2955, %f2955;
	add.f32 	%f2959, %f1, %f6820;
	fma.rn.f32 	%f2960, %f6821, %f2956, %f2;
	mul.f32 	%f2961, %f2959, %f2959;
	mul.f32 	%f2962, %f2960, %f2960;
	add.f32 	%f6822, %f2961, %f2962;
	setp.gt.f32 	%p541, %f6822, 0f40800000;
	mov.b32 	%r552, 485;
	mov.u32 	%r1330, %r552;
	@%p541 bra 	$L__BB0_1365;
	sub.f32 	%f6823, %f2961, %f2962;
	add.f32 	%f6824, %f2959, %f2959;
	add.f32 	%f2963, %f1, %f6823;
	fma.rn.f32 	%f2964, %f6824, %f2960, %f2;
	mul.f32 	%f2965, %f2963, %f2963;
	mul.f32 	%f2966, %f2964, %f2964;
	add.f32 	%f6825, %f2965, %f2966;
	setp.gt.f32 	%p542, %f6825, 0f40800000;
	mov.b32 	%r553, 486;
	mov.u32 	%r1330, %r553;
	@%p542 bra 	$L__BB0_1365;
	sub.f32 	%f6826, %f2965, %f2966;
	add.f32 	%f6827, %f2963, %f2963;
	add.f32 	%f2967, %f1, %f6826;
	fma.rn.f32 	%f2968, %f6827, %f2964, %f2;
	mul.f32 	%f2969, %f2967, %f2967;
	mul.f32 	%f2970, %f2968, %f2968;
	add.f32 	%f6828, %f2969, %f2970;
	setp.gt.f32 	%p543, %f6828, 0f40800000;
	mov.b32 	%r554, 487;
	mov.u32 	%r1330, %r554;
	@%p543 bra 	$L__BB0_1365;
	sub.f32 	%f6829, %f2969, %f2970;
	add.f32 	%f6830, %f2967, %f2967;
	add.f32 	%f2971, %f1, %f6829;
	fma.rn.f32 	%f2972, %f6830, %f2968, %f2;
	mul.f32 	%f2973, %f2971, %f2971;
	mul.f32 	%f2974, %f2972, %f2972;
	add.f32 	%f6831, %f2973, %f2974;
	setp.gt.f32 	%p544, %f6831, 0f40800000;
	mov.b32 	%r555, 488;
	mov.u32 	%r1330, %r555;
	@%p544 bra 	$L__BB0_1365;
	sub.f32 	%f6832, %f2973, %f2974;
	add.f32 	%f6833, %f2971, %f2971;
	add.f32 	%f2975, %f1, %f6832;
	fma.rn.f32 	%f2976, %f6833, %f2972, %f2;
	mul.f32 	%f2977, %f2975, %f2975;
	mul.f32 	%f2978, %f2976, %f2976;
	add.f32 	%f6834, %f2977, %f2978;
	setp.gt.f32 	%p545, %f6834, 0f40800000;
	mov.b32 	%r556, 489;
	mov.u32 	%r1330, %r556;
	@%p545 bra 	$L__BB0_1365;
	sub.f32 	%f6835, %f2977, %f2978;
	add.f32 	%f6836, %f2975, %f2975;
	add.f32 	%f2979, %f1, %f6835;
	fma.rn.f32 	%f2980, %f6836, %f2976, %f2;
	mul.f32 	%f2981, %f2979, %f2979;
	mul.f32 	%f2982, %f2980, %f2980;
	add.f32 	%f6837, %f2981, %f2982;
	setp.gt.f32 	%p546, %f6837, 0f40800000;
	mov.b32 	%r557, 490;
	mov.u32 	%r1330, %r557;
	@%p546 bra 	$L__BB0_1365;
	sub.f32 	%f6838, %f2981, %f2982;
	add.f32 	%f6839, %f2979, %f2979;
	add.f32 	%f2983, %f1, %f6838;
	fma.rn.f32 	%f2984, %f6839, %f2980, %f2;
	mul.f32 	%f2985, %f2983, %f2983;
	mul.f32 	%f2986, %f2984, %f2984;
	add.f32 	%f6840, %f2985, %f2986;
	setp.gt.f32 	%p547, %f6840, 0f40800000;
	mov.b32 	%r558, 491;
	mov.u32 	%r1330, %r558;
	@%p547 bra 	$L__BB0_1365;
	sub.f32 	%f6841, %f2985, %f2986;
	add.f32 	%f6842, %f2983, %f2983;
	add.f32 	%f2987, %f1, %f6841;
	fma.rn.f32 	%f2988, %f6842, %f2984, %f2;
	mul.f32 	%f2989, %f2987, %f2987;
	mul.f32 	%f2990, %f2988, %f2988;
	add.f32 	%f6843, %f2989, %f2990;
	setp.gt.f32 	%p548, %f6843, 0f40800000;
	mov.b32 	%r559, 492;
	mov.u32 	%r1330, %r559;
	@%p548 bra 	$L__BB0_1365;
	sub.f32 	%f6844, %f2989, %f2990;
	add.f32 	%f6845, %f2987, %f2987;
	add.f32 	%f2991, %f1, %f6844;
	fma.rn.f32 	%f2992, %f6845, %f2988, %f2;
	mul.f32 	%f2993, %f2991, %f2991;
	mul.f32 	%f2994, %f2992, %f2992;
	add.f32 	%f6846, %f2993, %f2994;
	setp.gt.f32 	%p549, %f6846, 0f40800000;
	mov.b32 	%r560, 493;
	mov.u32 	%r1330, %r560;
	@%p549 bra 	$L__BB0_1365;
	sub.f32 	%f6847, %f2993, %f2994;
	add.f32 	%f6848, %f2991, %f2991;
	add.f32 	%f2995, %f1, %f6847;
	fma.rn.f32 	%f2996, %f6848, %f2992, %f2;
	mul.f32 	%f2997, %f2995, %f2995;
	mul.f32 	%f2998, %f2996, %f2996;
	add.f32 	%f6849, %f2997, %f2998;
	setp.gt.f32 	%p550, %f6849, 0f40800000;
	mov.b32 	%r561, 494;
	mov.u32 	%r1330, %r561;
	@%p550 bra 	$L__BB0_1365;
	sub.f32 	%f6850, %f2997, %f2998;
	add.f32 	%f6851, %f2995, %f2995;
	add.f32 	%f2999, %f1, %f6850;
	fma.rn.f32 	%f3000, %f6851, %f2996, %f2;
	mul.f32 	%f3001, %f2999, %f2999;
	mul.f32 	%f3002, %f3000, %f3000;
	add.f32 	%f6852, %f3001, %f3002;
	setp.gt.f32 	%p551, %f6852, 0f40800000;
	mov.b32 	%r562, 495;
	mov.u32 	%r1330, %r562;
	@%p551 bra 	$L__BB0_1365;
	sub.f32 	%f6853, %f3001, %f3002;
	add.f32 	%f6854, %f2999, %f2999;
	add.f32 	%f3003, %f1, %f6853;
	fma.rn.f32 	%f3004, %f6854, %f3000, %f2;
	mul.f32 	%f3005, %f3003, %f3003;
	mul.f32 	%f3006, %f3004, %f3004;
	add.f32 	%f6855, %f3005, %f3006;
	setp.gt.f32 	%p552, %f6855, 0f40800000;
	mov.b32 	%r563, 496;
	mov.u32 	%r1330, %r563;
	@%p552 bra 	$L__BB0_1365;
	sub.f32 	%f6856, %f3005, %f3006;
	add.f32 	%f6857, %f3003, %f3003;
	add.f32 	%f3007, %f1, %f6856;
	fma.rn.f32 	%f3008, %f6857, %f3004, %f2;
	mul.f32 	%f3009, %f3007, %f3007;
	mul.f32 	%f3010, %f3008, %f3008;
	add.f32 	%f6858, %f3009, %f3010;
	setp.gt.f32 	%p553, %f6858, 0f40800000;
	mov.b32 	%r564, 497;
	mov.u32 	%r1330, %r564;
	@%p553 bra 	$L__BB0_1365;
	sub.f32 	%f6859, %f3009, %f3010;
	add.f32 	%f6860, %f3007, %f3007;
	add.f32 	%f3011, %f1, %f6859;
	fma.rn.f32 	%f3012, %f6860, %f3008, %f2;
	mul.f32 	%f3013, %f3011, %f3011;
	mul.f32 	%f3014, %f3012, %f3012;
	add.f32 	%f6861, %f3013, %f3014;
	setp.gt.f32 	%p554, %f6861, 0f40800000;
	mov.b32 	%r565, 498;
	mov.u32 	%r1330, %r565;
	@%p554 bra 	$L__BB0_1365;
	sub.f32 	%f6862, %f3013, %f3014;
	add.f32 	%f6863, %f3011, %f3011;
	add.f32 	%f3015, %f1, %f6862;
	fma.rn.f32 	%f3016, %f6863, %f3012, %f2;
	mul.f32 	%f3017, %f3015, %f3015;
	mul.f32 	%f3018, %f3016, %f3016;
	add.f32 	%f6864, %f3017, %f3018;
	setp.gt.f32 	%p555, %f6864, 0f40800000;
	mov.b32 	%r566, 499;
	mov.u32 	%r1330, %r566;
	@%p555 bra 	$L__BB0_1365;
	sub.f32 	%f6865, %f3017, %f3018;
	add.f32 	%f6866, %f3015, %f3015;
	add.f32 	%f3019, %f1, %f6865;
	fma.rn.f32 	%f3020, %f6866, %f3016, %f2;
	mul.f32 	%f3021, %f3019, %f3019;
	mul.f32 	%f3022, %f3020, %f3020;
	add.f32 	%f6867, %f3021, %f3022;
	setp.gt.f32 	%p556, %f6867, 0f40800000;
	mov.b32 	%r567, 500;
	mov.u32 	%r1330, %r567;
	@%p556 bra 	$L__BB0_1365;
	sub.f32 	%f6868, %f3021, %f3022;
	add.f32 	%f6869, %f3019, %f3019;
	add.f32 	%f3023, %f1, %f6868;
	fma.rn.f32 	%f3024, %f6869, %f3020, %f2;
	mul.f32 	%f3025, %f3023, %f3023;
	mul.f32 	%f3026, %f3024, %f3024;
	add.f32 	%f6870, %f3025, %f3026;
	setp.gt.f32 	%p557, %f6870, 0f40800000;
	mov.b32 	%r568, 501;
	mov.u32 	%r1330, %r568;
	@%p557 bra 	$L__BB0_1365;
	sub.f32 	%f6871, %f3025, %f3026;
	add.f32 	%f6872, %f3023, %f3023;
	add.f32 	%f3027, %f1, %f6871;
	fma.rn.f32 	%f3028, %f6872, %f3024, %f2;
	mul.f32 	%f3029, %f3027, %f3027;
	mul.f32 	%f3030, %f3028, %f3028;
	add.f32 	%f6873, %f3029, %f3030;
	setp.gt.f32 	%p558, %f6873, 0f40800000;
	mov.b32 	%r569, 502;
	mov.u32 	%r1330, %r569;
	@%p558 bra 	$L__BB0_1365;
	sub.f32 	%f6874, %f3029, %f3030;
	add.f32 	%f6875, %f3027, %f3027;
	add.f32 	%f3031, %f1, %f6874;
	fma.rn.f32 	%f3032, %f6875, %f3028, %f2;
	mul.f32 	%f3033, %f3031, %f3031;
	mul.f32 	%f3034, %f3032, %f3032;
	add.f32 	%f6876, %f3033, %f3034;
	setp.gt.f32 	%p559, %f6876, 0f40800000;
	mov.b32 	%r570, 503;
	mov.u32 	%r1330, %r570;
	@%p559 bra 	$L__BB0_1365;
	sub.f32 	%f6877, %f3033, %f3034;
	add.f32 	%f6878, %f3031, %f3031;
	add.f32 	%f3035, %f1, %f6877;
	fma.rn.f32 	%f3036, %f6878, %f3032, %f2;
	mul.f32 	%f3037, %f3035, %f3035;
	mul.f32 	%f3038, %f3036, %f3036;
	add.f32 	%f6879, %f3037, %f3038;
	setp.gt.f32 	%p560, %f6879, 0f40800000;
	mov.b32 	%r571, 504;
	mov.u32 	%r1330, %r571;
	@%p560 bra 	$L__BB0_1365;
	sub.f32 	%f6880, %f3037, %f3038;
	add.f32 	%f6881, %f3035, %f3035;
	add.f32 	%f3039, %f1, %f6880;
	fma.rn.f32 	%f3040, %f6881, %f3036, %f2;
	mul.f32 	%f3041, %f3039, %f3039;
	mul.f32 	%f3042, %f3040, %f3040;
	add.f32 	%f6882, %f3041, %f3042;
	setp.gt.f32 	%p561, %f6882, 0f40800000;
	mov.b32 	%r572, 505;
	mov.u32 	%r1330, %r572;
	@%p561 bra 	$L__BB0_1365;
	sub.f32 	%f6883, %f3041, %f3042;
	add.f32 	%f6884, %f3039, %f3039;
	add.f32 	%f3043, %f1, %f6883;
	fma.rn.f32 	%f3044, %f6884, %f3040, %f2;
	mul.f32 	%f3045, %f3043, %f3043;
	mul.f32 	%f3046, %f3044, %f3044;
	add.f32 	%f6885, %f3045, %f3046;
	setp.gt.f32 	%p562, %f6885, 0f40800000;
	mov.b32 	%r573, 506;
	mov.u32 	%r1330, %r573;
	@%p562 bra 	$L__BB0_1365;
	sub.f32 	%f6886, %f3045, %f3046;
	add.f32 	%f6887, %f3043, %f3043;
	add.f32 	%f3047, %f1, %f6886;
	fma.rn.f32 	%f3048, %f6887, %f3044, %f2;
	mul.f32 	%f3049, %f3047, %f3047;
	mul.f32 	%f3050, %f3048, %f3048;
	add.f32 	%f6888, %f3049, %f3050;
	setp.gt.f32 	%p563, %f6888, 0f40800000;
	mov.b32 	%r574, 507;
	mov.u32 	%r1330, %r574;
	@%p563 bra 	$L__BB0_1365;
	sub.f32 	%f6889, %f3049, %f3050;
	add.f32 	%f6890, %f3047, %f3047;
	add.f32 	%f3051, %f1, %f6889;
	fma.rn.f32 	%f3052, %f6890, %f3048, %f2;
	mul.f32 	%f3053, %f3051, %f3051;
	mul.f32 	%f3054, %f3052, %f3052;
	add.f32 	%f6891, %f3053, %f3054;
	setp.gt.f32 	%p564, %f6891, 0f40800000;
	mov.b32 	%r575, 508;
	mov.u32 	%r1330, %r575;
	@%p564 bra 	$L__BB0_1365;
	sub.f32 	%f6892, %f3053, %f3054;
	add.f32 	%f6893, %f3051, %f3051;
	add.f32 	%f3055, %f1, %f6892;
	fma.rn.f32 	%f3056, %f6893, %f3052, %f2;
	mul.f32 	%f3057, %f3055, %f3055;
	mul.f32 	%f3058, %f3056, %f3056;
	add.f32 	%f6894, %f3057, %f3058;
	setp.gt.f32 	%p565, %f6894, 0f40800000;
	mov.b32 	%r576, 509;
	mov.u32 	%r1330, %r576;
	@%p565 bra 	$L__BB0_1365;
	sub.f32 	%f6895, %f3057, %f3058;
	add.f32 	%f6896, %f3055, %f3055;
	add.f32 	%f3059, %f1, %f6895;
	fma.rn.f32 	%f3060, %f6896, %f3056, %f2;
	mul.f32 	%f3061, %f3059, %f3059;
	mul.f32 	%f3062, %f3060, %f3060;
	add.f32 	%f6897, %f3061, %f3062;
	setp.gt.f32 	%p566, %f6897, 0f40800000;
	mov.b32 	%r577, 510;
	mov.u32 	%r1330, %r577;
	@%p566 bra 	$L__BB0_1365;
	sub.f32 	%f6898, %f3061, %f3062;
	add.f32 	%f6899, %f3059, %f3059;
	add.f32 	%f3063, %f1, %f6898;
	fma.rn.f32 	%f3064, %f6899, %f3060, %f2;
	mul.f32 	%f3065, %f3063, %f3063;
	mul.f32 	%f3066, %f3064, %f3064;
	add.f32 	%f6900, %f3065, %f3066;
	setp.gt.f32 	%p567, %f6900, 0f40800000;
	mov.b32 	%r578, 511;
	mov.u32 	%r1330, %r578;
	@%p567 bra 	$L__BB0_1365;
	sub.f32 	%f6901, %f3065, %f3066;
	add.f32 	%f6902, %f3063, %f3063;
	add.f32 	%f3067, %f1, %f6901;
	fma.rn.f32 	%f3068, %f6902, %f3064, %f2;
	mul.f32 	%f3069, %f3067, %f3067;
	mul.f32 	%f3070, %f3068, %f3068;
	add.f32 	%f6903, %f3069, %f3070;
	setp.gt.f32 	%p568, %f6903, 0f40800000;
	mov.b32 	%r579, 512;
	mov.u32 	%r1330, %r579;
	@%p568 bra 	$L__BB0_1365;
	sub.f32 	%f6904, %f3069, %f3070;
	add.f32 	%f6905, %f3067, %f3067;
	add.f32 	%f3071, %f1, %f6904;
	fma.rn.f32 	%f3072, %f6905, %f3068, %f2;
	mul.f32 	%f3073, %f3071, %f3071;
	mul.f32 	%f3074, %f3072, %f3072;
	add.f32 	%f6906, %f3073, %f3074;
	setp.gt.f32 	%p569, %f6906, 0f40800000;
	mov.b32 	%r580, 513;
	mov.u32 	%r1330, %r580;
	@%p569 bra 	$L__BB0_1365;
	sub.f32 	%f6907, %f3073, %f3074;
	add.f32 	%f6908, %f3071, %f3071;
	add.f32 	%f3075, %f1, %f6907;
	fma.rn.f32 	%f3076, %f6908, %f3072, %f2;
	mul.f32 	%f3077, %f3075, %f3075;
	mul.f32 	%f3078, %f3076, %f3076;
	add.f32 	%f6909, %f3077, %f3078;
	setp.gt.f32 	%p570, %f6909, 0f40800000;
	mov.b32 	%r581, 514;
	mov.u32 	%r1330, %r581;
	@%p570 bra 	$L__BB0_1365;
	sub.f32 	%f6910, %f3077, %f3078;
	add.f32 	%f6911, %f3075, %f3075;
	add.f32 	%f3079, %f1, %f6910;
	fma.rn.f32 	%f3080, %f6911, %f3076, %f2;
	mul.f32 	%f3081, %f3079, %f3079;
	mul.f32 	%f3082, %f3080, %f3080;
	add.f32 	%f6912, %f3081, %f3082;
	setp.gt.f32 	%p571, %f6912, 0f40800000;
	mov.b32 	%r582, 515;
	mov.u32 	%r1330, %r582;
	@%p571 bra 	$L__BB0_1365;
	sub.f32 	%f6913, %f3081, %f3082;
	add.f32 	%f6914, %f3079, %f3079;
	add.f32 	%f3083, %f1, %f6913;
	fma.rn.f32 	%f3084, %f6914, %f3080, %f2;
	mul.f32 	%f3085, %f3083, %f3083;
	mul.f32 	%f3086, %f3084, %f3084;
	add.f32 	%f6915, %f3085, %f3086;
	setp.gt.f32 	%p572, %f6915, 0f40800000;
	mov.b32 	%r583, 516;
	mov.u32 	%r1330, %r583;
	@%p572 bra 	$L__BB0_1365;
	sub.f32 	%f6916, %f3085, %f3086;
	add.f32 	%f6917, %f3083, %f3083;
	add.f32 	%f3087, %f1, %f6916;
	fma.rn.f32 	%f3088, %f6917, %f3084, %f2;
	mul.f32 	%f3089, %f3087, %f3087;
	mul.f32 	%f3090, %f3088, %f3088;
	add.f32 	%f6918, %f3089, %f3090;
	setp.gt.f32 	%p573, %f6918, 0f40800000;
	mov.b32 	%r584, 517;
	mov.u32 	%r1330, %r584;
	@%p573 bra 	$L__BB0_1365;
	sub.f32 	%f6919, %f3089, %f3090;
	add.f32 	%f6920, %f3087, %f3087;
	add.f32 	%f3091, %f1, %f6919;
	fma.rn.f32 	%f3092, %f6920, %f3088, %f2;
	mul.f32 	%f3093, %f3091, %f3091;
	mul.f32 	%f3094, %f3092, %f3092;
	add.f32 	%f6921, %f3093, %f3094;
	setp.gt.f32 	%p574, %f6921, 0f40800000;
	mov.b32 	%r585, 518;
	mov.u32 	%r1330, %r585;
	@%p574 bra 	$L__BB0_1365;
	sub.f32 	%f6922, %f3093, %f3094;
	add.f32 	%f6923, %f3091, %f3091;
	add.f32 	%f3095, %f1, %f6922;
	fma.rn.f32 	%f3096, %f6923, %f3092, %f2;
	mul.f32 	%f3097, %f3095, %f3095;
	mul.f32 	%f3098, %f3096, %f3096;
	add.f32 	%f6924, %f3097, %f3098;
	setp.gt.f32 	%p575, %f6924, 0f40800000;
	mov.b32 	%r586, 519;
	mov.u32 	%r1330, %r586;
	@%p575 bra 	$L__BB0_1365;
	sub.f32 	%f6925, %f3097, %f3098;
	add.f32 	%f6926, %f3095, %f3095;
	add.f32 	%f3099, %f1, %f6925;
	fma.rn.f32 	%f3100, %f6926, %f3096, %f2;
	mul.f32 	%f3101, %f3099, %f3099;
	mul.f32 	%f3102, %f3100, %f3100;
	add.f32 	%f6927, %f3101, %f3102;
	setp.gt.f32 	%p576, %f6927, 0f40800000;
	mov.b32 	%r587, 520;
	mov.u32 	%r1330, %r587;
	@%p576 bra 	$L__BB0_1365;
	sub.f32 	%f6928, %f3101, %f3102;
	add.f32 	%f6929, %f3099, %f3099;
	add.f32 	%f3103, %f1, %f6928;
	fma.rn.f32 	%f3104, %f6929, %f3100, %f2;
	mul.f32 	%f3105, %f3103, %f3103;
	mul.f32 	%f3106, %f3104, %f3104;
	add.f32 	%f6930, %f3105, %f3106;
	setp.gt.f32 	%p577, %f6930, 0f40800000;
	mov.b32 	%r588, 521;
	mov.u32 	%r1330, %r588;
	@%p577 bra 	$L__BB0_1365;
	sub.f32 	%f6931, %f3105, %f3106;
	add.f32 	%f6932, %f3103, %f3103;
	add.f32 	%f3107, %f1, %f6931;
	fma.rn.f32 	%f3108, %f6932, %f3104, %f2;
	mul.f32 	%f3109, %f3107, %f3107;
	mul.f32 	%f3110, %f3108, %f3108;
	add.f32 	%f6933, %f3109, %f3110;
	setp.gt.f32 	%p578, %f6933, 0f40800000;
	mov.b32 	%r589, 522;
	mov.u32 	%r1330, %r589;
	@%p578 bra 	$L__BB0_1365;
	sub.f32 	%f6934, %f3109, %f3110;
	add.f32 	%f6935, %f3107, %f3107;
	add.f32 	%f3111, %f1, %f6934;
	fma.rn.f32 	%f3112, %f6935, %f3108, %f2;
	mul.f32 	%f3113, %f3111, %f3111;
	mul.f32 	%f3114, %f3112, %f3112;
	add.f32 	%f6936, %f3113, %f3114;
	setp.gt.f32 	%p579, %f6936, 0f40800000;
	mov.b32 	%r590, 523;
	mov.u32 	%r1330, %r590;
	@%p579 bra 	$L__BB0_1365;
	sub.f32 	%f6937, %f3113, %f3114;
	add.f32 	%f6938, %f3111, %f3111;
	add.f32 	%f3115, %f1, %f6937;
	fma.rn.f32 	%f3116, %f6938, %f3112, %f2;
	mul.f32 	%f3117, %f3115, %f3115;
	mul.f32 	%f3118, %f3116, %f3116;
	add.f32 	%f6939, %f3117, %f3118;
	setp.gt.f32 	%p580, %f6939, 0f40800000;
	mov.b32 	%r591, 524;
	mov.u32 	%r1330, %r591;
	@%p580 bra 	$L__BB0_1365;
	sub.f32 	%f6940, %f3117, %f3118;
	add.f32 	%f6941, %f3115, %f3115;
	add.f32 	%f3119, %f1, %f6940;
	fma.rn.f32 	%f3120, %f6941, %f3116, %f2;
	mul.f32 	%f3121, %f3119, %f3119;
	mul.f32 	%f3122, %f3120, %f3120;
	add.f32 	%f6942, %f3121, %f3122;
	setp.gt.f32 	%p581, %f6942, 0f40800000;
	mov.b32 	%r592, 525;
	mov.u32 	%r1330, %r592;
	@%p581 bra 	$L__BB0_1365;
	sub.f32 	%f6943, %f3121, %f3122;
	add.f32 	%f6944, %f3119, %f3119;
	add.f32 	%f3123, %f1, %f6943;
	fma.rn.f32 	%f3124, %f6944, %f3120, %f2;
	mul.f32 	%f3125, %f3123, %f3123;
	mul.f32 	%f3126, %f3124, %f3124;
	add.f32 	%f6945, %f3125, %f3126;
	setp.gt.f32 	%p582, %f6945, 0f40800000;
	mov.b32 	%r593, 526;
	mov.u32 	%r1330, %r593;
	@%p582 bra 	$L__BB0_1365;
	sub.f32 	%f6946, %f3125, %f3126;
	add.f32 	%f6947, %f3123, %f3123;
	add.f32 	%f3127, %f1, %f6946;
	fma.rn.f32 	%f3128, %f6947, %f3124, %f2;
	mul.f32 	%f3129, %f3127, %f3127;
	mul.f32 	%f3130, %f3128, %f3128;
	add.f32 	%f6948, %f3129, %f3130;
	setp.gt.f32 	%p583, %f6948, 0f40800000;
	mov.b32 	%r594, 527;
	mov.u32 	%r1330, %r594;
	@%p583 bra 	$L__BB0_1365;
	sub.f32 	%f6949, %f3129, %f3130;
	add.f32 	%f6950, %f3127, %f3127;
	add.f32 	%f3131, %f1, %f6949;
	fma.rn.f32 	%f3132, %f6950, %f3128, %f2;
	mul.f32 	%f3133, %f3131, %f3131;
	mul.f32 	%f3134, %f3132, %f3132;
	add.f32 	%f6951, %f3133, %f3134;
	setp.gt.f32 	%p584, %f6951, 0f40800000;
	mov.b32 	%r595, 528;
	mov.u32 	%r1330, %r595;
	@%p584 bra 	$L__BB0_1365;
	sub.f32 	%f6952, %f3133, %f3134;
	add.f32 	%f6953, %f3131, %f3131;
	add.f32 	%f3135, %f1, %f6952;
	fma.rn.f32 	%f3136, %f6953, %f3132, %f2;
	mul.f32 	%f3137, %f3135, %f3135;
	mul.f32 	%f3138, %f3136, %f3136;
	add.f32 	%f6954, %f3137, %f3138;
	setp.gt.f32 	%p585, %f6954, 0f40800000;
	mov.b32 	%r596, 529;
	mov.u32 	%r1330, %r596;
	@%p585 bra 	$L__BB0_1365;
	sub.f32 	%f6955, %f3137, %f3138;
	add.f32 	%f6956, %f3135, %f3135;
	add.f32 	%f3139, %f1, %f6955;
	fma.rn.f32 	%f3140, %f6956, %f3136, %f2;
	mul.f32 	%f3141, %f3139, %f3139;
	mul.f32 	%f3142, %f3140, %f3140;
	add.f32 	%f6957, %f3141, %f3142;
	setp.gt.f32 	%p586, %f6957, 0f40800000;
	mov.b32 	%r597, 530;
	mov.u32 	%r1330, %r597;
	@%p586 bra 	$L__BB0_1365;
	sub.f32 	%f6958, %f3141, %f3142;
	add.f32 	%f6959, %f3139, %f3139;
	add.f32 	%f3143, %f1, %f6958;
	fma.rn.f32 	%f3144, %f6959, %f3140, %f2;
	mul.f32 	%f3145, %f3143, %f3143;
	mul.f32 	%f3146, %f3144, %f3144;
	add.f32 	%f6960, %f3145, %f3146;
	setp.gt.f32 	%p587, %f6960, 0f40800000;
	mov.b32 	%r598, 531;
	mov.u32 	%r1330, %r598;
	@%p587 bra 	$L__BB0_1365;
	sub.f32 	%f6961, %f3145, %f3146;
	add.f32 	%f6962, %f3143, %f3143;
	add.f32 	%f3147, %f1, %f6961;
	fma.rn.f32 	%f3148, %f6962, %f3144, %f2;
	mul.f32 	%f3149, %f3147, %f3147;
	mul.f32 	%f3150, %f3148, %f3148;
	add.f32 	%f6963, %f3149, %f3150;
	setp.gt.f32 	%p588, %f6963, 0f40800000;
	mov.b32 	%r599, 532;
	mov.u32 	%r1330, %r599;
	@%p588 bra 	$L__BB0_1365;
	sub.f32 	%f6964, %f3149, %f3150;
	add.f32 	%f6965, %f3147, %f3147;
	add.f32 	%f3151, %f1, %f6964;
	fma.rn.f32 	%f3152, %f6965, %f3148, %f2;
	mul.f32 	%f3153, %f3151, %f3151;
	mul.f32 	%f3154, %f3152, %f3152;
	add.f32 	%f6966, %f3153, %f3154;
	setp.gt.f32 	%p589, %f6966, 0f40800000;
	mov.b32 	%r600, 533;
	mov.u32 	%r1330, %r600;
	@%p589 bra 	$L__BB0_1365;
	sub.f32 	%f6967, %f3153, %f3154;
	add.f32 	%f6968, %f3151, %f3151;
	add.f32 	%f3155, %f1, %f6967;
	fma.rn.f32 	%f3156, %f6968, %f3152, %f2;
	mul.f32 	%f3157, %f3155, %f3155;
	mul.f32 	%f3158, %f3156, %f3156;
	add.f32 	%f6969, %f3157, %f3158;
	setp.gt.f32 	%p590, %f6969, 0f40800000;
	mov.b32 	%r601, 534;
	mov.u32 	%r1330, %r601;
	@%p590 bra 	$L__BB0_1365;
	sub.f32 	%f6970, %f3157, %f3158;
	add.f32 	%f6971, %f3155, %f3155;
	add.f32 	%f3159, %f1, %f6970;
	fma.rn.f32 	%f3160, %f6971, %f3156, %f2;
	mul.f32 	%f3161, %f3159, %f3159;
	mul.f32 	%f3162, %f3160, %f3160;
	add.f32 	%f6972, %f3161, %f3162;
	setp.gt.f32 	%p591, %f6972, 0f40800000;
	mov.b32 	%r602, 535;
	mov.u32 	%r1330, %r602;
	@%p591 bra 	$L__BB0_1365;
	sub.f32 	%f6973, %f3161, %f3162;
	add.f32 	%f6974, %f3159, %f3159;
	add.f32 	%f3163, %f1, %f6973;
	fma.rn.f32 	%f3164, %f6974, %f3160, %f2;
	mul.f32 	%f3165, %f3163, %f3163;
	mul.f32 	%f3166, %f3164, %f3164;
	add.f32 	%f6975, %f3165, %f3166;
	setp.gt.f32 	%p592, %f6975, 0f40800000;
	mov.b32 	%r603, 536;
	mov.u32 	%r1330, %r603;
	@%p592 bra 	$L__BB0_1365;
	sub.f32 	%f6976, %f3165, %f3166;
	add.f32 	%f6977, %f3163, %f3163;
	add.f32 	%f3167, %f1, %f6976;
	fma.rn.f32 	%f3168, %f6977, %f3164, %f2;
	mul.f32 	%f3169, %f3167, %f3167;
	mul.f32 	%f3170, %f3168, %f3168;
	add.f32 	%f6978, %f3169, %f3170;
	setp.gt.f32 	%p593, %f6978, 0f40800000;
	mov.b32 	%r604, 537;
	mov.u32 	%r1330, %r604;
	@%p593 bra 	$L__BB0_1365;
	sub.f32 	%f6979, %f3169, %f3170;
	add.f32 	%f6980, %f3167, %f3167;
	add.f32 	%f3171, %f1, %f6979;
	fma.rn.f32 	%f3172, %f6980, %f3168, %f2;
	mul.f32 	%f3173, %f3171, %f3171;
	mul.f32 	%f3174, %f3172, %f3172;
	add.f32 	%f6981, %f3173, %f3174;
	setp.gt.f32 	%p594, %f6981, 0f40800000;
	mov.b32 	%r605, 538;
	mov.u32 	%r1330, %r605;
	@%p594 bra 	$L__BB0_1365;
	sub.f32 	%f6982, %f3173, %f3174;
	add.f32 	%f6983, %f3171, %f3171;
	add.f32 	%f3175, %f1, %f6982;
	fma.rn.f32 	%f3176, %f6983, %f3172, %f2;
	mul.f32 	%f3177, %f3175, %f3175;
	mul.f32 	%f3178, %f3176, %f3176;
	add.f32 	%f6984, %f3177, %f3178;
	setp.gt.f32 	%p595, %f6984, 0f40800000;
	mov.b32 	%r606, 539;
	mov.u32 	%r1330, %r606;
	@%p595 bra 	$L__BB0_1365;
	sub.f32 	%f6985, %f3177, %f3178;
	add.f32 	%f6986, %f3175, %f3175;
	add.f32 	%f3179, %f1, %f6985;
	fma.rn.f32 	%f3180, %f6986, %f3176, %f2;
	mul.f32 	%f3181, %f3179, %f3179;
	mul.f32 	%f3182, %f3180, %f3180;
	add.f32 	%f6987, %f3181, %f3182;
	setp.gt.f32 	%p596, %f6987, 0f40800000;
	mov.b32 	%r607, 540;
	mov.u32 	%r1330, %r607;
	@%p596 bra 	$L__BB0_1365;
	sub.f32 	%f6988, %f3181, %f3182;
	add.f32 	%f6989, %f3179, %f3179;
	add.f32 	%f3183, %f1, %f6988;
	fma.rn.f32 	%f3184, %f6989, %f3180, %f2;
	mul.f32 	%f3185, %f3183, %f3183;
	mul.f32 	%f3186, %f3184, %f3184;
	add.f32 	%f6990, %f3185, %f3186;
	setp.gt.f32 	%p597, %f6990, 0f40800000;
	mov.b32 	%r608, 541;
	mov.u32 	%r1330, %r608;
	@%p597 bra 	$L__BB0_1365;
	sub.f32 	%f6991, %f3185, %f3186;
	add.f32 	%f6992, %f3183, %f3183;
	add.f32 	%f3187, %f1, %f6991;
	fma.rn.f32 	%f3188, %f6992, %f3184, %f2;
	mul.f32 	%f3189, %f3187, %f3187;
	mul.f32 	%f3190, %f3188, %f3188;
	add.f32 	%f6993, %f3189, %f3190;
	setp.gt.f32 	%p598, %f6993, 0f40800000;
	mov.b32 	%r609, 542;
	mov.u32 	%r1330, %r609;
	@%p598 bra 	$L__BB0_1365;
	sub.f32 	%f6994, %f3189, %f3190;
	add.f32 	%f6995, %f3187, %f3187;
	add.f32 	%f3191, %f1, %f6994;
	fma.rn.f32 	%f3192, %f6995, %f3188, %f2;
	mul.f32 	%f3193, %f3191, %f3191;
	mul.f32 	%f3194, %f3192, %f3192;
	add.f32 	%f6996, %f3193, %f3194;
	setp.gt.f32 	%p599, %f6996, 0f40800000;
	mov.b32 	%r610, 543;
	mov.u32 	%r1330, %r610;
	@%p599 bra 	$L__BB0_1365;
	sub.f32 	%f6997, %f3193, %f3194;
	add.f32 	%f6998, %f3191, %f3191;
	add.f32 	%f3195, %f1, %f6997;
	fma.rn.f32 	%f3196, %f6998, %f3192, %f2;
	mul.f32 	%f3197, %f3195, %f3195;
	mul.f32 	%f3198, %f3196, %f3196;
	add.f32 	%f6999, %f3197, %f3198;
	setp.gt.f32 	%p600, %f6999, 0f40800000;
	mov.b32 	%r611, 544;
	mov.u32 	%r1330, %r611;
	@%p600 bra 	$L__BB0_1365;
	sub.f32 	%f7000, %f3197, %f3198;
	add.f32 	%f7001, %f3195, %f3195;
	add.f32 	%f3199, %f1, %f7000;
	fma.rn.f32 	%f3200, %f7001, %f3196, %f2;
	mul.f32 	%f3201, %f3199, %f3199;
	mul.f32 	%f3202, %f3200, %f3200;
	add.f32 	%f7002, %f3201, %f3202;
	setp.gt.f32 	%p601, %f7002, 0f40800000;
	mov.b32 	%r612, 545;
	mov.u32 	%r1330, %r612;
	@%p601 bra 	$L__BB0_1365;
	sub.f32 	%f7003, %f3201, %f3202;
	add.f32 	%f7004, %f3199, %f3199;
	add.f32 	%f3203, %f1, %f7003;
	fma.rn.f32 	%f3204, %f7004, %f3200, %f2;
	mul.f32 	%f3205, %f3203, %f3203;
	mul.f32 	%f3206, %f3204, %f3204;
	add.f32 	%f7005, %f3205, %f3206;
	setp.gt.f32 	%p602, %f7005, 0f40800000;
	mov.b32 	%r613, 546;
	mov.u32 	%r1330, %r613;
	@%p602 bra 	$L__BB0_1365;
	sub.f32 	%f7006, %f3205, %f3206;
	add.f32 	%f7007, %f3203, %f3203;
	add.f32 	%f3207, %f1, %f7006;
	fma.rn.f32 	%f3208, %f7007, %f3204, %f2;
	mul.f32 	%f3209, %f3207, %f3207;
	mul.f32 	%f3210, %f3208, %f3208;
	add.f32 	%f7008, %f3209, %f3210;
	setp.gt.f32 	%p603, %f7008, 0f40800000;
	mov.b32 	%r614, 547;
	mov.u32 	%r1330, %r614;
	@%p603 bra 	$L__BB0_1365;
	sub.f32 	%f7009, %f3209, %f3210;
	add.f32 	%f7010, %f3207, %f3207;
	add.f32 	%f3211, %f1, %f7009;
	fma.rn.f32 	%f3212, %f7010, %f3208, %f2;
	mul.f32 	%f3213, %f3211, %f3211;
	mul.f32 	%f3214, %f3212, %f3212;
	add.f32 	%f7011, %f3213, %f3214;
	setp.gt.f32 	%p604, %f7011, 0f40800000;
	mov.b32 	%r615, 548;
	mov.u32 	%r1330, %r615;
	@%p604 bra 	$L__BB0_1365;
	sub.f32 	%f7012, %f3213, %f3214;
	add.f32 	%f7013, %f3211, %f3211;
	add.f32 	%f3215, %f1, %f7012;
	fma.rn.f32 	%f3216, %f7013, %f3212, %f2;
	mul.f32 	%f3217, %f3215, %f3215;
	mul.f32 	%f3218, %f3216, %f3216;
	add.f32 	%f7014, %f3217, %f3218;
	setp.gt.f32 	%p605, %f7014, 0f40800000;
	mov.b32 	%r616, 549;
	mov.u32 	%r1330, %r616;
	@%p605 bra 	$L__BB0_1365;
	sub.f32 	%f7015, %f3217, %f3218;
	add.f32 	%f7016, %f3215, %f3215;
	add.f32 	%f3219, %f1, %f7015;
	fma.rn.f32 	%f3220, %f7016, %f3216, %f2;
	mul.f32 	%f3221, %f3219, %f3219;
	mul.f32 	%f3222, %f3220, %f3220;
	add.f32 	%f7017, %f3221, %f3222;
	setp.gt.f32 	%p606, %f7017, 0f40800000;
	mov.b32 	%r617, 550;
	mov.u32 	%r1330, %r617;
	@%p606 bra 	$L__BB0_1365;
	sub.f32 	%f7018, %f3221, %f3222;
	add.f32 	%f7019, %f3219, %f3219;
	add.f32 	%f3223, %f1, %f7018;
	fma.rn.f32 	%f3224, %f7019, %f3220, %f2;
	mul.f32 	%f3225, %f3223, %f3223;
	mul.f32 	%f3226, %f3224, %f3224;
	add.f32 	%f7020, %f3225, %f3226;
	setp.gt.f32 	%p607, %f7020, 0f40800000;
	mov.b32 	%r618, 551;
	mov.u32 	%r1330, %r618;
	@%p607 bra 	$L__BB0_1365;
	sub.f32 	%f7021, %f3225, %f3226;
	add.f32 	%f7022, %f3223, %f3223;
	add.f32 	%f3227, %f1, %f7021;
	fma.rn.f32 	%f3228, %f7022, %f3224, %f2;
	mul.f32 	%f3229, %f3227, %f3227;
	mul.f32 	%f3230, %f3228, %f3228;
	add.f32 	%f7023, %f3229, %f3230;
	setp.gt.f32 	%p608, %f7023, 0f40800000;
	mov.b32 	%r619, 552;
	mov.u32 	%r1330, %r619;
	@%p608 bra 	$L__BB0_1365;
	sub.f32 	%f7024, %f3229, %f3230;
	add.f32 	%f7025, %f3227, %f3227;
	add.f32 	%f3231, %f1, %f7024;
	fma.rn.f32 	%f3232, %f7025, %f3228, %f2;
	mul.f32 	%f3233, %f3231, %f3231;
	mul.f32 	%f3234, %f3232, %f3232;
	add.f32 	%f7026, %f3233, %f3234;
	setp.gt.f32 	%p609, %f7026, 0f40800000;
	mov.b32 	%r620, 553;
	mov.u32 	%r1330, %r620;
	@%p609 bra 	$L__BB0_1365;
	sub.f32 	%f7027, %f3233, %f3234;
	add.f32 	%f7028, %f3231, %f3231;
	add.f32 	%f3235, %f1, %f7027;
	fma.rn.f32 	%f3236, %f7028, %f3232, %f2;
	mul.f32 	%f3237, %f3235, %f3235;
	mul.f32 	%f3238, %f3236, %f3236;
	add.f32 	%f7029, %f3237, %f3238;
	setp.gt.f32 	%p610, %f7029, 0f40800000;
	mov.b32 	%r621, 554;
	mov.u32 	%r1330, %r621;
	@%p610 bra 	$L__BB0_1365;
	sub.f32 	%f7030, %f3237, %f3238;
	add.f32 	%f7031, %f3235, %f3235;
	add.f32 	%f3239, %f1, %f7030;
	fma.rn.f32 	%f3240, %f7031, %f3236, %f2;
	mul.f32 	%f3241, %f3239, %f3239;
	mul.f32 	%f3242, %f3240, %f3240;
	add.f32 	%f7032, %f3241, %f3242;
	setp.gt.f32 	%p611, %f7032, 0f40800000;
	mov.b32 	%r622, 555;
	mov.u32 	%r1330, %r622;
	@%p611 bra 	$L__BB0_1365;
	sub.f32 	%f7033, %f3241, %f3242;
	add.f32 	%f7034, %f3239, %f3239;
	add.f32 	%f3243, %f1, %f7033;
	fma.rn.f32 	%f3244, %f7034, %f3240, %f2;
	mul.f32 	%f3245, %f3243, %f3243;
	mul.f32 	%f3246, %f3244, %f3244;
	add.f32 	%f7035, %f3245, %f3246;
	setp.gt.f32 	%p612, %f7035, 0f40800000;
	mov.b32 	%r623, 556;
	mov.u32 	%r1330, %r623;
	@%p612 bra 	$L__BB0_1365;
	sub.f32 	%f7036, %f3245, %f3246;
	add.f32 	%f7037, %f3243, %f3243;
	add.f32 	%f3247, %f1, %f7036;
	fma.rn.f32 	%f3248, %f7037, %f3244, %f2;
	mul.f32 	%f3249, %f3247, %f3247;
	mul.f32 	%f3250, %f3248, %f3248;
	add.f32 	%f7038, %f3249, %f3250;
	setp.gt.f32 	%p613, %f7038, 0f40800000;
	mov.b32 	%r624, 557;
	mov.u32 	%r1330, %r624;
	@%p613 bra 	$L__BB0_1365;
	sub.f32 	%f7039, %f3249, %f3250;
	add.f32 	%f7040, %f3247, %f3247;
	add.f32 	%f3251, %f1, %f7039;
	fma.rn.f32 	%f3252, %f7040, %f3248, %f2;
	mul.f32 	%f3253, %f3251, %f3251;
	mul.f32 	%f3254, %f3252, %f3252;
	add.f32 	%f7041, %f3253, %f3254;
	setp.gt.f32 	%p614, %f7041, 0f40800000;
	mov.b32 	%r625, 558;
	mov.u32 	%r1330, %r625;
	@%p614 bra 	$L__BB0_1365;
	sub.f32 	%f7042, %f3253, %f3254;
	add.f32 	%f7043, %f3251, %f3251;
	add.f32 	%f3255, %f1, %f7042;
	fma.rn.f32 	%f3256, %f7043, %f3252, %f2;
	mul.f32 	%f3257, %f3255, %f3255;
	mul.f32 	%f3258, %f3256, %f3256;
	add.f32 	%f7044, %f3257, %f3258;
	setp.gt.f32 	%p615, %f7044, 0f40800000;
	mov.b32 	%r626, 559;
	mov.u32 	%r1330, %r626;
	@%p615 bra 	$L__BB0_1365;
	sub.f32 	%f7045, %f3257, %f3258;
	add.f32 	%f7046, %f3255, %f3255;
	add.f32 	%f3259, %f1, %f7045;
	fma.rn.f32 	%f3260, %f7046, %f3256, %f2;
	mul.f32 	%f3261, %f3259, %f3259;
	mul.f32 	%f3262, %f3260, %f3260;
	add.f32 	%f7047, %f3261, %f3262;
	setp.gt.f32 	%p616, %f7047, 0f40800000;
	mov.b32 	%r627, 560;
	mov.u32 	%r1330, %r627;
	@%p616 bra 	$L__BB0_1365;
	sub.f32 	%f7048, %f3261, %f3262;
	add.f32 	%f7049, %f3259, %f3259;
	add.f32 	%f3263, %f1, %f7048;
	fma.rn.f32 	%f3264, %f7049, %f3260, %f2;
	mul.f32 	%f3265, %f3263, %f3263;
	mul.f32 	%f3266, %f3264, %f3264;
	add.f32 	%f7050, %f3265, %f3266;
	setp.gt.f32 	%p617, %f7050, 0f40800000;
	mov.b32 	%r628, 561;
	mov.u32 	%r1330, %r628;
	@%p617 bra 	$L__BB0_1365;
	sub.f32 	%f7051, %f3265, %f3266;
	add.f32 	%f7052, %f3263, %f3263;
	add.f32 	%f3267, %f1, %f7051;
	fma.rn.f32 	%f3268, %f7052, %f3264, %f2;
	mul.f32 	%f3269, %f3267, %f3267;
	mul.f32 	%f3270, %f3268, %f3268;
	add.f32 	%f7053, %f3269, %f3270;
	setp.gt.f32 	%p618, %f7053, 0f40800000;
	mov.b32 	%r629, 562;
	mov.u32 	%r1330, %r629;
	@%p618 bra 	$L__BB0_1365;
	sub.f32 	%f7054, %f3269, %f3270;
	add.f32 	%f7055, %f3267, %f3267;
	add.f32 	%f3271, %f1, %f7054;
	fma.rn.f32 	%f3272, %f7055, %f3268, %f2;
	mul.f32 	%f3273, %f3271, %f3271;
	mul.f32 	%f3274, %f3272, %f3272;
	add.f32 	%f7056, %f3273, %f3274;
	setp.gt.f32 	%p619, %f7056, 0f40800000;
	mov.b32 	%r630, 563;
	mov.u32 	%r1330, %r630;
	@%p619 bra 	$L__BB0_1365;
	sub.f32 	%f7057, %f3273, %f3274;
	add.f32 	%f7058, %f3271, %f3271;
	add.f32 	%f3275, %f1, %f7057;
	fma.rn.f32 	%f3276, %f7058, %f3272, %f2;
	mul.f32 	%f3277, %f3275, %f3275;
	mul.f32 	%f3278, %f3276, %f3276;
	add.f32 	%f7059, %f3277, %f3278;
	setp.gt.f32 	%p620, %f7059, 0f40800000;
	mov.b32 	%r631, 564;
	mov.u32 	%r1330, %r631;
	@%p620 bra 	$L__BB0_1365;
	sub.f32 	%f7060, %f3277, %f3278;
	add.f32 	%f7061, %f3275, %f3275;
	add.f32 	%f3279, %f1, %f7060;
	fma.rn.f32 	%f3280, %f7061, %f3276, %f2;
	mul.f32 	%f3281, %f3279, %f3279;
	mul.f32 	%f3282, %f3280, %f3280;
	add.f32 	%f7062, %f3281, %f3282;
	setp.gt.f32 	%p621, %f7062, 0f40800000;
	mov.b32 	%r632, 565;
	mov.u32 	%r1330, %r632;
	@%p621 bra 	$L__BB0_1365;
	sub.f32 	%f7063, %f3281, %f3282;
	add.f32 	%f7064, %f3279, %f3279;
	add.f32 	%f3283, %f1, %f7063;
	fma.rn.f32 	%f3284, %f7064, %f3280, %f2;
	mul.f32 	%f3285, %f3283, %f3283;
	mul.f32 	%f3286, %f3284, %f3284;
	add.f32 	%f7065, %f3285, %f3286;
	setp.gt.f32 	%p622, %f7065, 0f40800000;
	mov.b32 	%r633, 566;
	mov.u32 	%r1330, %r633;
	@%p622 bra 	$L__BB0_1365;
	sub.f32 	%f7066, %f3285, %f3286;
	add.f32 	%f7067, %f3283, %f3283;
	add.f32 	%f3287, %f1, %f7066;
	fma.rn.f32 	%f3288, %f7067, %f3284, %f2;
	mul.f32 	%f3289, %f3287, %f3287;
	mul.f32 	%f3290, %f3288, %f3288;
	add.f32 	%f7068, %f3289, %f3290;
	setp.gt.f32 	%p623, %f7068, 0f40800000;
	mov.b32 	%r634, 567;
	mov.u32 	%r1330, %r634;
	@%p623 bra 	$L__BB0_1365;
	sub.f32 	%f7069, %f3289, %f3290;
	add.f32 	%f7070, %f3287, %f3287;
	add.f32 	%f3291, %f1, %f7069;
	fma.rn.f32 	%f3292, %f7070, %f3288, %f2;
	mul.f32 	%f3293, %f3291, %f3291;
	mul.f32 	%f3294, %f3292, %f3292;
	add.f32 	%f7071, %f3293, %f3294;
	setp.gt.f32 	%p624, %f7071, 0f40800000;
	mov.b32 	%r635, 568;
	mov.u32 	%r1330, %r635;
	@%p624 bra 	$L__BB0_1365;
	sub.f32 	%f7072, %f3293, %f3294;
	add.f32 	%f7073, %f3291, %f3291;
	add.f32 	%f3295, %f1, %f7072;
	fma.rn.f32 	%f3296, %f7073, %f3292, %f2;
	mul.f32 	%f3297, %f3295, %f3295;
	mul.f32 	%f3298, %f3296, %f3296;
	add.f32 	%f7074, %f3297, %f3298;
	setp.gt.f32 	%p625, %f7074, 0f40800000;
	mov.b32 	%r636, 569;
	mov.u32 	%r1330, %r636;
	@%p625 bra 	$L__BB0_1365;
	sub.f32 	%f7075, %f3297, %f3298;
	add.f32 	%f7076, %f3295, %f3295;
	add.f32 	%f3299, %f1, %f7075;
	fma.rn.f32 	%f3300, %f7076, %f3296, %f2;
	mul.f32 	%f3301, %f3299, %f3299;
	mul.f32 	%f3302, %f3300, %f3300;
	add.f32 	%f7077, %f3301, %f3302;
	setp.gt.f32 	%p626, %f7077, 0f40800000;
	mov.b32 	%r637, 570;
	mov.u32 	%r1330, %r637;
	@%p626 bra 	$L__BB0_1365;
	sub.f32 	%f7078, %f3301, %f3302;
	add.f32 	%f7079, %f3299, %f3299;
	add.f32 	%f3303, %f1, %f7078;
	fma.rn.f32 	%f3304, %f7079, %f3300, %f2;
	mul.f32 	%f3305, %f3303, %f3303;
	mul.f32 	%f3306, %f3304, %f3304;
	add.f32 	%f7080, %f3305, %f3306;
	setp.gt.f32 	%p627, %f7080, 0f40800000;
	mov.b32 	%r638, 571;
	mov.u32 	%r1330, %r638;
	@%p627 bra 	$L__BB0_1365;
	sub.f32 	%f7081, %f3305, %f3306;
	add.f32 	%f7082, %f3303, %f3303;
	add.f32 	%f3307, %f1, %f7081;
	fma.rn.f32 	%f3308, %f7082, %f3304, %f2;
	mul.f32 	%f3309, %f3307, %f3307;
	mul.f32 	%f3310, %f3308, %f3308;
	add.f32 	%f7083, %f3309, %f3310;
	setp.gt.f32 	%p628, %f7083, 0f40800000;
	mov.b32 	%r639, 572;
	mov.u32 	%r1330, %r639;
	@%p628 bra 	$L__BB0_1365;
	sub.f32 	%f7084, %f3309, %f3310;
	add.f32 	%f7085, %f3307, %f3307;
	add.f32 	%f3311, %f1, %f7084;
	fma.rn.f32 	%f3312, %f7085, %f3308, %f2;
	mul.f32 	%f3313, %f3311, %f3311;
	mul.f32 	%f3314, %f3312, %f3312;
	add.f32 	%f7086, %f3313, %f3314;
	setp.gt.f32 	%p629, %f7086, 0f40800000;
	mov.b32 	%r640, 573;
	mov.u32 	%r1330, %r640;
	@%p629 bra 	$L__BB0_1365;
	sub.f32 	%f7087, %f3313, %f3314;
	add.f32 	%f7088, %f3311, %f3311;
	add.f32 	%f3315, %f1, %f7087;
	fma.rn.f32 	%f3316, %f7088, %f3312, %f2;
	mul.f32 	%f3317, %f3315, %f3315;
	mul.f32 	%f3318, %f3316, %f3316;
	add.f32 	%f7089, %f3317, %f3318;
	setp.gt.f32 	%p630, %f7089, 0f40800000;
	mov.b32 	%r641, 574;
	mov.u32 	%r1330, %r641;
	@%p630 bra 	$L__BB0_1365;
	sub.f32 	%f7090, %f3317, %f3318;
	add.f32 	%f7091, %f3315, %f3315;
	add.f32 	%f3319, %f1, %f7090;
	fma.rn.f32 	%f3320, %f7091, %f3316, %f2;
	mul.f32 	%f3321, %f3319, %f3319;
	mul.f32 	%f3322, %f3320, %f3320;
	add.f32 	%f7092, %f3321, %f3322;
	setp.gt.f32 	%p631, %f7092, 0f40800000;
	mov.b32 	%r642, 575;
	mov.u32 	%r1330, %r642;
	@%p631 bra 	$L__BB0_1365;
	sub.f32 	%f7093, %f3321, %f3322;
	add.f32 	%f7094, %f3319, %f3319;
	add.f32 	%f3323, %f1, %f7093;
	fma.rn.f32 	%f3324, %f7094, %f3320, %f2;
	mul.f32 	%f3325, %f3323, %f3323;
	mul.f32 	%f3326, %f3324, %f3324;
	add.f32 	%f7095, %f3325, %f3326;
	setp.gt.f32 	%p632, %f7095, 0f40800000;
	mov.b32 	%r643, 576;
	mov.u32 	%r1330, %r643;
	@%p632 bra 	$L__BB0_1365;
	sub.f32 	%f7096, %f3325, %f3326;
	add.f32 	%f7097, %f3323, %f3323;
	add.f32 	%f3327, %f1, %f7096;
	fma.rn.f32 	%f3328, %f7097, %f3324, %f2;
	mul.f32 	%f3329, %f3327, %f3327;
	mul.f32 	%f3330, %f3328, %f3328;
	add.f32 	%f7098, %f3329, %f3330;
	setp.gt.f32 	%p633, %f7098, 0f40800000;
	mov.b32 	%r644, 577;
	mov.u32 	%r1330, %r644;
	@%p633 bra 	$L__BB0_1365;
	sub.f32 	%f7099, %f3329, %f3330;
	add.f32 	%f7100, %f3327, %f3327;
	add.f32 	%f3331, %f1, %f7099;
	fma.rn.f32 	%f3332, %f7100, %f3328, %f2;
	mul.f32 	%f3333, %f3331, %f3331;
	mul.f32 	%f3334, %f3332, %f3332;
	add.f32 	%f7101, %f3333, %f3334;
	setp.gt.f32 	%p634, %f7101, 0f40800000;
	mov.b32 	%r645, 578;
	mov.u32 	%r1330, %r645;
	@%p634 bra 	$L__BB0_1365;
	sub.f32 	%f7102, %f3333, %f3334;
	add.f32 	%f7103, %f3331, %f3331;
	add.f32 	%f3335, %f1, %f7102;
	fma.rn.f32 	%f3336, %f7103, %f3332, %f2;
	mul.f32 	%f3337, %f3335, %f3335;
	mul.f32 	%f3338, %f3336, %f3336;
	add.f32 	%f7104, %f3337, %f3338;
	setp.gt.f32 	%p635, %f7104, 0f40800000;
	mov.b32 	%r646, 579;
	mov.u32 	%r1330, %r646;
	@%p635 bra 	$L__BB0_1365;
	sub.f32 	%f7105, %f3337, %f3338;
	add.f32 	%f7106, %f3335, %f3335;
	add.f32 	%f3339, %f1, %f7105;
	fma.rn.f32 	%f3340, %f7106, %f3336, %f2;
	mul.f32 	%f3341, %f3339, %f3339;
	mul.f32 	%f3342, %f3340, %f3340;
	add.f32 	%f7107, %f3341, %f3342;
	setp.gt.f32 	%p636, %f7107, 0f40800000;
	mov.b32 	%r647, 580;
	mov.u32 	%r1330, %r647;
	@%p636 bra 	$L__BB0_1365;
	sub.f32 	%f7108, %f3341, %f3342;
	add.f32 	%f7109, %f3339, %f3339;
	add.f32 	%f3343, %f1, %f7108;
	fma.rn.f32 	%f3344, %f7109, %f3340, %f2;
	mul.f32 	%f3345, %f3343, %f3343;
	mul.f32 	%f3346, %f3344, %f3344;
	add.f32 	%f7110, %f3345, %f3346;
	setp.gt.f32 	%p637, %f7110, 0f40800000;
	mov.b32 	%r648, 581;
	mov.u32 	%r1330, %r648;
	@%p637 bra 	$L__BB0_1365;
	sub.f32 	%f7111, %f3345, %f3346;
	add.f32 	%f7112, %f3343, %f3343;
	add.f32 	%f3347, %f1, %f7111;
	fma.rn.f32 	%f3348, %f7112, %f3344, %f2;
	mul.f32 	%f3349, %f3347, %f3347;
	mul.f32 	%f3350, %f3348, %f3348;
	add.f32 	%f7113, %f3349, %f3350;
	setp.gt.f32 	%p638, %f7113, 0f40800000;
	mov.b32 	%r649, 582;
	mov.u32 	%r1330, %r649;
	@%p638 bra 	$L__BB0_1365;
	sub.f32 	%f7114, %f3349, %f3350;
	add.f32 	%f7115, %f3347, %f3347;
	add.f32 	%f3351, %f1, %f7114;
	fma.rn.f32 	%f3352, %f7115, %f3348, %f2;
	mul.f32 	%f3353, %f3351, %f3351;
	mul.f32 	%f3354, %f3352, %f3352;
	add.f32 	%f7116, %f3353, %f3354;
	setp.gt.f32 	%p639, %f7116, 0f40800000;
	mov.b32 	%r650, 583;
	mov.u32 	%r1330, %r650;
	@%p639 bra 	$L__BB0_1365;
	sub.f32 	%f7117, %f3353, %f3354;
	add.f32 	%f7118, %f3351, %f3351;
	add.f32 	%f3355, %f1, %f7117;
	fma.rn.f32 	%f3356, %f7118, %f3352, %f2;
	mul.f32 	%f3357, %f3355, %f3355;
	mul.f32 	%f3358, %f3356, %f3356;
	add.f32 	%f7119, %f3357, %f3358;
	setp.gt.f32 	%p640, %f7119, 0f40800000;
	mov.b32 	%r651, 584;
	mov.u32 	%r1330, %r651;
	@%p640 bra 	$L__BB0_1365;
	sub.f32 	%f7120, %f3357, %f3358;
	add.f32 	%f7121, %f3355, %f3355;
	add.f32 	%f3359, %f1, %f7120;
	fma.rn.f32 	%f3360, %f7121, %f3356, %f2;
	mul.f32 	%f3361, %f3359, %f3359;
	mul.f32 	%f3362, %f3360, %f3360;
	add.f32 	%f7122, %f3361, %f3362;
	setp.gt.f32 	%p641, %f7122, 0f40800000;
	mov.b32 	%r652, 585;
	mov.u32 	%r1330, %r652;
	@%p641 bra 	$L__BB0_1365;
	sub.f32 	%f7123, %f3361, %f3362;
	add.f32 	%f7124, %f3359, %f3359;
	add.f32 	%f3363, %f1, %f7123;
	fma.rn.f32 	%f3364, %f7124, %f3360, %f2;
	mul.f32 	%f3365, %f3363, %f3363;
	mul.f32 	%f3366, %f3364, %f3364;
	add.f32 	%f7125, %f3365, %f3366;
	setp.gt.f32 	%p642, %f7125, 0f40800000;
	mov.b32 	%r653, 586;
	mov.u32 	%r1330, %r653;
	@%p642 bra 	$L__BB0_1365;
	sub.f32 	%f7126, %f3365, %f3366;
	add.f32 	%f7127, %f3363, %f3363;
	add.f32 	%f3367, %f1, %f7126;
	fma.rn.f32 	%f3368, %f7127, %f3364, %f2;
	mul.f32 	%f3369, %f3367, %f3367;
	mul.f32 	%f3370, %f3368, %f3368;
	add.f32 	%f7128, %f3369, %f3370;
	setp.gt.f32 	%p643, %f7128, 0f40800000;
	mov.b32 	%r654, 587;
	mov.u32 	%r1330, %r654;
	@%p643 bra 	$L__BB0_1365;
	sub.f32 	%f7129, %f3369, %f3370;
	add.f32 	%f7130, %f3367, %f3367;
	add.f32 	%f3371, %f1, %f7129;
	fma.rn.f32 	%f3372, %f7130, %f3368, %f2;
	mul.f32 	%f3373, %f3371, %f3371;
	mul.f32 	%f3374, %f3372, %f3372;
	add.f32 	%f7131, %f3373, %f3374;
	setp.gt.f32 	%p644, %f7131, 0f40800000;
	mov.b32 	%r655, 588;
	mov.u32 	%r1330, %r655;
	@%p644 bra 	$L__BB0_1365;
	sub.f32 	%f7132, %f3373, %f3374;
	add.f32 	%f7133, %f3371, %f3371;
	add.f32 	%f3375, %f1, %f7132;
	fma.rn.f32 	%f3376, %f7133, %f3372, %f2;
	mul.f32 	%f3377, %f3375, %f3375;
	mul.f32 	%f3378, %f3376, %f3376;
	add.f32 	%f7134, %f3377, %f3378;
	setp.gt.f32 	%p645, %f7134, 0f40800000;
	mov.b32 	%r656, 589;
	mov.u32 	%r1330, %r656;
	@%p645 bra 	$L__BB0_1365;
	sub.f32 	%f7135, %f3377, %f3378;
	add.f32 	%f7136, %f3375, %f3375;
	add.f32 	%f3379, %f1, %f7135;
	fma.rn.f32 	%f3380, %f7136, %f3376, %f2;
	mul.f32 	%f3381, %f3379, %f3379;
	mul.f32 	%f3382, %f3380, %f3380;
	add.f32 	%f7137, %f3381, %f3382;
	setp.gt.f32 	%p646, %f7137, 0f40800000;
	mov.b32 	%r657, 590;
	mov.u32 	%r1330, %r657;
	@%p646 bra 	$L__BB0_1365;
	sub.f32 	%f7138, %f3381, %f3382;
	add.f32 	%f7139, %f3379, %f3379;
	add.f32 	%f3383, %f1, %f7138;
	fma.rn.f32 	%f3384, %f7139, %f3380, %f2;
	mul.f32 	%f3385, %f3383, %f3383;
	mul.f32 	%f3386, %f3384, %f3384;
	add.f32 	%f7140, %f3385, %f3386;
	setp.gt.f32 	%p647, %f7140, 0f40800000;
	mov.b32 	%r658, 591;
	mov.u32 	%r1330, %r658;
	@%p647 bra 	$L__BB0_1365;
	sub.f32 	%f7141, %f3385, %f3386;
	add.f32 	%f7142, %f3383, %f3383;
	add.f32 	%f3387, %f1, %f7141;
	fma.rn.f32 	%f3388, %f7142, %f3384, %f2;
	mul.f32 	%f3389, %f3387, %f3387;
	mul.f32 	%f3390, %f3388, %f3388;
	add.f32 	%f7143, %f3389, %f3390;
	setp.gt.f32 	%p648, %f7143, 0f40800000;
	mov.b32 	%r659, 592;
	mov.u32 	%r1330, %r659;
	@%p648 bra 	$L__BB0_1365;
	sub.f32 	%f7144, %f3389, %f3390;
	add.f32 	%f7145, %f3387, %f3387;
	add.f32 	%f3391, %f1, %f7144;
	fma.rn.f32 	%f3392, %f7145, %f3388, %f2;
	mul.f32 	%f3393, %f3391, %f3391;
	mul.f32 	%f3394, %f3392, %f3392;
	add.f32 	%f7146, %f3393, %f3394;
	setp.gt.f32 	%p649, %f7146, 0f40800000;
	mov.b32 	%r660, 593;
	mov.u32 	%r1330, %r660;
	@%p649 bra 	$L__BB0_1365;
	sub.f32 	%f7147, %f3393, %f3394;
	add.f32 	%f7148, %f3391, %f3391;
	add.f32 	%f3395, %f1, %f7147;
	fma.rn.f32 	%f3396, %f7148, %f3392, %f2;
	mul.f32 	%f3397, %f3395, %f3395;
	mul.f32 	%f3398, %f3396, %f3396;
	add.f32 	%f7149, %f3397, %f3398;
	setp.gt.f32 	%p650, %f7149, 0f40800000;
	mov.b32 	%r661, 594;
	mov.u32 	%r1330, %r661;
	@%p650 bra 	$L__BB0_1365;
	sub.f32 	%f7150, %f3397, %f3398;
	add.f32 	%f7151, %f3395, %f3395;
	add.f32 	%f3399, %f1, %f7150;
	fma.rn.f32 	%f3400, %f7151, %f3396, %f2;
	mul.f32 	%f3401, %f3399, %f3399;
	mul.f32 	%f3402, %f3400, %f3400;
	add.f32 	%f7152, %f3401, %f3402;
	setp.gt.f32 	%p651, %f7152, 0f40800000;
	mov.b32 	%r662, 595;
	mov.u32 	%r1330, %r662;
	@%p651 bra 	$L__BB0_1365;
	sub.f32 	%f7153, %f3401, %f3402;
	add.f32 	%f7154, %f3399, %f3399;
	add.f32 	%f3403, %f1, %f7153;
	fma.rn.f32 	%f3404, %f7154, %f3400, %f2;
	mul.f32 	%f3405, %f3403, %f3403;
	mul.f32 	%f3406, %f3404, %f3404;
	add.f32 	%f7155, %f3405, %f3406;
	setp.gt.f32 	%p652, %f7155, 0f40800000;
	mov.b32 	%r663, 596;
	mov.u32 	%r1330, %r663;
	@%p652 bra 	$L__BB0_1365;
	sub.f32 	%f7156, %f3405, %f3406;
	add.f32 	%f7157, %f3403, %f3403;
	add.f32 	%f3407, %f1, %f7156;
	fma.rn.f32 	%f3408, %f7157, %f3404, %f2;
	mul.f32 	%f3409, %f3407, %f3407;
	mul.f32 	%f3410, %f3408, %f3408;
	add.f32 	%f7158, %f3409, %f3410;
	setp.gt.f32 	%p653, %f7158, 0f40800000;
	mov.b32 	%r664, 597;
	mov.u32 	%r1330, %r664;
	@%p653 bra 	$L__BB0_1365;
	sub.f32 	%f7159, %f3409, %f3410;
	add.f32 	%f7160, %f3407, %f3407;
	add.f32 	%f3411, %f1, %f7159;
	fma.rn.f32 	%f3412, %f7160, %f3408, %f2;
	mul.f32 	%f3413, %f3411, %f3411;
	mul.f32 	%f3414, %f3412, %f3412;
	add.f32 	%f7161, %f3413, %f3414;
	setp.gt.f32 	%p654, %f7161, 0f40800000;
	mov.b32 	%r665, 598;
	mov.u32 	%r1330, %r665;
	@%p654 bra 	$L__BB0_1365;
	sub.f32 	%f7162, %f3413, %f3414;
	add.f32 	%f7163, %f3411, %f3411;
	add.f32 	%f3415, %f1, %f7162;
	fma.rn.f32 	%f3416, %f7163, %f3412, %f2;
	mul.f32 	%f3417, %f3415, %f3415;
	mul.f32 	%f3418, %f3416, %f3416;
	add.f32 	%f7164, %f3417, %f3418;
	setp.gt.f32 	%p655, %f7164, 0f40800000;
	mov.b32 	%r666, 599;
	mov.u32 	%r1330, %r666;
	@%p655 bra 	$L__BB0_1365;
	sub.f32 	%f7165, %f3417, %f3418;
	add.f32 	%f7166, %f3415, %f3415;
	add.f32 	%f3419, %f1, %f7165;
	fma.rn.f32 	%f3420, %f7166, %f3416, %f2;
	mul.f32 	%f3421, %f3419, %f3419;
	mul.f32 	%f3422, %f3420, %f3420;
	add.f32 	%f7167, %f3421, %f3422;
	setp.gt.f32 	%p656, %f7167, 0f40800000;
	mov.b32 	%r667, 600;
	mov.u32 	%r1330, %r667;
	@%p656 bra 	$L__BB0_1365;
	sub.f32 	%f7168, %f3421, %f3422;
	add.f32 	%f7169, %f3419, %f3419;
	add.f32 	%f3423, %f1, %f7168;
	fma.rn.f32 	%f3424, %f7169, %f3420, %f2;
	mul.f32 	%f3425, %f3423, %f3423;
	mul.f32 	%f3426, %f3424, %f3424;
	add.f32 	%f7170, %f3425, %f3426;
	setp.gt.f32 	%p657, %f7170, 0f40800000;
	mov.b32 	%r668, 601;
	mov.u32 	%r1330, %r668;
	@%p657 bra 	$L__BB0_1365;
	sub.f32 	%f7171, %f3425, %f3426;
	add.f32 	%f7172, %f3423, %f3423;
	add.f32 	%f3427, %f1, %f7171;
	fma.rn.f32 	%f3428, %f7172, %f3424, %f2;
	mul.f32 	%f3429, %f3427, %f3427;
	mul.f32 	%f3430, %f3428, %f3428;
	add.f32 	%f7173, %f3429, %f3430;
	setp.gt.f32 	%p658, %f7173, 0f40800000;
	mov.b32 	%r669, 602;
	mov.u32 	%r1330, %r669;
	@%p658 bra 	$L__BB0_1365;
	sub.f32 	%f7174, %f3429, %f3430;
	add.f32 	%f7175, %f3427, %f3427;
	add.f32 	%f3431, %f1, %f7174;
	fma.rn.f32 	%f3432, %f7175, %f3428, %f2;
	mul.f32 	%f3433, %f3431, %f3431;
	mul.f32 	%f3434, %f3432, %f3432;
	add.f32 	%f7176, %f3433, %f3434;
	setp.gt.f32 	%p659, %f7176, 0f40800000;
	mov.b32 	%r670, 603;
	mov.u32 	%r1330, %r670;
	@%p659 bra 	$L__BB0_1365;
	sub.f32 	%f7177, %f3433, %f3434;
	add.f32 	%f7178, %f3431, %f3431;
	add.f32 	%f3435, %f1, %f7177;
	fma.rn.f32 	%f3436, %f7178, %f3432, %f2;
	mul.f32 	%f3437, %f3435, %f3435;
	mul.f32 	%f3438, %f3436, %f3436;
	add.f32 	%f7179, %f3437, %f3438;
	setp.gt.f32 	%p660, %f7179, 0f40800000;
	mov.b32 	%r671, 604;
	mov.u32 	%r1330, %r671;
	@%p660 bra 	$L__BB0_1365;
	sub.f32 	%f7180, %f3437, %f3438;
	add.f32 	%f7181, %f3435, %f3435;
	add.f32 	%f3439, %f1, %f7180;
	fma.rn.f32 	%f3440, %f7181, %f3436, %f2;
	mul.f32 	%f3441, %f3439, %f3439;
	mul.f32 	%f3442, %f3440, %f3440;
	add.f32 	%f7182, %f3441, %f3442;
	setp.gt.f32 	%p661, %f7182, 0f40800000;
	mov.b32 	%r672, 605;
	mov.u32 	%r1330, %r672;
	@%p661 bra 	$L__BB0_1365;
	sub.f32 	%f7183, %f3441, %f3442;
	add.f32 	%f7184, %f3439, %f3439;
	add.f32 	%f3443, %f1, %f7183;
	fma.rn.f32 	%f3444, %f7184, %f3440, %f2;
	mul.f32 	%f3445, %f3443, %f3443;
	mul.f32 	%f3446, %f3444, %f3444;
	add.f32 	%f7185, %f3445, %f3446;
	setp.gt.f32 	%p662, %f7185, 0f40800000;
	mov.b32 	%r673, 606;
	mov.u32 	%r1330, %r673;
	@%p662 bra 	$L__BB0_1365;
	sub.f32 	%f7186, %f3445, %f3446;
	add.f32 	%f7187, %f3443, %f3443;
	add.f32 	%f3447, %f1, %f7186;
	fma.rn.f32 	%f3448, %f7187, %f3444, %f2;
	mul.f32 	%f3449, %f3447, %f3447;
	mul.f32 	%f3450, %f3448, %f3448;
	add.f32 	%f7188, %f3449, %f3450;
	setp.gt.f32 	%p663, %f7188, 0f40800000;
	mov.b32 	%r674, 607;
	mov.u32 	%r1330, %r674;
	@%p663 bra 	$L__BB0_1365;
	sub.f32 	%f7189, %f3449, %f3450;
	add.f32 	%f7190, %f3447, %f3447;
	add.f32 	%f3451, %f1, %f7189;
	fma.rn.f32 	%f3452, %f7190, %f3448, %f2;
	mul.f32 	%f3453, %f3451, %f3451;
	mul.f32 	%f3454, %f3452, %f3452;
	add.f32 	%f7191, %f3453, %f3454;
	setp.gt.f32 	%p664, %f7191, 0f40800000;
	mov.b32 	%r675, 608;
	mov.u32 	%r1330, %r675;
	@%p664 bra 	$L__BB0_1365;
	sub.f32 	%f7192, %f3453, %f3454;
	add.f32 	%f7193, %f3451, %f3451;
	add.f32 	%f3455, %f1, %f7192;
	fma.rn.f32 	%f3456, %f7193, %f3452, %f2;
	mul.f32 	%f3457, %f3455, %f3455;
	mul.f32 	%f3458, %f3456, %f3456;
	add.f32 	%f7194, %f3457, %f3458;
	setp.gt.f32 	%p665, %f7194, 0f40800000;
	mov.b32 	%r676, 609;
	mov.u32 	%r1330, %r676;
	@%p665 bra 	$L__BB0_1365;
	sub.f32 	%f7195, %f3457, %f3458;
	add.f32 	%f7196, %f3455, %f3455;
	add.f32 	%f3459, %f1, %f7195;
	fma.rn.f32 	%f3460, %f7196, %f3456, %f2;
	mul.f32 	%f3461, %f3459, %f3459;
	mul.f32 	%f3462, %f3460, %f3460;
	add.f32 	%f7197, %f3461, %f3462;
	setp.gt.f32 	%p666, %f7197, 0f40800000;
	mov.b32 	%r677, 610;
	mov.u32 	%r1330, %r677;
	@%p666 bra 	$L__BB0_1365;
	sub.f32 	%f7198, %f3461, %f3462;
	add.f32 	%f7199, %f3459, %f3459;
	add.f32 	%f3463, %f1, %f7198;
	fma.rn.f32 	%f3464, %f7199, %f3460, %f2;
	mul.f32 	%f3465, %f3463, %f3463;
	mul.f32 	%f3466, %f3464, %f3464;
	add.f32 	%f7200, %f3465, %f3466;
	setp.gt.f32 	%p667, %f7200, 0f40800000;
	mov.b32 	%r678, 611;
	mov.u32 	%r1330, %r678;
	@%p667 bra 	$L__BB0_1365;
	sub.f32 	%f7201, %f3465, %f3466;
	add.f32 	%f7202, %f3463, %f3463;
	add.f32 	%f3467, %f1, %f7201;
	fma.rn.f32 	%f3468, %f7202, %f3464, %f2;
	mul.f32 	%f3469, %f3467, %f3467;
	mul.f32 	%f3470, %f3468, %f3468;
	add.f32 	%f7203, %f3469, %f3470;
	setp.gt.f32 	%p668, %f7203, 0f40800000;
	mov.b32 	%r679, 612;
	mov.u32 	%r1330, %r679;
	@%p668 bra 	$L__BB0_1365;
	sub.f32 	%f7204, %f3469, %f3470;
	add.f32 	%f7205, %f3467, %f3467;
	add.f32 	%f3471, %f1, %f7204;
	fma.rn.f32 	%f3472, %f7205, %f3468, %f2;
	mul.f32 	%f3473, %f3471, %f3471;
	mul.f32 	%f3474, %f3472, %f3472;
	add.f32 	%f7206, %f3473, %f3474;
	setp.gt.f32 	%p669, %f7206, 0f40800000;
	mov.b32 	%r680, 613;
	mov.u32 	%r1330, %r680;
	@%p669 bra 	$L__BB0_1365;
	sub.f32 	%f7207, %f3473, %f3474;
	add.f32 	%f7208, %f3471, %f3471;
	add.f32 	%f3475, %f1, %f7207;
	fma.rn.f32 	%f3476, %f7208, %f3472, %f2;
	mul.f32 	%f3477, %f3475, %f3475;
	mul.f32 	%f3478, %f3476, %f3476;
	add.f32 	%f7209, %f3477, %f3478;
	setp.gt.f32 	%p670, %f7209, 0f40800000;
	mov.b32 	%r681, 614;
	mov.u32 	%r1330, %r681;
	@%p670 bra 	$L__BB0_1365;
	sub.f32 	%f7210, %f3477, %f3478;
	add.f32 	%f7211, %f3475, %f3475;
	add.f32 	%f3479, %f1, %f7210;
	fma.rn.f32 	%f3480, %f7211, %f3476, %f2;
	mul.f32 	%f3481, %f3479, %f3479;
	mul.f32 	%f3482, %f3480, %f3480;
	add.f32 	%f7212, %f3481, %f3482;
	setp.gt.f32 	%p671, %f7212, 0f40800000;
	mov.b32 	%r682, 615;
	mov.u32 	%r1330, %r682;
	@%p671 bra 	$L__BB0_1365;
	sub.f32 	%f7213, %f3481, %f3482;
	add.f32 	%f7214, %f3479, %f3479;
	add.f32 	%f3483, %f1, %f7213;
	fma.rn.f32 	%f3484, %f7214, %f3480, %f2;
	mul.f32 	%f3485, %f3483, %f3483;
	mul.f32 	%f3486, %f3484, %f3484;
	add.f32 	%f7215, %f3485, %f3486;
	setp.gt.f32 	%p672, %f7215, 0f40800000;
	mov.b32 	%r683, 616;
	mov.u32 	%r1330, %r683;
	@%p672 bra 	$L__BB0_1365;
	sub.f32 	%f7216, %f3485, %f3486;
	add.f32 	%f7217, %f3483, %f3483;
	add.f32 	%f3487, %f1, %f7216;
	fma.rn.f32 	%f3488, %f7217, %f3484, %f2;
	mul.f32 	%f3489, %f3487, %f3487;
	mul.f32 	%f3490, %f3488, %f3488;
	add.f32 	%f7218, %f3489, %f3490;
	setp.gt.f32 	%p673, %f7218, 0f40800000;
	mov.b32 	%r684, 617;
	mov.u32 	%r1330, %r684;
	@%p673 bra 	$L__BB0_1365;
	sub.f32 	%f7219, %f3489, %f3490;
	add.f32 	%f7220, %f3487, %f3487;
	add.f32 	%f3491, %f1, %f7219;
	fma.rn.f32 	%f3492, %f7220, %f3488, %f2;
	mul.f32 	%f3493, %f3491, %f3491;
	mul.f32 	%f3494, %f3492, %f3492;
	add.f32 	%f7221, %f3493, %f3494;
	setp.gt.f32 	%p674, %f7221, 0f40800000;
	mov.b32 	%r685, 618;
	mov.u32 	%r1330, %r685;
	@%p674 bra 	$L__BB0_1365;
	sub.f32 	%f7222, %f3493, %f3494;
	add.f32 	%f7223, %f3491, %f3491;
	add.f32 	%f3495, %f1, %f7222;
	fma.rn.f32 	%f3496, %f7223, %f3492, %f2;
	mul.f32 	%f3497, %f3495, %f3495;
	mul.f32 	%f3498, %f3496, %f3496;
	add.f32 	%f7224, %f3497, %f3498;
	setp.gt.f32 	%p675, %f7224, 0f40800000;
	mov.b32 	%r686, 619;
	mov.u32 	%r1330, %r686;
	@%p675 bra 	$L__BB0_1365;
	sub.f32 	%f7225, %f3497, %f3498;
	add.f32 	%f7226, %f3495, %f3495;
	add.f32 	%f3499, %f1, %f7225;
	fma.rn.f32 	%f3500, %f7226, %f3496, %f2;
	mul.f32 	%f3501, %f3499, %f3499;
	mul.f32 	%f3502, %f3500, %f3500;
	add.f32 	%f7227, %f3501, %f3502;
	setp.gt.f32 	%p676, %f7227, 0f40800000;
	mov.b32 	%r687, 620;
	mov.u32 	%r1330, %r687;
	@%p676 bra 	$L__BB0_1365;
	sub.f32 	%f7228, %f3501, %f3502;
	add.f32 	%f7229, %f3499, %f3499;
	add.f32 	%f3503, %f1, %f7228;
	fma.rn.f32 	%f3504, %f7229, %f3500, %f2;
	mul.f32 	%f3505, %f3503, %f3503;
	mul.f32 	%f3506, %f3504, %f3504;
	add.f32 	%f7230, %f3505, %f3506;
	setp.gt.f32 	%p677, %f7230, 0f40800000;
	mov.b32 	%r688, 621;
	mov.u32 	%r1330, %r688;
	@%p677 bra 	$L__BB0_1365;
	sub.f32 	%f7231, %f3505, %f3506;
	add.f32 	%f7232, %f3503, %f3503;
	add.f32 	%f3507, %f1, %f7231;
	fma.rn.f32 	%f3508, %f7232, %f3504, %f2;
	mul.f32 	%f3509, %f3507, %f3507;
	mul.f32 	%f3510, %f3508, %f3508;
	add.f32 	%f7233, %f3509, %f3510;
	setp.gt.f32 	%p678, %f7233, 0f40800000;
	mov.b32 	%r689, 622;
	mov.u32 	%r1330, %r689;
	@%p678 bra 	$L__BB0_1365;
	sub.f32 	%f7234, %f3509, %f3510;
	add.f32 	%f7235, %f3507, %f3507;
	add.f32 	%f3511, %f1, %f7234;
	fma.rn.f32 	%f3512, %f7235, %f3508, %f2;
	mul.f32 	%f3513, %f3511, %f3511;
	mul.f32 	%f3514, %f3512, %f3512;
	add.f32 	%f7236, %f3513, %f3514;
	setp.gt.f32 	%p679, %f7236, 0f40800000;
	mov.b32 	%r690, 623;
	mov.u32 	%r1330, %r690;
	@%p679 bra 	$L__BB0_1365;
	sub.f32 	%f7237, %f3513, %f3514;
	add.f32 	%f7238, %f3511, %f3511;
	add.f32 	%f3515, %f1, %f7237;
	fma.rn.f32 	%f3516, %f7238, %f3512, %f2;
	mul.f32 	%f3517, %f3515, %f3515;
	mul.f32 	%f3518, %f3516, %f3516;
	add.f32 	%f7239, %f3517, %f3518;
	setp.gt.f32 	%p680, %f7239, 0f40800000;
	mov.b32 	%r691, 624;
	mov.u32 	%r1330, %r691;
	@%p680 bra 	$L__BB0_1365;
	sub.f32 	%f7240, %f3517, %f3518;
	add.f32 	%f7241, %f3515, %f3515;
	add.f32 	%f3519, %f1, %f7240;
	fma.rn.f32 	%f3520, %f7241, %f3516, %f2;
	mul.f32 	%f3521, %f3519, %f3519;
	mul.f32 	%f3522, %f3520, %f3520;
	add.f32 	%f7242, %f3521, %f3522;
	setp.gt.f32 	%p681, %f7242, 0f40800000;
	mov.b32 	%r692, 625;
	mov.u32 	%r1330, %r692;
	@%p681 bra 	$L__BB0_1365;
	sub.f32 	%f7243, %f3521, %f3522;
	add.f32 	%f7244, %f3519, %f3519;
	add.f32 	%f3523, %f1, %f7243;
	fma.rn.f32 	%f3524, %f7244, %f3520, %f2;
	mul.f32 	%f3525, %f3523, %f3523;
	mul.f32 	%f3526, %f3524, %f3524;
	add.f32 	%f7245, %f3525, %f3526;
	setp.gt.f32 	%p682, %f7245, 0f40800000;
	mov.b32 	%r693, 626;
	mov.u32 	%r1330, %r693;
	@%p682 bra 	$L__BB0_1365;
	sub.f32 	%f7246, %f3525, %f3526;
	add.f32 	%f7247, %f3523, %f3523;
	add.f32 	%f3527, %f1, %f7246;
	fma.rn.f32 	%f3528, %f7247, %f3524, %f2;
	mul.f32 	%f3529, %f3527, %f3527;
	mul.f32 	%f3530, %f3528, %f3528;
	add.f32 	%f7248, %f3529, %f3530;
	setp.gt.f32 	%p683, %f7248, 0f40800000;
	mov.b32 	%r694, 627;
	mov.u32 	%r1330, %r694;
	@%p683 bra 	$L__BB0_1365;
	sub.f32 	%f7249, %f3529, %f3530;
	add.f32 	%f7250, %f3527, %f3527;
	add.f32 	%f3531, %f1, %f7249;
	fma.rn.f32 	%f3532, %f7250, %f3528, %f2;
	mul.f32 	%f3533, %f3531, %f3531;
	mul.f32 	%f3534, %f3532, %f3532;
	add.f32 	%f7251, %f3533, %f3534;
	setp.gt.f32 	%p684, %f7251, 0f40800000;
	mov.b32 	%r695, 628;
	mov.u32 	%r1330, %r695;
	@%p684 bra 	$L__BB0_1365;
	sub.f32 	%f7252, %f3533, %f3534;
	add.f32 	%f7253, %f3531, %f3531;
	add.f32 	%f3535, %f1, %f7252;
	fma.rn.f32 	%f3536, %f7253, %f3532, %f2;
	mul.f32 	%f3537, %f3535, %f3535;
	mul.f32 	%f3538, %f3536, %f3536;
	add.f32 	%f7254, %f3537, %f3538;
	setp.gt.f32 	%p685, %f7254, 0f40800000;
	mov.b32 	%r696, 629;
	mov.u32 	%r1330, %r696;
	@%p685 bra 	$L__BB0_1365;
	sub.f32 	%f7255, %f3537, %f3538;
	add.f32 	%f7256, %f3535, %f3535;
	add.f32 	%f3539, %f1, %f7255;
	fma.rn.f32 	%f3540, %f7256, %f3536, %f2;
	mul.f32 	%f3541, %f3539, %f3539;
	mul.f32 	%f3542, %f3540, %f3540;
	add.f32 	%f7257, %f3541, %f3542;
	setp.gt.f32 	%p686, %f7257, 0f40800000;
	mov.b32 	%r697, 630;
	mov.u32 	%r1330, %r697;
	@%p686 bra 	$L__BB0_1365;
	sub.f32 	%f7258, %f3541, %f3542;
	add.f32 	%f7259, %f3539, %f3539;
	add.f32 	%f3543, %f1, %f7258;
	fma.rn.f32 	%f3544, %f7259, %f3540, %f2;
	mul.f32 	%f3545, %f3543, %f3543;
	mul.f32 	%f3546, %f3544, %f3544;
	add.f32 	%f7260, %f3545, %f3546;
	setp.gt.f32 	%p687, %f7260, 0f40800000;
	mov.b32 	%r698, 631;
	mov.u32 	%r1330, %r698;
	@%p687 bra 	$L__BB0_1365;
	sub.f32 	%f7261, %f3545, %f3546;
	add.f32 	%f7262, %f3543, %f3543;
	add.f32 	%f3547, %f1, %f7261;
	fma.rn.f32 	%f3548, %f7262, %f3544, %f2;
	mul.f32 	%f3549, %f3547, %f3547;
	mul.f32 	%f3550, %f3548, %f3548;
	add.f32 	%f7263, %f3549, %f3550;
	setp.gt.f32 	%p688, %f7263, 0f40800000;
	mov.b32 	%r699, 632;
	mov.u32 	%r1330, %r699;
	@%p688 bra 	$L__BB0_1365;
	sub.f32 	%f7264, %f3549, %f3550;
	add.f32 	%f7265, %f3547, %f3547;
	add.f32 	%f3551, %f1, %f7264;
	fma.rn.f32 	%f3552, %f7265, %f3548, %f2;
	mul.f32 	%f3553, %f3551, %f3551;
	mul.f32 	%f3554, %f3552, %f3552;
	add.f32 	%f7266, %f3553, %f3554;
	setp.gt.f32 	%p689, %f7266, 0f40800000;
	mov.b32 	%r700, 633;
	mov.u32 	%r1330, %r700;
	@%p689 bra 	$L__BB0_1365;
	sub.f32 	%f7267, %f3553, %f3554;
	add.f32 	%f7268, %f3551, %f3551;
	add.f32 	%f3555, %f1, %f7267;
	fma.rn.f32 	%f3556, %f7268, %f3552, %f2;
	mul.f32 	%f3557, %f3555, %f3555;
	mul.f32 	%f3558, %f3556, %f3556;
	add.f32 	%f7269, %f3557, %f3558;
	setp.gt.f32 	%p690, %f7269, 0f40800000;
	mov.b32 	%r701, 634;
	mov.u32 	%r1330, %r701;
	@%p690 bra 	$L__BB0_1365;
	sub.f32 	%f7270, %f3557, %f3558;
	add.f32 	%f7271, %f3555, %f3555;
	add.f32 	%f3559, %f1, %f7270;
	fma.rn.f32 	%f3560, %f7271, %f3556, %f2;
	mul.f32 	%f3561, %f3559, %f3559;
	mul.f32 	%f3562, %f3560, %f3560;
	add.f32 	%f7272, %f3561, %f3562;
	setp.gt.f32 	%p691, %f7272, 0f40800000;
	mov.b32 	%r702, 635;
	mov.u32 	%r1330, %r702;
	@%p691 bra 	$L__BB0_1365;
	sub.f32 	%f7273, %f3561, %f3562;
	add.f32 	%f7274, %f3559, %f3559;
	add.f32 	%f3563, %f1, %f7273;
	fma.rn.f32 	%f3564, %f7274, %f3560, %f2;
	mul.f32 	%f3565, %f3563, %f3563;
	mul.f32 	%f3566, %f3564, %f3564;
	add.f32 	%f7275, %f3565, %f3566;
	setp.gt.f32 	%p692, %f7275, 0f40800000;
	mov.b32 	%r703, 636;
	mov.u32 	%r1330, %r703;
	@%p692 bra 	$L__BB0_1365;
	sub.f32 	%f7276, %f3565, %f3566;
	add.f32 	%f7277, %f3563, %f3563;
	add.f32 	%f3567, %f1, %f7276;
	fma.rn.f32 	%f3568, %f7277, %f3564, %f2;
	mul.f32 	%f3569, %f3567, %f3567;
	mul.f32 	%f3570, %f3568, %f3568;
	add.f32 	%f7278, %f3569, %f3570;
	setp.gt.f32 	%p693, %f7278, 0f40800000;
	mov.b32 	%r704, 637;
	mov.u32 	%r1330, %r704;
	@%p693 bra 	$L__BB0_1365;
	sub.f32 	%f7279, %f3569, %f3570;
	add.f32 	%f7280, %f3567, %f3567;
	add.f32 	%f3571, %f1, %f7279;
	fma.rn.f32 	%f3572, %f7280, %f3568, %f2;
	mul.f32 	%f3573, %f3571, %f3571;
	mul.f32 	%f3574, %f3572, %f3572;
	add.f32 	%f7281, %f3573, %f3574;
	setp.gt.f32 	%p694, %f7281, 0f40800000;
	mov.b32 	%r705, 638;
	mov.u32 	%r1330, %r705;
	@%p694 bra 	$L__BB0_1365;
	sub.f32 	%f7282, %f3573, %f3574;
	add.f32 	%f7283, %f3571, %f3571;
	add.f32 	%f3575, %f1, %f7282;
	fma.rn.f32 	%f3576, %f7283, %f3572, %f2;
	mul.f32 	%f3577, %f3575, %f3575;
	mul.f32 	%f3578, %f3576, %f3576;
	add.f32 	%f7284, %f3577, %f3578;
	setp.gt.f32 	%p695, %f7284, 0f40800000;
	mov.b32 	%r706, 639;
	mov.u32 	%r1330, %r706;
	@%p695 bra 	$L__BB0_1365;
	sub.f32 	%f7285, %f3577, %f3578;
	add.f32 	%f7286, %f3575, %f3575;
	add.f32 	%f3579, %f1, %f7285;
	fma.rn.f32 	%f3580, %f7286, %f3576, %f2;
	mul.f32 	%f3581, %f3579, %f3579;
	mul.f32 	%f3582, %f3580, %f3580;
	add.f32 	%f7287, %f3581, %f3582;
	setp.gt.f32 	%p696, %f7287, 0f40800000;
	mov.b32 	%r707, 640;
	mov.u32 	%r1330, %r707;
	@%p696 bra 	$L__BB0_1365;
	sub.f32 	%f7288, %f3581, %f3582;
	add.f32 	%f7289, %f3579, %f3579;
	add.f32 	%f3583, %f1, %f7288;
	fma.rn.f32 	%f3584, %f7289, %f3580, %f2;
	mul.f32 	%f3585, %f3583, %f3583;
	mul.f32 	%f3586, %f3584, %f3584;
	add.f32 	%f7290, %f3585, %f3586;
	setp.gt.f32 	%p697, %f7290, 0f40800000;
	mov.b32 	%r708, 641;
	mov.u32 	%r1330, %r708;
	@%p697 bra 	$L__BB0_1365;
	sub.f32 	%f7291, %f3585, %f3586;
	add.f32 	%f7292, %f3583, %f3583;
	add.f32 	%f3587, %f1, %f7291;
	fma.rn.f32 	%f3588, %f7292, %f3584, %f2;
	mul.f32 	%f3589, %f3587, %f3587;
	mul.f32 	%f3590, %f3588, %f3588;
	add.f32 	%f7293, %f3589, %f3590;
	setp.gt.f32 	%p698, %f7293, 0f40800000;
	mov.b32 	%r709, 642;
	mov.u32 	%r1330, %r709;
	@%p698 bra 	$L__BB0_1365;
	sub.f32 	%f7294, %f3589, %f3590;
	add.f32 	%f7295, %f3587, %f3587;
	add.f32 	%f3591, %f1, %f7294;
	fma.rn.f32 	%f3592, %f7295, %f3588, %f2;
	mul.f32 	%f3593, %f3591, %f3591;
	mul.f32 	%f3594, %f3592, %f3592;
	add.f32 	%f7296, %f3593, %f3594;
	setp.gt.f32 	%p699, %f7296, 0f40800000;
	mov.b32 	%r710, 643;
	mov.u32 	%r1330, %r710;
	@%p699 bra 	$L__BB0_1365;
	sub.f32 	%f7297, %f3593, %f3594;
	add.f32 	%f7298, %f3591, %f3591;
	add.f32 	%f3595, %f1, %f7297;
	fma.rn.f32 	%f3596, %f7298, %f3592, %f2;
	mul.f32 	%f3597, %f3595, %f3595;
	mul.f32 	%f3598, %f3596, %f3596;
	add.f32 	%f7299, %f3597, %f3598;
	setp.gt.f32 	%p700, %f7299, 0f40800000;
	mov.b32 	%r711, 644;
	mov.u32 	%r1330, %r711;
	@%p700 bra 	$L__BB0_1365;
	sub.f32 	%f7300, %f3597, %f3598;
	add.f32 	%f7301, %f3595, %f3595;
	add.f32 	%f3599, %f1, %f7300;
	fma.rn.f32 	%f3600, %f7301, %f3596, %f2;
	mul.f32 	%f3601, %f3599, %f3599;
	mul.f32 	%f3602, %f3600, %f3600;
	add.f32 	%f7302, %f3601, %f3602;
	setp.gt.f32 	%p701, %f7302, 0f40800000;
	mov.b32 	%r712, 645;
	mov.u32 	%r1330, %r712;
	@%p701 bra 	$L__BB0_1365;
	sub.f32 	%f7303, %f3601, %f3602;
	add.f32 	%f7304, %f3599, %f3599;
	add.f32 	%f3603, %f1, %f7303;
	fma.rn.f32 	%f3604, %f7304, %f3600, %f2;
	mul.f32 	%f3605, %f3603, %f3603;
	mul.f32 	%f3606, %f3604, %f3604;
	add.f32 	%f7305, %f3605, %f3606;
	setp.gt.f32 	%p702, %f7305, 0f40800000;
	mov.b32 	%r713, 646;
	mov.u32 	%r1330, %r713;
	@%p702 bra 	$L__BB0_1365;
	sub.f32 	%f7306, %f3605, %f3606;
	add.f32 	%f7307, %f3603, %f3603;
	add.f32 	%f3607, %f1, %f7306;
	fma.rn.f32 	%f3608, %f7307, %f3604, %f2;
	mul.f32 	%f3609, %f3607, %f3607;
	mul.f32 	%f3610, %f3608, %f3608;
	add.f32 	%f7308, %f3609, %f3610;
	setp.gt.f32 	%p703, %f7308, 0f40800000;
	mov.b32 	%r714, 647;
	mov.u32 	%r1330, %r714;
	@%p703 bra 	$L__BB0_1365;
	sub.f32 	%f7309, %f3609, %f3610;
	add.f32 	%f7310, %f3607, %f3607;
	add.f32 	%f3611, %f1, %f7309;
	fma.rn.f32 	%f3612, %f7310, %f3608, %f2;
	mul.f32 	%f3613, %f3611, %f3611;
	mul.f32 	%f3614, %f3612, %f3612;
	add.f32 	%f7311, %f3613, %f3614;
	setp.gt.f32 	%p704, %f7311, 0f40800000;
	mov.b32 	%r715, 648;
	mov.u32 	%r1330, %r715;
	@%p704 bra 	$L__BB0_1365;
	sub.f32 	%f7312, %f3613, %f3614;
	add.f32 	%f7313, %f3611, %f3611;
	add.f32 	%f3615, %f1, %f7312;
	fma.rn.f32 	%f3616, %f7313, %f3612, %f2;
	mul.f32 	%f3617, %f3615, %f3615;
	mul.f32 	%f3618, %f3616, %f3616;
	add.f32 	%f7314, %f3617, %f3618;
	setp.gt.f32 	%p705, %f7314, 0f40800000;
	mov.b32 	%r716, 649;
	mov.u32 	%r1330, %r716;
	@%p705 bra 	$L__BB0_1365;
	sub.f32 	%f7315, %f3617, %f3618;
	add.f32 	%f7316, %f3615, %f3615;
	add.f32 	%f3619, %f1, %f7315;
	fma.rn.f32 	%f3620, %f7316, %f3616, %f2;
	mul.f32 	%f3621, %f3619, %f3619;
	mul.f32 	%f3622, %f3620, %f3620;
	add.f32 	%f7317, %f3621, %f3622;
	setp.gt.f32 	%p706, %f7317, 0f40800000;
	mov.b32 	%r717, 650;
	mov.u32 	%r1330, %r717;
	@%p706 bra 	$L__BB0_1365;
	sub.f32 	%f7318, %f3621, %f3622;
	add.f32 	%f7319, %f3619, %f3619;
	add.f32 	%f3623, %f1, %f7318;
	fma.rn.f32 	%f3624, %f7319, %f3620, %f2;
	mul.f32 	%f3625, %f3623, %f3623;
	mul.f32 	%f3626, %f3624, %f3624;
	add.f32 	%f7320, %f3625, %f3626;
	setp.gt.f32 	%p707, %f7320, 0f40800000;
	mov.b32 	%r718, 651;
	mov.u32 	%r1330, %r718;
	@%p707 bra 	$L__BB0_1365;
	sub.f32 	%f7321, %f3625, %f3626;
	add.f32 	%f7322, %f3623, %f3623;
	add.f32 	%f3627, %f1, %f7321;
	fma.rn.f32 	%f3628, %f7322, %f3624, %f2;
	mul.f32 	%f3629, %f3627, %f3627;
	mul.f32 	%f3630, %f3628, %f3628;
	add.f32 	%f7323, %f3629, %f3630;
	setp.gt.f32 	%p708, %f7323, 0f40800000;
	mov.b32 	%r719, 652;
	mov.u32 	%r1330, %r719;
	@%p708 bra 	$L__BB0_1365;
	sub.f32 	%f7324, %f3629, %f3630;
	add.f32 	%f7325, %f3627, %f3627;
	add.f32 	%f3631, %f1, %f7324;
	fma.rn.f32 	%f3632, %f7325, %f3628, %f2;
	mul.f32 	%f3633, %f3631, %f3631;
	mul.f32 	%f3634, %f3632, %f3632;
	add.f32 	%f7326, %f3633, %f3634;
	setp.gt.f32 	%p709, %f7326, 0f40800000;
	mov.b32 	%r720, 653;
	mov.u32 	%r1330, %r720;
	@%p709 bra 	$L__BB0_1365;
	sub.f32 	%f7327, %f3633, %f3634;
	add.f32 	%f7328, %f3631, %f3631;
	add.f32 	%f3635, %f1, %f7327;
	fma.rn.f32 	%f3636, %f7328, %f3632, %f2;
	mul.f32 	%f3637, %f3635, %f3635;
	mul.f32 	%f3638, %f3636, %f3636;
	add.f32 	%f7329, %f3637, %f3638;
	setp.gt.f32 	%p710, %f7329, 0f40800000;
	mov.b32 	%r721, 654;
	mov.u32 	%r1330, %r721;
	@%p710 bra 	$L__BB0_1365;
	sub.f32 	%f7330, %f3637, %f3638;
	add.f32 	%f7331, %f3635, %f3635;
	add.f32 	%f3639, %f1, %f7330;
	fma.rn.f32 	%f3640, %f7331, %f3636, %f2;
	mul.f32 	%f3641, %f3639, %f3639;
	mul.f32 	%f3642, %f3640, %f3640;
	add.f32 	%f7332, %f3641, %f3642;
	setp.gt.f32 	%p711, %f7332, 0f40800000;
	mov.b32 	%r722, 655;
	mov.u32 	%r1330, %r722;
	@%p711 bra 	$L__BB0_1365;
	sub.f32 	%f7333, %f3641, %f3642;
	add.f32 	%f7334, %f3639, %f3639;
	add.f32 	%f3643, %f1, %f7333;
	fma.rn.f32 	%f3644, %f7334, %f3640, %f2;
	mul.f32 	%f3645, %f3643, %f3643;
	mul.f32 	%f3646, %f3644, %f3644;
	add.f32 	%f7335, %f3645, %f3646;
	setp.gt.f32 	%p712, %f7335, 0f40800000;
	mov.b32 	%r723, 656;
	mov.u32 	%r1330, %r723;
	@%p712 bra 	$L__BB0_1365;
	sub.f32 	%f7336, %f3645, %f3646;
	add.f32 	%f7337, %f3643, %f3643;
	add.f32 	%f3647, %f1, %f7336;
	fma.rn.f32 	%f3648, %f7337, %f3644, %f2;
	mul.f32 	%f3649, %f3647, %f3647;
	mul.f32 	%f3650, %f3648, %f3648;
	add.f32 	%f7338, %f3649, %f3650;
	setp.gt.f32 	%p713, %f7338, 0f40800000;
	mov.b32 	%r724, 657;
	mov.u32 	%r1330, %r724;
	@%p713 bra 	$L__BB0_1365;
	sub.f32 	%f7339, %f3649, %f3650;
	add.f32 	%f7340, %f3647, %f3647;
	add.f32 	%f3651, %f1, %f7339;
	fma.rn.f32 	%f3652, %f7340, %f3648, %f2;
	mul.f32 	%f3653, %f3651, %f3651;
	mul.f32 	%f3654, %f3652, %f3652;
	add.f32 	%f7341, %f3653, %f3654;
	setp.gt.f32 	%p714, %f7341, 0f40800000;
	mov.b32 	%r725, 658;
	mov.u32 	%r1330, %r725;
	@%p714 bra 	$L__BB0_1365;
	sub.f32 	%f7342, %f3653, %f3654;
	add.f32 	%f7343, %f3651, %f3651;
	add.f32 	%f3655, %f1, %f7342;
	fma.rn.f32 	%f3656, %f7343, %f3652, %f2;
	mul.f32 	%f3657, %f3655, %f3655;
	mul.f32 	%f3658, %f3656, %f3656;
	add.f32 	%f7344, %f3657, %f3658;
	setp.gt.f32 	%p715, %f7344, 0f40800000;
	mov.b32 	%r726, 659;
	mov.u32 	%r1330, %r726;
	@%p715 bra 	$L__BB0_1365;
	sub.f32 	%f7345, %f3657, %f3658;
	add.f32 	%f7346, %f3655, %f3655;
	add.f32 	%f3659, %f1, %f7345;
	fma.rn.f32 	%f3660, %f7346, %f3656, %f2;
	mul.f32 	%f3661, %f3659, %f3659;
	mul.f32 	%f3662, %f3660, %f3660;
	add.f32 	%f7347, %f3661, %f3662;
	setp.gt.f32 	%p716, %f7347, 0f40800000;
	mov.b32 	%r727, 660;
	mov.u32 	%r1330, %r727;
	@%p716 bra 	$L__BB0_1365;
	sub.f32 	%f7348, %f3661, %f3662;
	add.f32 	%f7349, %f3659, %f3659;
	add.f32 	%f3663, %f1, %f7348;
	fma.rn.f32 	%f3664, %f7349, %f3660, %f2;
	mul.f32 	%f3665, %f3663, %f3663;
	mul.f32 	%f3666, %f3664, %f3664;
	add.f32 	%f7350, %f3665, %f3666;
	setp.gt.f32 	%p717, %f7350, 0f40800000;
	mov.b32 	%r728, 661;
	mov.u32 	%r1330, %r728;
	@%p717 bra 	$L__BB0_1365;
	sub.f32 	%f7351, %f3665, %f3666;
	add.f32 	%f7352, %f3663, %f3663;
	add.f32 	%f3667, %f1, %f7351;
	fma.rn.f32 	%f3668, %f7352, %f3664, %f2;
	mul.f32 	%f3669, %f3667, %f3667;
	mul.f32 	%f3670, %f3668, %f3668;
	add.f32 	%f7353, %f3669, %f3670;
	setp.gt.f32 	%p718, %f7353, 0f40800000;
	mov.b32 	%r729, 662;
	mov.u32 	%r1330, %r729;
	@%p718 bra 	$L__BB0_1365;
	sub.f32 	%f7354, %f3669, %f3670;
	add.f32 	%f7355, %f3667, %f3667;
	add.f32 	%f3671, %f1, %f7354;
	fma.rn.f32 	%f3672, %f7355, %f3668, %f2;
	mul.f32 	%f3673, %f3671, %f3671;
	mul.f32 	%f3674, %f3672, %f3672;
	add.f32 	%f7356, %f3673, %f3674;
	setp.gt.f32 	%p719, %f7356, 0f40800000;
	mov.b32 	%r730, 663;
	mov.u32 	%r1330, %r730;
	@%p719 bra 	$L__BB0_1365;
	sub.f32 	%f7357, %f3673, %f3674;
	add.f32 	%f7358, %f3671, %f3671;
	add.f32 	%f3675, %f1, %f7357;
	fma.rn.f32 	%f3676, %f7358, %f3672, %f2;
	mul.f32 	%f3677, %f3675, %f3675;
	mul.f32 	%f3678, %f3676, %f3676;
	add.f32 	%f7359, %f3677, %f3678;
	setp.gt.f32 	%p720, %f7359, 0f40800000;
	mov.b32 	%r731, 664;
	mov.u32 	%r1330, %r731;
	@%p720 bra 	$L__BB0_1365;
	sub.f32 	%f7360, %f3677, %f3678;
	add.f32 	%f7361, %f3675, %f3675;
	add.f32 	%f3679, %f1, %f7360;
	fma.rn.f32 	%f3680, %f7361, %f3676, %f2;
	mul.f32 	%f3681, %f3679, %f3679;
	mul.f32 	%f3682, %f3680, %f3680;
	add.f32 	%f7362, %f3681, %f3682;
	setp.gt.f32 	%p721, %f7362, 0f40800000;
	mov.b32 	%r732, 665;
	mov.u32 	%r1330, %r732;
	@%p721 bra 	$L__BB0_1365;
	sub.f32 	%f7363, %f3681, %f3682;
	add.f32 	%f7364, %f3679, %f3679;
	add.f32 	%f3683, %f1, %f7363;
	fma.rn.f32 	%f3684, %f7364, %f3680, %f2;
	mul.f32 	%f3685, %f3683, %f3683;
	mul.f32 	%f3686, %f3684, %f3684;
	add.f32 	%f7365, %f3685, %f3686;
	setp.gt.f32 	%p722, %f7365, 0f40800000;
	mov.b32 	%r733, 666;
	mov.u32 	%r1330, %r733;
	@%p722 bra 	$L__BB0_1365;
	sub.f32 	%f7366, %f3685, %f3686;
	add.f32 	%f7367, %f3683, %f3683;
	add.f32 	%f3687, %f1, %f7366;
	fma.rn.f32 	%f3688, %f7367, %f3684, %f2;
	mul.f32 	%f3689, %f3687, %f3687;
	mul.f32 	%f3690, %f3688, %f3688;
	add.f32 	%f7368, %f3689, %f3690;
	setp.gt.f32 	%p723, %f7368, 0f40800000;
	mov.b32 	%r734, 667;
	mov.u32 	%r1330, %r734;
	@%p723 bra 	$L__BB0_1365;
	sub.f32 	%f7369, %f3689, %f3690;
	add.f32 	%f7370, %f3687, %f3687;
	add.f32 	%f3691, %f1, %f7369;
	fma.rn.f32 	%f3692, %f7370, %f3688, %f2;
	mul.f32 	%f3693, %f3691, %f3691;
	mul.f32 	%f3694, %f3692, %f3692;
	add.f32 	%f7371, %f3693, %f3694;
	setp.gt.f32 	%p724, %f7371, 0f40800000;
	mov.b32 	%r735, 668;
	mov.u32 	%r1330, %r735;
	@%p724 bra 	$L__BB0_1365;
	sub.f32 	%f7372, %f3693, %f3694;
	add.f32 	%f7373, %f3691, %f3691;
	add.f32 	%f3695, %f1, %f7372;
	fma.rn.f32 	%f3696, %f7373, %f3692, %f2;
	mul.f32 	%f3697, %f3695, %f3695;
	mul.f32 	%f3698, %f3696, %f3696;
	add.f32 	%f7374, %f3697, %f3698;
	setp.gt.f32 	%p725, %f7374, 0f40800000;
	mov.b32 	%r736, 669;
	mov.u32 	%r1330, %r736;
	@%p725 bra 	$L__BB0_1365;
	sub.f32 	%f7375, %f3697, %f3698;
	add.f32 	%f7376, %f3695, %f3695;
	add.f32 	%f3699, %f1, %f7375;
	fma.rn.f32 	%f3700, %f7376, %f3696, %f2;
	mul.f32 	%f3701, %f3699, %f3699;
	mul.f32 	%f3702, %f3700, %f3700;
	add.f32 	%f7377, %f3701, %f3702;
	setp.gt.f32 	%p726, %f7377, 0f40800000;
	mov.b32 	%r737, 670;
	mov.u32 	%r1330, %r737;
	@%p726 bra 	$L__BB0_1365;
	sub.f32 	%f7378, %f3701, %f3702;
	add.f32 	%f7379, %f3699, %f3699;
	add.f32 	%f3703, %f1, %f7378;
	fma.rn.f32 	%f3704, %f7379, %f3700, %f2;
	mul.f32 	%f3705, %f3703, %f3703;
	mul.f32 	%f3706, %f3704, %f3704;
	add.f32 	%f7380, %f3705, %f3706;
	setp.gt.f32 	%p727, %f7380, 0f40800000;
	mov.b32 	%r738, 671;
	mov.u32 	%r1330, %r738;
	@%p727 bra 	$L__BB0_1365;
	sub.f32 	%f7381, %f3705, %f3706;
	add.f32 	%f7382, %f3703, %f3703;
	add.f32 	%f3707, %f1, %f7381;
	fma.rn.f32 	%f3708, %f7382, %f3704, %f2;
	mul.f32 	%f3709, %f3707, %f3707;
	mul.f32 	%f3710, %f3708, %f3708;
	add.f32 	%f7383, %f3709, %f3710;
	setp.gt.f32 	%p728, %f7383, 0f40800000;
	mov.b32 	%r739, 672;
	mov.u32 	%r1330, %r739;
	@%p728 bra 	$L__BB0_1365;
	sub.f32 	%f7384, %f3709, %f3710;
	add.f32 	%f7385, %f3707, %f3707;
	add.f32 	%f3711, %f1, %f7384;
	fma.rn.f32 	%f3712, %f7385, %f3708, %f2;
	mul.f32 	%f3713, %f3711, %f3711;
	mul.f32 	%f3714, %f3712, %f3712;
	add.f32 	%f7386, %f3713, %f3714;
	setp.gt.f32 	%p729, %f7386, 0f40800000;
	mov.b32 	%r740, 673;
	mov.u32 	%r1330, %r740;
	@%p729 bra 	$L__BB0_1365;
	sub.f32 	%f7387, %f3713, %f3714;
	add.f32 	%f7388, %f3711, %f3711;
	add.f32 	%f3715, %f1, %f7387;
	fma.rn.f32 	%f3716, %f7388, %f3712, %f2;
	mul.f32 	%f3717, %f3715, %f3715;
	mul.f32 	%f3718, %f3716, %f3716;
	add.f32 	%f7389, %f3717, %f3718;
	setp.gt.f32 	%p730, %f7389, 0f40800000;
	mov.b32 	%r741, 674;
	mov.u32 	%r1330, %r741;
	@%p730 bra 	$L__BB0_1365;
	sub.f32 	%f7390, %f3717, %f3718;
	add.f32 	%f7391, %f3715, %f3715;
	add.f32 	%f3719, %f1, %f7390;
	fma.rn.f32 	%f3720, %f7391, %f3716, %f2;
	mul.f32 	%f3721, %f3719, %f3719;
	mul.f32 	%f3722, %f3720, %f3720;
	add.f32 	%f7392, %f3721, %f3722;
	setp.gt.f32 	%p731, %f7392, 0f40800000;
	mov.b32 	%r742, 675;
	mov.u32 	%r1330, %r742;
	@%p731 bra 	$L__BB0_1365;
	sub.f32 	%f7393, %f3721, %f3722;
	add.f32 	%f7394, %f3719, %f3719;
	add.f32 	%f3723, %f1, %f7393;
	fma.rn.f32 	%f3724, %f7394, %f3720, %f2;
	mul.f32 	%f3725, %f3723, %f3723;
	mul.f32 	%f3726, %f3724, %f3724;
	add.f32 	%f7395, %f3725, %f3726;
	setp.gt.f32 	%p732, %f7395, 0f40800000;
	mov.b32 	%r743, 676;
	mov.u32 	%r1330, %r743;
	@%p732 bra 	$L__BB0_1365;
	sub.f32 	%f7396, %f3725, %f3726;
	add.f32 	%f7397, %f3723, %f3723;
	add.f32 	%f3727, %f1, %f7396;
	fma.rn.f32 	%f3728, %f7397, %f3724, %f2;
	mul.f32 	%f3729, %f3727, %f3727;
	mul.f32 	%f3730, %f3728, %f3728;
	add.f32 	%f7398, %f3729, %f3730;
	setp.gt.f32 	%p733, %f7398, 0f40800000;
	mov.b32 	%r744, 677;
	mov.u32 	%r1330, %r744;
	@%p733 bra 	$L__BB0_1365;
	sub.f32 	%f7399, %f3729, %f3730;
	add.f32 	%f7400, %f3727, %f3727;
	add.f32 	%f3731, %f1, %f7399;
	fma.rn.f32 	%f3732, %f7400, %f3728, %f2;
	mul.f32 	%f3733, %f3731, %f3731;
	mul.f32 	%f3734, %f3732, %f3732;
	add.f32 	%f7401, %f3733, %f3734;
	setp.gt.f32 	%p734, %f7401, 0f40800000;
	mov.b32 	%r745, 678;
	mov.u32 	%r1330, %r745;
	@%p734 bra 	$L__BB0_1365;
	sub.f32 	%f7402, %f3733, %f3734;
	add.f32 	%f7403, %f3731, %f3731;
	add.f32 	%f3735, %f1, %f7402;
	fma.rn.f32 	%f3736, %f7403, %f3732, %f2;
	mul.f32 	%f3737, %f3735, %f3735;
	mul.f32 	%f3738, %f3736, %f3736;
	add.f32 	%f7404, %f3737, %f3738;
	setp.gt.f32 	%p735, %f7404, 0f40800000;
	mov.b32 	%r746, 679;
	mov.u32 	%r1330, %r746;
	@%p735 bra 	$L__BB0_1365;
	sub.f32 	%f7405, %f3737, %f3738;
	add.f32 	%f7406, %f3735, %f3735;
	add.f32 	%f3739, %f1, %f7405;
	fma.rn.f32 	%f3740, %f7406, %f3736, %f2;
	mul.f32 	%f3741, %f3739, %f3739;
	mul.f32 	%f3742, %f3740, %f3740;
	add.f32 	%f7407, %f3741, %f3742;
	setp.gt.f32 	%p736, %f7407, 0f40800000;
	mov.b32 	%r747, 680;
	mov.u32 	%r1330, %r747;
	@%p736 bra 	$L__BB0_1365;
	sub.f32 	%f7408, %f3741, %f3742;
	add.f32 	%f7409, %f3739, %f3739;
	add.f32 	%f3743, %f1, %f7408;
	fma.rn.f32 	%f3744, %f7409, %f3740, %f2;
	mul.f32 	%f3745, %f3743, %f3743;
	mul.f32 	%f3746, %f3744, %f3744;
	add.f32 	%f7410, %f3745, %f3746;
	setp.gt.f32 	%p737, %f7410, 0f40800000;
	mov.b32 	%r748, 681;
	mov.u32 	%r1330, %r748;
	@%p737 bra 	$L__BB0_1365;
	sub.f32 	%f7411, %f3745, %f3746;
	add.f32 	%f7412, %f3743, %f3743;
	add.f32 	%f3747, %f1, %f7411;
	fma.rn.f32 	%f3748, %f7412, %f3744, %f2;
	mul.f32 	%f3749, %f3747, %f3747;
	mul.f32 	%f3750, %f3748, %f3748;
	add.f32 	%f7413, %f3749, %f3750;
	setp.gt.f32 	%p738, %f7413, 0f40800000;
	mov.b32 	%r749, 682;
	mov.u32 	%r1330, %r749;
	@%p738 bra 	$L__BB0_1365;
	sub.f32 	%f7414, %f3749, %f3750;
	add.f32 	%f7415, %f3747, %f3747;
	add.f32 	%f3751, %f1, %f7414;
	fma.rn.f32 	%f3752, %f7415, %f3748, %f2;
	mul.f32 	%f3753, %f3751, %f3751;
	mul.f32 	%f3754, %f3752, %f3752;
	add.f32 	%f7416, %f3753, %f3754;
	setp.gt.f32 	%p739, %f7416, 0f40800000;
	mov.b32 	%r750, 683;
	mov.u32 	%r1330, %r750;
	@%p739 bra 	$L__BB0_1365;
	sub.f32 	%f7417, %f3753, %f3754;
	add.f32 	%f7418, %f3751, %f3751;
	add.f32 	%f3755, %f1, %f7417;
	fma.rn.f32 	%f3756, %f7418, %f3752, %f2;
	mul.f32 	%f3757, %f3755, %f3755;
	mul.f32 	%f3758, %f3756, %f3756;
	add.f32 	%f7419, %f3757, %f3758;
	setp.gt.f32 	%p740, %f7419, 0f40800000;
	mov.b32 	%r751, 684;
	mov.u32 	%r1330, %r751;
	@%p740 bra 	$L__BB0_1365;
	sub.f32 	%f7420, %f3757, %f3758;
	add.f32 	%f7421, %f3755, %f3755;
	add.f32 	%f3759, %f1, %f7420;
	fma.rn.f32 	%f3760, %f7421, %f3756, %f2;
	mul.f32 	%f3761, %f3759, %f3759;
	mul.f32 	%f3762, %f3760, %f3760;
	add.f32 	%f7422, %f3761, %f3762;
	setp.gt.f32 	%p741, %f7422, 0f40800000;
	mov.b32 	%r752, 685;
	mov.u32 	%r1330, %r752;
	@%p741 bra 	$L__BB0_1365;
	sub.f32 	%f7423, %f3761, %f3762;
	add.f32 	%f7424, %f3759, %f3759;
	add.f32 	%f3763, %f1, %f7423;
	fma.rn.f32 	%f3764, %f7424, %f3760, %f2;
	mul.f32 	%f3765, %f3763, %f3763;
	mul.f32 	%f3766, %f3764, %f3764;
	add.f32 	%f7425, %f3765, %f3766;
	setp.gt.f32 	%p742, %f7425, 0f40800000;
	mov.b32 	%r753, 686;
	mov.u32 	%r1330, %r753;
	@%p742 bra 	$L__BB0_1365;
	sub.f32 	%f7426, %f3765, %f3766;
	add.f32 	%f7427, %f3763, %f3763;
	add.f32 	%f3767, %f1, %f7426;
	fma.rn.f32 	%f3768, %f7427, %f3764, %f2;
	mul.f32 	%f3769, %f3767, %f3767;
	mul.f32 	%f3770, %f3768, %f3768;
	add.f32 	%f7428, %f3769, %f3770;
	setp.gt.f32 	%p743, %f7428, 0f40800000;
	mov.b32 	%r754, 687;
	mov.u32 	%r1330, %r754;
	@%p743 bra 	$L__BB0_1365;
	sub.f32 	%f7429, %f3769, %f3770;
	add.f32 	%f7430, %f3767, %f3767;
	add.f32 	%f3771, %f1, %f7429;
	fma.rn.f32 	%f3772, %f7430, %f3768, %f2;
	mul.f32 	%f3773, %f3771, %f3771;
	mul.f32 	%f3774, %f3772, %f3772;
	add.f32 	%f7431, %f3773, %f3774;
	setp.gt.f32 	%p744, %f7431, 0f40800000;
	mov.b32 	%r755, 688;
	mov.u32 	%r1330, %r755;
	@%p744 bra 	$L__BB0_1365;
	sub.f32 	%f7432, %f3773, %f3774;
	add.f32 	%f7433, %f3771, %f3771;
	add.f32 	%f3775, %f1, %f7432;
	fma.rn.f32 	%f3776, %f7433, %f3772, %f2;
	mul.f32 	%f3777, %f3775, %f3775;
	mul.f32 	%f3778, %f3776, %f3776;
	add.f32 	%f7434, %f3777, %f3778;
	setp.gt.f32 	%p745, %f7434, 0f40800000;
	mov.b32 	%r756, 689;
	mov.u32 	%r1330, %r756;
	@%p745 bra 	$L__BB0_1365;
	sub.f32 	%f7435, %f3777, %f3778;
	add.f32 	%f7436, %f3775, %f3775;
	add.f32 	%f3779, %f1, %f7435;
	fma.rn.f32 	%f3780, %f7436, %f3776, %f2;
	mul.f32 	%f3781, %f3779, %f3779;
	mul.f32 	%f3782, %f3780, %f3780;
	add.f32 	%f7437, %f3781, %f3782;
	setp.gt.f32 	%p746, %f7437, 0f40800000;
	mov.b32 	%r757, 690;
	mov.u32 	%r1330, %r757;
	@%p746 bra 	$L__BB0_1365;
	sub.f32 	%f7438, %f3781, %f3782;
	add.f32 	%f7439, %f3779, %f3779;
	add.f32 	%f3783, %f1, %f7438;
	fma.rn.f32 	%f3784, %f7439, %f3780, %f2;
	mul.f32 	%f3785, %f3783, %f3783;
	mul.f32 	%f3786, %f3784, %f3784;
	add.f32 	%f7440, %f3785, %f3786;
	setp.gt.f32 	%p747, %f7440, 0f40800000;
	mov.b32 	%r758, 691;
	mov.u32 	%r1330, %r758;
	@%p747 bra 	$L__BB0_1365;
	sub.f32 	%f7441, %f3785, %f3786;
	add.f32 	%f7442, %f3783, %f3783;
	add.f32 	%f3787, %f1, %f7441;
	fma.rn.f32 	%f3788, %f7442, %f3784, %f2;
	mul.f32 	%f3789, %f3787, %f3787;
	mul.f32 	%f3790, %f3788, %f3788;
	add.f32 	%f7443, %f3789, %f3790;
	setp.gt.f32 	%p748, %f7443, 0f40800000;
	mov.b32 	%r759, 692;
	mov.u32 	%r1330, %r759;
	@%p748 bra 	$L__BB0_1365;
	sub.f32 	%f7444, %f3789, %f3790;
	add.f32 	%f7445, %f3787, %f3787;
	add.f32 	%f3791, %f1, %f7444;
	fma.rn.f32 	%f3792, %f7445, %f3788, %f2;
	mul.f32 	%f3793, %f3791, %f3791;
	mul.f32 	%f3794, %f3792, %f3792;
	add.f32 	%f7446, %f3793, %f3794;
	setp.gt.f32 	%p749, %f7446, 0f40800000;
	mov.b32 	%r760, 693;
	mov.u32 	%r1330, %r760;
	@%p749 bra 	$L__BB0_1365;
	sub.f32 	%f7447, %f3793, %f3794;
	add.f32 	%f7448, %f3791, %f3791;
	add.f32 	%f3795, %f1, %f7447;
	fma.rn.f32 	%f3796, %f7448, %f3792, %f2;
	mul.f32 	%f3797, %f3795, %f3795;
	mul.f32 	%f3798, %f3796, %f3796;
	add.f32 	%f7449, %f3797, %f3798;
	setp.gt.f32 	%p750, %f7449, 0f40800000;
	mov.b32 	%r761, 694;
	mov.u32 	%r1330, %r761;
	@%p750 bra 	$L__BB0_1365;
	sub.f32 	%f7450, %f3797, %f3798;
	add.f32 	%f7451, %f3795, %f3795;
	add.f32 	%f3799, %f1, %f7450;
	fma.rn.f32 	%f3800, %f7451, %f3796, %f2;
	mul.f32 	%f3801, %f3799, %f3799;
	mul.f32 	%f3802, %f3800, %f3800;
	add.f32 	%f7452, %f3801, %f3802;
	setp.gt.f32 	%p751, %f7452, 0f40800000;
	mov.b32 	%r762, 695;
	mov.u32 	%r1330, %r762;
	@%p751 bra 	$L__BB0_1365;
	sub.f32 	%f7453, %f3801, %f3802;
	add.f32 	%f7454, %f3799, %f3799;
	add.f32 	%f3803, %f1, %f7453;
	fma.rn.f32 	%f3804, %f7454, %f3800, %f2;
	mul.f32 	%f3805, %f3803, %f3803;
	mul.f32 	%f3806, %f3804, %f3804;
	add.f32 	%f7455, %f3805, %f3806;
	setp.gt.f32 	%p752, %f7455, 0f40800000;
	mov.b32 	%r763, 696;
	mov.u32 	%r1330, %r763;
	@%p752 bra 	$L__BB0_1365;
	sub.f32 	%f7456, %f3805, %f3806;
	add.f32 	%f7457, %f3803, %f3803;
	add.f32 	%f3807, %f1, %f7456;
	fma.rn.f32 	%f3808, %f7457, %f3804, %f2;
	mul.f32 	%f3809, %f3807, %f3807;
	mul.f32 	%f3810, %f3808, %f3808;
	add.f32 	%f7458, %f3809, %f3810;
	setp.gt.f32 	%p753, %f7458, 0f40800000;
	mov.b32 	%r764, 697;
	mov.u32 	%r1330, %r764;
	@%p753 bra 	$L__BB0_1365;
	sub.f32 	%f7459, %f3809, %f3810;
	add.f32 	%f7460, %f3807, %f3807;
	add.f32 	%f3811, %f1, %f7459;
	fma.rn.f32 	%f3812, %f7460, %f3808, %f2;
	mul.f32 	%f3813, %f3811, %f3811;
	mul.f32 	%f3814, %f3812, %f3812;
	add.f32 	%f7461, %f3813, %f3814;
	setp.gt.f32 	%p754, %f7461, 0f40800000;
	mov.b32 	%r765, 698;
	mov.u32 	%r1330, %r765;
	@%p754 bra 	$L__BB0_1365;
	sub.f32 	%f7462, %f3813, %f3814;
	add.f32 	%f7463, %f3811, %f3811;
	add.f32 	%f3815, %f1, %f7462;
	fma.rn.f32 	%f3816, %f7463, %f3812, %f2;
	mul.f32 	%f3817, %f3815, %f3815;
	mul.f32 	%f3818, %f3816, %f3816;
	add.f32 	%f7464, %f3817, %f3818;
	setp.gt.f32 	%p755, %f7464, 0f40800000;
	mov.b32 	%r766, 699;
	mov.u32 	%r1330, %r766;
	@%p755 bra 	$L__BB0_1365;
	sub.f32 	%f7465, %f3817, %f3818;
	add.f32 	%f7466, %f3815, %f3815;
	add.f32 	%f3819, %f1, %f7465;
	fma.rn.f32 	%f3820, %f7466, %f3816, %f2;
	mul.f32 	%f3821, %f3819, %f3819;
	mul.f32 	%f3822, %f3820, %f3820;
	add.f32 	%f7467, %f3821, %f3822;
	setp.gt.f32 	%p756, %f7467, 0f40800000;
	mov.b32 	%r767, 700;
	mov.u32 	%r1330, %r767;
	@%p756 bra 	$L__BB0_1365;
	sub.f32 	%f7468, %f3821, %f3822;
	add.f32 	%f7469, %f3819, %f3819;
	add.f32 	%f3823, %f1, %f7468;
	fma.rn.f32 	%f3824, %f7469, %f3820, %f2;
	mul.f32 	%f3825, %f3823, %f3823;
	mul.f32 	%f3826, %f3824, %f3824;
	add.f32 	%f7470, %f3825, %f3826;
	setp.gt.f32 	%p757, %f7470, 0f40800000;
	mov.b32 	%r768, 701;
	mov.u32 	%r1330, %r768;
	@%p757 bra 	$L__BB0_1365;
	sub.f32 	%f7471, %f3825, %f3826;
	add.f32 	%f7472, %f3823, %f3823;
	add.f32 	%f3827, %f1, %f7471;
	fma.rn.f32 	%f3828, %f7472, %f3824, %f2;
	mul.f32 	%f3829, %f3827, %f3827;
	mul.f32 	%f3830, %f3828, %f3828;
	add.f32 	%f7473, %f3829, %f3830;
	setp.gt.f32 	%p758, %f7473, 0f40800000;
	mov.b32 	%r769, 702;
	mov.u32 	%r1330, %r769;
	@%p758 bra 	$L__BB0_1365;
	sub.f32 	%f7474, %f3829, %f3830;
	add.f32 	%f7475, %f3827, %f3827;
	add.f32 	%f3831, %f1, %f7474;
	fma.rn.f32 	%f3832, %f7475, %f3828, %f2;
	mul.f32 	%f3833, %f3831, %f3831;
	mul.f32 	%f3834, %f3832, %f3832;
	add.f32 	%f7476, %f3833, %f3834;
	setp.gt.f32 	%p759, %f7476, 0f40800000;
	mov.b32 	%r770, 703;
	mov.u32 	%r1330, %r770;
	@%p759 bra 	$L__BB0_1365;
	sub.f32 	%f7477, %f3833, %f3834;
	add.f32 	%f7478, %f3831, %f3831;
	add.f32 	%f3835, %f1, %f7477;
	fma.rn.f32 	%f3836, %f7478, %f3832, %f2;
	mul.f32 	%f3837, %f3835, %f3835;
	mul.f32 	%f3838, %f3836, %f3836;
	add.f32 	%f7479, %f3837, %f3838;
	setp.gt.f32 	%p760, %f7479, 0f40800000;
	mov.b32 	%r771, 704;
	mov.u32 	%r1330, %r771;
	@%p760 bra 	$L__BB0_1365;
	sub.f32 	%f7480, %f3837, %f3838;
	add.f32 	%f7481, %f3835, %f3835;
	add.f32 	%f3839, %f1, %f7480;
	fma.rn.f32 	%f3840, %f7481, %f3836, %f2;
	mul.f32 	%f3841, %f3839, %f3839;
	mul.f32 	%f3842, %f3840, %f3840;
	add.f32 	%f7482, %f3841, %f3842;
	setp.gt.f32 	%p761, %f7482, 0f40800000;
	mov.b32 	%r772, 705;
	mov.u32 	%r1330, %r772;
	@%p761 bra 	$L__BB0_1365;
	sub.f32 	%f7483, %f3841, %f3842;
	add.f32 	%f7484, %f3839, %f3839;
	add.f32 	%f3843, %f1, %f7483;
	fma.rn.f32 	%f3844, %f7484, %f3840, %f2;
	mul.f32 	%f3845, %f3843, %f3843;
	mul.f32 	%f3846, %f3844, %f3844;
	add.f32 	%f7485, %f3845, %f3846;
	setp.gt.f32 	%p762, %f7485, 0f40800000;
	mov.b32 	%r773, 706;
	mov.u32 	%r1330, %r773;
	@%p762 bra 	$L__BB0_1365;
	sub.f32 	%f7486, %f3845, %f3846;
	add.f32 	%f7487, %f3843, %f3843;
	add.f32 	%f3847, %f1, %f7486;
	fma.rn.f32 	%f3848, %f7487, %f3844, %f2;
	mul.f32 	%f3849, %f3847, %f3847;
	mul.f32 	%f3850, %f3848, %f3848;
	add.f32 	%f7488, %f3849, %f3850;
	setp.gt.f32 	%p763, %f7488, 0f40800000;
	mov.b32 	%r774, 707;
	mov.u32 	%r1330, %r774;
	@%p763 bra 	$L__BB0_1365;
	sub.f32 	%f7489, %f3849, %f3850;
	add.f32 	%f7490, %f3847, %f3847;
	add.f32 	%f3851, %f1, %f7489;
	fma.rn.f32 	%f3852, %f7490, %f3848, %f2;
	mul.f32 	%f3853, %f3851, %f3851;
	mul.f32 	%f3854, %f3852, %f3852;
	add.f32 	%f7491, %f3853, %f3854;
	setp.gt.f32 	%p764, %f7491, 0f40800000;
	mov.b32 	%r775, 708;
	mov.u32 	%r1330, %r775;
	@%p764 bra 	$L__BB0_1365;
	sub.f32 	%f7492, %f3853, %f3854;
	add.f32 	%f7493, %f3851, %f3851;
	add.f32 	%f3855, %f1, %f7492;
	fma.rn.f32 	%f3856, %f7493, %f3852, %f2;
	mul.f32 	%f3857, %f3855, %f3855;
	mul.f32 	%f3858, %f3856, %f3856;
	add.f32 	%f7494, %f3857, %f3858;
	setp.gt.f32 	%p765, %f7494, 0f40800000;
	mov.b32 	%r776, 709;
	mov.u32 	%r1330, %r776;
	@%p765 bra 	$L__BB0_1365;
	sub.f32 	%f7495, %f3857, %f3858;
	add.f32 	%f7496, %f3855, %f3855;
	add.f32 	%f3859, %f1, %f7495;
	fma.rn.f32 	%f3860, %f7496, %f3856, %f2;
	mul.f32 	%f3861, %f3859, %f3859;
	mul.f32 	%f3862, %f3860, %f3860;
	add.f32 	%f7497, %f3861, %f3862;
	setp.gt.f32 	%p766, %f7497, 0f40800000;
	mov.b32 	%r777, 710;
	mov.u32 	%r1330, %r777;
	@%p766 bra 	$L__BB0_1365;
	sub.f32 	%f7498, %f3861, %f3862;
	add.f32 	%f7499, %f3859, %f3859;
	add.f32 	%f3863, %f1, %f7498;
	fma.rn.f32 	%f3864, %f7499, %f3860, %f2;
	mul.f32 	%f3865, %f3863, %f3863;
	mul.f32 	%f3866, %f3864, %f3864;
	add.f32 	%f7500, %f3865, %f3866;
	setp.gt.f32 	%p767, %f7500, 0f40800000;
	mov.b32 	%r778, 711;
	mov.u32 	%r1330, %r778;
	@%p767 bra 	$L__BB0_1365;
	sub.f32 	%f7501, %f3865, %f3866;
	add.f32 	%f7502, %f3863, %f3863;
	add.f32 	%f3867, %f1, %f7501;
	fma.rn.f32 	%f3868, %f7502, %f3864, %f2;
	mul.f32 	%f3869, %f3867, %f3867;
	mul.f32 	%f3870, %f3868, %f3868;
	add.f32 	%f7503, %f3869, %f3870;
	setp.gt.f32 	%p768, %f7503, 0f40800000;
	mov.b32 	%r779, 712;
	mov.u32 	%r1330, %r779;
	@%p768 bra 	$L__BB0_1365;
	sub.f32 	%f7504, %f3869, %f3870;
	add.f32 	%f7505, %f3867, %f3867;
	add.f32 	%f3871, %f1, %f7504;
	fma.rn.f32 	%f3872, %f7505, %f3868, %f2;
	mul.f32 	%f3873, %f3871, %f3871;
	mul.f32 	%f3874, %f3872, %f3872;
	add.f32 	%f7506, %f3873, %f3874;
	setp.gt.f32 	%p769, %f7506, 0f40800000;
	mov.b32 	%r780, 713;
	mov.u32 	%r1330, %r780;
	@%p769 bra 	$L__BB0_1365;
	sub.f32 	%f7507, %f3873, %f3874;
	add.f32 	%f7508, %f3871, %f3871;
	add.f32 	%f3875, %f1, %f7507;
	fma.rn.f32 	%f3876, %f7508, %f3872, %f2;
	mul.f32 	%f3877, %f3875, %f3875;
	mul.f32 	%f3878, %f3876, %f3876;
	add.f32 	%f7509, %f3877, %f3878;
	setp.gt.f32 	%p770, %f7509, 0f40800000;
	mov.b32 	%r781, 714;
	mov.u32 	%r1330, %r781;
	@%p770 bra 	$L__BB0_1365;
	sub.f32 	%f7510, %f3877, %f3878;
	add.f32 	%f7511, %f3875, %f3875;
	add.f32 	%f3879, %f1, %f7510;
	fma.rn.f32 	%f3880, %f7511, %f3876, %f2;
	mul.f32 	%f3881, %f3879, %f3879;
	mul.f32 	%f3882, %f3880, %f3880;
	add.f32 	%f7512, %f3881, %f3882;
	setp.gt.f32 	%p771, %f7512, 0f40800000;
	mov.b32 	%r782, 715;
	mov.u32 	%r1330, %r782;
	@%p771 bra 	$L__BB0_1365;
	sub.f32 	%f7513, %f3881, %f3882;
	add.f32 	%f7514, %f3879, %f3879;
	add.f32 	%f3883, %f1, %f7513;
	fma.rn.f32 	%f3884, %f7514, %f3880, %f2;
	mul.f32 	%f3885, %f3883, %f3883;
	mul.f32 	%f3886, %f3884, %f3884;
	add.f32 	%f7515, %f3885, %f3886;
	setp.gt.f32 	%p772, %f7515, 0f40800000;
	mov.b32 	%r783, 716;
	mov.u32 	%r1330, %r783;
	@%p772 bra 	$L__BB0_1365;
	sub.f32 	%f7516, %f3885, %f3886;
	add.f32 	%f7517, %f3883, %f3883;
	add.f32 	%f3887, %f1, %f7516;
	fma.rn.f32 	%f3888, %f7517, %f3884, %f2;
	mul.f32 	%f3889, %f3887, %f3887;
	mul.f32 	%f3890, %f3888, %f3888;
	add.f32 	%f7518, %f3889, %f3890;
	setp.gt.f32 	%p773, %f7518, 0f40800000;
	mov.b32 	%r784, 717;
	mov.u32 	%r1330, %r784;
	@%p773 bra 	$L__BB0_1365;
	sub.f32 	%f7519, %f3889, %f3890;
	add.f32 	%f7520, %f3887, %f3887;
	add.f32 	%f3891, %f1, %f7519;
	fma.rn.f32 	%f3892, %f7520, %f3888, %f2;
	mul.f32 	%f3893, %f3891, %f3891;
	mul.f32 	%f3894, %f3892, %f3892;
	add.f32 	%f7521, %f3893, %f3894;
	setp.gt.f32 	%p774, %f7521, 0f40800000;
	mov.b32 	%r785, 718;
	mov.u32 	%r1330, %r785;
	@%p774 bra 	$L__BB0_1365;
	sub.f32 	%f7522, %f3893, %f3894;
	add.f32 	%f7523, %f3891, %f3891;
	add.f32 	%f3895, %f1, %f7522;
	fma.rn.f32 	%f3896, %f7523, %f3892, %f2;
	mul.f32 	%f3897, %f3895, %f3895;
	mul.f32 	%f3898, %f3896, %f3896;
	add.f32 	%f7524, %f3897, %f3898;
	setp.gt.f32 	%p775, %f7524, 0f40800000;
	mov.b32 	%r786, 719;
	mov.u32 	%r1330, %r786;
	@%p775 bra 	$L__BB0_1365;
	sub.f32 	%f7525, %f3897, %f3898;
	add.f32 	%f7526, %f3895, %f3895;
	add.f32 	%f3899, %f1, %f7525;
	fma.rn.f32 	%f3900, %f7526, %f3896, %f2;
	mul.f32 	%f3901, %f3899, %f3899;
	mul.f32 	%f3902, %f3900, %f3900;
	add.f32 	%f7527, %f3901, %f3902;
	setp.gt.f32 	%p776, %f7527, 0f40800000;
	mov.b32 	%r787, 720;
	mov.u32 	%r1330, %r787;
	@%p776 bra 	$L__BB0_1365;
	sub.f32 	%f7528, %f3901, %f3902;
	add.f32 	%f7529, %f3899, %f3899;
	add.f32 	%f3903, %f1, %f7528;
	fma.rn.f32 	%f3904, %f7529, %f3900, %f2;
	mul.f32 	%f3905, %f3903, %f3903;
	mul.f32 	%f3906, %f3904, %f3904;
	add.f32 	%f7530, %f3905, %f3906;
	setp.gt.f32 	%p777, %f7530, 0f40800000;
	mov.b32 	%r788, 721;
	mov.u32 	%r1330, %r788;
	@%p777 bra 	$L__BB0_1365;
	sub.f32 	%f7531, %f3905, %f3906;
	add.f32 	%f7532, %f3903, %f3903;
	add.f32 	%f3907, %f1, %f7531;
	fma.rn.f32 	%f3908, %f7532, %f3904, %f2;
	mul.f32 	%f3909, %f3907, %f3907;
	mul.f32 	%f3910, %f3908, %f3908;
	add.f32 	%f7533, %f3909, %f3910;
	setp.gt.f32 	%p778, %f7533, 0f40800000;
	mov.b32 	%r789, 722;
	mov.u32 	%r1330, %r789;
	@%p778 bra 	$L__BB0_1365;
	sub.f32 	%f7534, %f3909, %f3910;
	add.f32 	%f7535, %f3907, %f3907;
	add.f32 	%f3911, %f1, %f7534;
	fma.rn.f32 	%f3912, %f7535, %f3908, %f2;
	mul.f32 	%f3913, %f3911, %f3911;
	mul.f32 	%f3914, %f3912, %f3912;
	add.f32 	%f7536, %f3913, %f3914;
	setp.gt.f32 	%p779, %f7536, 0f40800000;
	mov.b32 	%r790, 723;
	mov.u32 	%r1330, %r790;
	@%p779 bra 	$L__BB0_1365;
	sub.f32 	%f7537, %f3913, %f3914;
	add.f32 	%f7538, %f3911, %f3911;
	add.f32 	%f3915, %f1, %f7537;
	fma.rn.f32 	%f3916, %f7538, %f3912, %f2;
	mul.f32 	%f3917, %f3915, %f3915;
	mul.f32 	%f3918, %f3916, %f3916;
	add.f32 	%f7539, %f3917, %f3918;
	setp.gt.f32 	%p780, %f7539, 0f40800000;
	mov.b32 	%r791, 724;
	mov.u32 	%r1330, %r791;
	@%p780 bra 	$L__BB0_1365;
	sub.f32 	%f7540, %f3917, %f3918;
	add.f32 	%f7541, %f3915, %f3915;
	add.f32 	%f3919, %f1, %f7540;
	fma.rn.f32 	%f3920, %f7541, %f3916, %f2;
	mul.f32 	%f3921, %f3919, %f3919;
	mul.f32 	%f3922, %f3920, %f3920;
	add.f32 	%f7542, %f3921, %f3922;
	setp.gt.f32 	%p781, %f7542, 0f40800000;
	mov.b32 	%r792, 725;
	mov.u32 	%r1330, %r792;
	@%p781 bra 	$L__BB0_1365;
	sub.f32 	%f7543, %f3921, %f3922;
	add.f32 	%f7544, %f3919, %f3919;
	add.f32 	%f3923, %f1, %f7543;
	fma.rn.f32 	%f3924, %f7544, %f3920, %f2;
	mul.f32 	%f3925, %f3923, %f3923;
	mul.f32 	%f3926, %f3924, %f3924;
	add.f32 	%f7545, %f3925, %f3926;
	setp.gt.f32 	%p782, %f7545, 0f40800000;
	mov.b32 	%r793, 726;
	mov.u32 	%r1330, %r793;
	@%p782 bra 	$L__BB0_1365;
	sub.f32 	%f7546, %f3925, %f3926;
	add.f32 	%f7547, %f3923, %f3923;
	add.f32 	%f3927, %f1, %f7546;
	fma.rn.f32 	%f3928, %f7547, %f3924, %f2;
	mul.f32 	%f3929, %f3927, %f3927;
	mul.f32 	%f3930, %f3928, %f3928;
	add.f32 	%f7548, %f3929, %f3930;
	setp.gt.f32 	%p783, %f7548, 0f40800000;
	mov.b32 	%r794, 727;
	mov.u32 	%r1330, %r794;
	@%p783 bra 	$L__BB0_1365;
	sub.f32 	%f7549, %f3929, %f3930;
	add.f32 	%f7550, %f3927, %f3927;
	add.f32 	%f3931, %f1, %f7549;
	fma.rn.f32 	%f3932, %f7550, %f3928, %f2;
	mul.f32 	%f3933, %f3931, %f3931;
	mul.f32 	%f3934, %f3932, %f3932;
	add.f32 	%f7551, %f3933, %f3934;
	setp.gt.f32 	%p784, %f7551, 0f40800000;
	mov.b32 	%r795, 728;
	mov.u32 	%r1330, %r795;
	@%p784 bra 	$L__BB0_1365;
	sub.f32 	%f7552, %f3933, %f3934;
	add.f32 	%f7553, %f3931, %f3931;
	add.f32 	%f3935, %f1, %f7552;
	fma.rn.f32 	%f3936, %f7553, %f3932, %f2;
	mul.f32 	%f3937, %f3935, %f3935;
	mul.f32 	%f3938, %f3936, %f3936;
	add.f32 	%f7554, %f3937, %f3938;
	setp.gt.f32 	%p785, %f7554, 0f40800000;
	mov.b32 	%r796, 729;
	mov.u32 	%r1330, %r796;
	@%p785 bra 	$L__BB0_1365;
	sub.f32 	%f7555, %f3937, %f3938;
	add.f32 	%f7556, %f3935, %f3935;
	add.f32 	%f3939, %f1, %f7555;
	fma.rn.f32 	%f3940, %f7556, %f3936, %f2;
	mul.f32 	%f3941, %f3939, %f3939;
	mul.f32 	%f3942, %f3940, %f3940;
	add.f32 	%f7557, %f3941, %f3942;
	setp.gt.f32 	%p786, %f7557, 0f40800000;
	mov.b32 	%r797, 730;
	mov.u32 	%r1330, %r797;
	@%p786 bra 	$L__BB0_1365;
	sub.f32 	%f7558, %f3941, %f3942;
	add.f32 	%f7559, %f3939, %f3939;
	add.f32 	%f3943, %f1, %f7558;
	fma.rn.f32 	%f3944, %f7559, %f3940, %f2;
	mul.f32 	%f3945, %f3943, %f3943;
	mul.f32 	%f3946, %f3944, %f3944;
	add.f32 	%f7560, %f3945, %f3946;
	setp.gt.f32 	%p787, %f7560, 0f40800000;
	mov.b32 	%r798, 731;
	mov.u32 	%r1330, %r798;
	@%p787 bra 	$L__BB0_1365;
	sub.f32 	%f7561, %f3945, %f3946;
	add.f32 	%f7562, %f3943, %f3943;
	add.f32 	%f3947, %f1, %f7561;
	fma.rn.f32 	%f3948, %f7562, %f3944, %f2;
	mul.f32 	%f3949, %f3947, %f3947;
	mul.f32 	%f3950, %f3948, %f3948;
	add.f32 	%f7563, %f3949, %f3950;
	setp.gt.f32 	%p788, %f7563, 0f40800000;
	mov.b32 	%r799, 732;
	mov.u32 	%r1330, %r799;
	@%p788 bra 	$L__BB0_1365;
	sub.f32 	%f7564, %f3949, %f3950;
	add.f32 	%f7565, %f3947, %f3947;
	add.f32 	%f3951, %f1, %f7564;
	fma.rn.f32 	%f3952, %f7565, %f3948, %f2;
	mul.f32 	%f3953, %f3951, %f3951;
	mul.f32 	%f3954, %f3952, %f3952;
	add.f32 	%f7566, %f3953, %f3954;
	setp.gt.f32 	%p789, %f7566, 0f40800000;
	mov.b32 	%r800, 733;
	mov.u32 	%r1330, %r800;
	@%p789 bra 	$L__BB0_1365;
	sub.f32 	%f7567, %f3953, %f3954;
	add.f32 	%f7568, %f3951, %f3951;
	add.f32 	%f3955, %f1, %f7567;
	fma.rn.f32 	%f3956, %f7568, %f3952, %f2;
	mul.f32 	%f3957, %f3955, %f3955;
	mul.f32 	%f3958, %f3956, %f3956;
	add.f32 	%f7569, %f3957, %f3958;
	setp.gt.f32 	%p790, %f7569, 0f40800000;
	mov.b32 	%r801, 734;
	mov.u32 	%r1330, %r801;
	@%p790 bra 	$L__BB0_1365;
	sub.f32 	%f7570, %f3957, %f3958;
	add.f32 	%f7571, %f3955, %f3955;
	add.f32 	%f3959, %f1, %f7570;
	fma.rn.f32 	%f3960, %f7571, %f3956, %f2;
	mul.f32 	%f3961, %f3959, %f3959;
	mul.f32 	%f3962, %f3960, %f3960;
	add.f32 	%f7572, %f3961, %f3962;
	setp.gt.f32 	%p791, %f7572, 0f40800000;
	mov.b32 	%r802, 735;
	mov.u32 	%r1330, %r802;
	@%p791 bra 	$L__BB0_1365;
	sub.f32 	%f7573, %f3961, %f3962;
	add.f32 	%f7574, %f3959, %f3959;
	add.f32 	%f3963, %f1, %f7573;
	fma.rn.f32 	%f3964, %f7574, %f3960, %f2;
	mul.f32 	%f3965, %f3963, %f3963;
	mul.f32 	%f3966, %f3964, %f3964;
	add.f32 	%f7575, %f3965, %f3966;
	setp.gt.f32 	%p792, %f7575, 0f40800000;
	mov.b32 	%r803, 736;
	mov.u32 	%r1330, %r803;
	@%p792 bra 	$L__BB0_1365;
	sub.f32 	%f7576, %f3965, %f3966;
	add.f32 	%f7577, %f3963, %f3963;
	add.f32 	%f3967, %f1, %f7576;
	fma.rn.f32 	%f3968, %f7577, %f3964, %f2;
	mul.f32 	%f3969, %f3967, %f3967;
	mul.f32 	%f3970, %f3968, %f3968;
	add.f32 	%f7578, %f3969, %f3970;
	setp.gt.f32 	%p793, %f7578, 0f40800000;
	mov.b32 	%r804, 737;
	mov.u32 	%r1330, %r804;
	@%p793 bra 	$L__BB0_1365;
	sub.f32 	%f7579, %f3969, %f3970;
	add.f32 	%f7580, %f3967, %f3967;
	add.f32 	%f3971, %f1, %f7579;
	fma.rn.f32 	%f3972, %f7580, %f3968, %f2;
	mul.f32 	%f3973, %f3971, %f3971;
	mul.f32 	%f3974, %f3972, %f3972;
	add.f32 	%f7581, %f3973, %f3974;
	setp.gt.f32 	%p794, %f7581, 0f40800000;
	mov.b32 	%r805, 738;
	mov.u32 	%r1330, %r805;
	@%p794 bra 	$L__BB0_1365;
	sub.f32 	%f7582, %f3973, %f3974;
	add.f32 	%f7583, %f3971, %f3971;
	add.f32 	%f3975, %f1, %f7582;
	fma.rn.f32 	%f3976, %f7583, %f3972, %f2;
	mul.f32 	%f3977, %f3975, %f3975;
	mul.f32 	%f3978, %f3976, %f3976;
	add.f32 	%f7584, %f3977, %f3978;
	setp.gt.f32 	%p795, %f7584, 0f40800000;
	mov.b32 	%r806, 739;
	mov.u32 	%r1330, %r806;
	@%p795 bra 	$L__BB0_1365;
	sub.f32 	%f7585, %f3977, %f3978;
	add.f32 	%f7586, %f3975, %f3975;
	add.f32 	%f3979, %f1, %f7585;
	fma.rn.f32 	%f3980, %f7586, %f3976, %f2;
	mul.f32 	%f3981, %f3979, %f3979;
	mul.f32 	%f3982, %f3980, %f3980;
	add.f32 	%f7587, %f3981, %f3982;
	setp.gt.f32 	%p796, %f7587, 0f40800000;
	mov.b32 	%r807, 740;
	mov.u32 	%r1330, %r807;
	@%p796 bra 	$L__BB0_1365;
	sub.f32 	%f7588, %f3981, %f3982;
	add.f32 	%f7589, %f3979, %f3979;
	add.f32 	%f3983, %f1, %f7588;
	fma.rn.f32 	%f3984, %f7589, %f3980, %f2;
	mul.f32 	%f3985, %f3983, %f3983;
	mul.f32 	%f3986, %f3984, %f3984;
	add.f32 	%f7590, %f3985, %f3986;
	setp.gt.f32 	%p797, %f7590, 0f40800000;
	mov.b32 	%r808, 741;
	mov.u32 	%r1330, %r808;
	@%p797 bra 	$L__BB0_1365;
	sub.f32 	%f7591, %f3985, %f3986;
	add.f32 	%f7592, %f3983, %f3983;
	add.f32 	%f3987, %f1, %f7591;
	fma.rn.f32 	%f3988, %f7592, %f3984, %f2;
	mul.f32 	%f3989, %f3987, %f3987;
	mul.f32 	%f3990, %f3988, %f3988;
	add.f32 	%f7593, %f3989, %f3990;
	setp.gt.f32 	%p798, %f7593, 0f40800000;
	mov.b32 	%r809, 742;
	mov.u32 	%r1330, %r809;
	@%p798 bra 	$L__BB0_1365;
	sub.f32 	%f7594, %f3989, %f3990;
	add.f32 	%f7595, %f3987, %f3987;
	add.f32 	%f3991, %f1, %f7594;
	fma.rn.f32 	%f3992, %f7595, %f3988, %f2;
	mul.f32 	%f3993, %f3991, %f3991;
	mul.f32 	%f3994, %f3992, %f3992;
	add.f32 	%f7596, %f3993, %f3994;
	setp.gt.f32 	%p799, %f7596, 0f40800000;
	mov.b32 	%r810, 743;
	mov.u32 	%r1330, %r810;
	@%p799 bra 	$L__BB0_1365;
	sub.f32 	%f7597, %f3993, %f3994;
	add.f32 	%f7598, %f3991, %f3991;
	add.f32 	%f3995, %f1, %f7597;
	fma.rn.f32 	%f3996, %f7598, %f3992, %f2;
	mul.f32 	%f3997, %f3995, %f3995;
	mul.f32 	%f3998, %f3996, %f3996;
	add.f32 	%f7599, %f3997, %f3998;
	setp.gt.f32 	%p800, %f7599, 0f40800000;
	mov.b32 	%r811, 744;
	mov.u32 	%r1330, %r811;
	@%p800 bra 	$L__BB0_1365;
	sub.f32 	%f7600, %f3997, %f3998;
	add.f32 	%f7601, %f3995, %f3995;
	add.f32 	%f3999, %f1, %f7600;
	fma.rn.f32 	%f4000, %f7601, %f3996, %f2;
	mul.f32 	%f4001, %f3999, %f3999;
	mul.f32 	%f4002, %f4000, %f4000;
	add.f32 	%f7602, %f4001, %f4002;
	setp.gt.f32 	%p801, %f7602, 0f40800000;
	mov.b32 	%r812, 745;
	mov.u32 	%r1330, %r812;
	@%p801 bra 	$L__BB0_1365;
	sub.f32 	%f7603, %f4001, %f4002;
	add.f32 	%f7604, %f3999, %f3999;
	add.f32 	%f4003, %f1, %f7603;
	fma.rn.f32 	%f4004, %f7604, %f4000, %f2;
	mul.f32 	%f4005, %f4003, %f4003;
	mul.f32 	%f4006, %f4004, %f4004;
	add.f32 	%f7605, %f4005, %f4006;
	setp.gt.f32 	%p802, %f7605, 0f40800000;
	mov.b32 	%r813, 746;
	mov.u32 	%r1330, %r813;
	@%p802 bra 	$L__BB0_1365;
	sub.f32 	%f7606, %f4005, %f4006;
	add.f32 	%f7607, %f4003, %f4003;
	add.f32 	%f4007, %f1, %f7606;
	fma.rn.f32 	%f4008, %f7607, %f4004, %f2;
	mul.f32 	%f4009, %f4007, %f4007;
	mul.f32 	%f4010, %f4008, %f4008;
	add.f32 	%f7608, %f4009, %f4010;
	setp.gt.f32 	%p803, %f7608, 0f40800000;
	mov.b32 	%r814, 747;
	mov.u32 	%r1330, %r814;
	@%p803 bra 	$L__BB0_1365;
	sub.f32 	%f7609, %f4009, %f4010;
	add.f32 	%f7610, %f4007, %f4007;
	add.f32 	%f4011, %f1, %f7609;
	fma.rn.f32 	%f4012, %f7610, %f4008, %f2;
	mul.f32 	%f4013, %f4011, %f4011;
	mul.f32 	%f4014, %f4012, %f4012;
	add.f32 	%f7611, %f4013, %f4014;
	setp.gt.f32 	%p804, %f7611, 0f40800000;
	mov.b32 	%r815, 748;
	mov.u32 	%r1330, %r815;
	@%p804 bra 	$L__BB0_1365;
	sub.f32 	%f7612, %f4013, %f4014;
	add.f32 	%f7613, %f4011, %f4011;
	add.f32 	%f4015, %f1, %f7612;
	fma.rn.f32 	%f4016, %f7613, %f4012, %f2;
	mul.f32 	%f4017, %f4015, %f4015;
	mul.f32 	%f4018, %f4016, %f4016;
	add.f32 	%f7614, %f4017, %f4018;
	setp.gt.f32 	%p805, %f7614, 0f40800000;
	mov.b32 	%r816, 749;
	mov.u32 	%r1330, %r816;
	@%p805 bra 	$L__BB0_1365;
	sub.f32 	%f7615, %f4017, %f4018;
	add.f32 	%f7616, %f4015, %f4015;
	add.f32 	%f4019, %f1, %f7615;
	fma.rn.f32 	%f4020, %f7616, %f4016, %f2;
	mul.f32 	%f4021, %f4019, %f4019;
	mul.f32 	%f4022, %f4020, %f4020;
	add.f32 	%f7617, %f4021, %f4022;
	setp.gt.f32 	%p806, %f7617, 0f40800000;
	mov.b32 	%r817, 750;
	mov.u32 	%r1330, %r817;
	@%p806 bra 	$L__BB0_1365;
	sub.f32 	%f7618, %f4021, %f4022;
	add.f32 	%f7619, %f4019, %f4019;
	add.f32 	%f4023, %f1, %f7618;
	fma.rn.f32 	%f4024, %f7619, %f4020, %f2;
	mul.f32 	%f4025, %f4023, %f4023;
	mul.f32 	%f4026, %f4024, %f4024;
	add.f32 	%f7620, %f4025, %f4026;
	setp.gt.f32 	%p807, %f7620, 0f40800000;
	mov.b32 	%r818, 751;
	mov.u32 	%r1330, %r818;
	@%p807 bra 	$L__BB0_1365;
	sub.f32 	%f7621, %f4025, %f4026;
	add.f32 	%f7622, %f4023, %f4023;
	add.f32 	%f4027, %f1, %f7621;
	fma.rn.f32 	%f4028, %f7622, %f4024, %f2;
	mul.f32 	%f4029, %f4027, %f4027;
	mul.f32 	%f4030, %f4028, %f4028;
	add.f32 	%f7623, %f4029, %f4030;
	setp.gt.f32 	%p808, %f7623, 0f40800000;
	mov.b32 	%r819, 752;
	mov.u32 	%r1330, %r819;
	@%p808 bra 	$L__BB0_1365;
	sub.f32 	%f7624, %f4029, %f4030;
	add.f32 	%f7625, %f4027, %f4027;
	add.f32 	%f4031, %f1, %f7624;
	fma.rn.f32 	%f4032, %f7625, %f4028, %f2;
	mul.f32 	%f4033, %f4031, %f4031;
	mul.f32 	%f4034, %f4032, %f4032;
	add.f32 	%f7626, %f4033, %f4034;
	setp.gt.f32 	%p809, %f7626, 0f40800000;
	mov.b32 	%r820, 753;
	mov.u32 	%r1330, %r820;
	@%p809 bra 	$L__BB0_1365;
	sub.f32 	%f7627, %f4033, %f4034;
	add.f32 	%f7628, %f4031, %f4031;
	add.f32 	%f4035, %f1, %f7627;
	fma.rn.f32 	%f4036, %f7628, %f4032, %f2;
	mul.f32 	%f4037, %f4035, %f4035;
	mul.f32 	%f4038, %f4036, %f4036;
	add.f32 	%f7629, %f4037, %f4038;
	setp.gt.f32 	%p810, %f7629, 0f40800000;
	mov.b32 	%r821, 754;
	mov.u32 	%r1330, %r821;
	@%p810 bra 	$L__BB0_1365;
	sub.f32 	%f7630, %f4037, %f4038;
	add.f32 	%f7631, %f4035, %f4035;
	add.f32 	%f4039, %f1, %f7630;
	fma.rn.f32 	%f4040, %f7631, %f4036, %f2;
	mul.f32 	%f4041, %f4039, %f4039;
	mul.f32 	%f4042, %f4040, %f4040;
	add.f32 	%f7632, %f4041, %f4042;
	setp.gt.f32 	%p811, %f7632, 0f40800000;
	mov.b32 	%r822, 755;
	mov.u32 	%r1330, %r822;
	@%p811 bra 	$L__BB0_1365;
	sub.f32 	%f7633, %f4041, %f4042;
	add.f32 	%f7634, %f4039, %f4039;
	add.f32 	%f4043, %f1, %f7633;
	fma.rn.f32 	%f4044, %f7634, %f4040, %f2;
	mul.f32 	%f4045, %f4043, %f4043;
	mul.f32 	%f4046, %f4044, %f4044;
	add.f32 	%f7635, %f4045, %f4046;
	setp.gt.f32 	%p812, %f7635, 0f40800000;
	mov.b32 	%r823, 756;
	mov.u32 	%r1330, %r823;
	@%p812 bra 	$L__BB0_1365;
	sub.f32 	%f7636, %f4045, %f4046;
	add.f32 	%f7637, %f4043, %f4043;
	add.f32 	%f4047, %f1, %f7636;
	fma.rn.f32 	%f4048, %f7637, %f4044, %f2;
	mul.f32 	%f4049, %f4047, %f4047;
	mul.f32 	%f4050, %f4048, %f4048;
	add.f32 	%f7638, %f4049, %f4050;
	setp.gt.f32 	%p813, %f7638, 0f40800000;
	mov.b32 	%r824, 757;
	mov.u32 	%r1330, %r824;
	@%p813 bra 	$L__BB0_1365;
	sub.f32 	%f7639, %f4049, %f4050;
	add.f32 	%f7640, %f4047, %f4047;
	add.f32 	%f4051, %f1, %f7639;
	fma.rn.f32 	%f4052, %f7640, %f4048, %f2;
	mul.f32 	%f4053, %f4051, %f4051;
	mul.f32 	%f4054, %f4052, %f4052;
	add.f32 	%f7641, %f4053, %f4054;
	setp.gt.f32 	%p814, %f7641, 0f40800000;
	mov.b32 	%r825, 758;
	mov.u32 	%r1330, %r825;
	@%p814 bra 	$L__BB0_1365;
	sub.f32 	%f7642, %f4053, %f4054;
	add.f32 	%f7643, %f4051, %f4051;
	add.f32 	%f4055, %f1, %f7642;
	fma.rn.f32 	%f4056, %f7643, %f4052, %f2;
	mul.f32 	%f4057, %f4055, %f4055;
	mul.f32 	%f4058, %f4056, %f4056;
	add.f32 	%f7644, %f4057, %f4058;
	setp.gt.f32 	%p815, %f7644, 0f40800000;
	mov.b32 	%r826, 759;
	mov.u32 	%r1330, %r826;
	@%p815 bra 	$L__BB0_1365;
	sub.f32 	%f7645, %f4057, %f4058;
	add.f32 	%f7646, %f4055, %f4055;
	add.f32 	%f4059, %f1, %f7645;
	fma.rn.f32 	%f4060, %f7646, %f4056, %f2;
	mul.f32 	%f4061, %f4059, %f4059;
	mul.f32 	%f4062, %f4060, %f4060;
	add.f32 	%f7647, %f4061, %f4062;
	setp.gt.f32 	%p816, %f7647, 0f40800000;
	mov.b32 	%r827, 760;
	mov.u32 	%r1330, %r827;
	@%p816 bra 	$L__BB0_1365;
	sub.f32 	%f7648, %f4061, %f4062;
	add.f32 	%f7649, %f4059, %f4059;
	add.f32 	%f4063, %f1, %f7648;
	fma.rn.f32 	%f4064, %f7649, %f4060, %f2;
	mul.f32 	%f4065, %f4063, %f4063;
	mul.f32 	%f4066, %f4064, %f4064;
	add.f32 	%f7650, %f4065, %f4066;
	setp.gt.f32 	%p817, %f7650, 0f40800000;
	mov.b32 	%r828, 761;
	mov.u32 	%r1330, %r828;
	@%p817 bra 	$L__BB0_1365;
	sub.f32 	%f7651, %f4065, %f4066;
	add.f32 	%f7652, %f4063, %f4063;
	add.f32 	%f4067, %f1, %f7651;
	fma.rn.f32 	%f4068, %f7652, %f4064, %f2;
	mul.f32 	%f4069, %f4067, %f4067;
	mul.f32 	%f4070, %f4068, %f4068;
	add.f32 	%f7653, %f4069, %f4070;
	setp.gt.f32 	%p818, %f7653, 0f40800000;
	mov.b32 	%r829, 762;
	mov.u32 	%r1330, %r829;
	@%p818 bra 	$L__BB0_1365;
	sub.f32 	%f7654, %f4069, %f4070;
	add.f32 	%f7655, %f4067, %f4067;
	add.f32 	%f4071, %f1, %f7654;
	fma.rn.f32 	%f4072, %f7655, %f4068, %f2;
	mul.f32 	%f4073, %f4071, %f4071;
	mul.f32 	%f4074, %f4072, %f4072;
	add.f32 	%f7656, %f4073, %f4074;
	setp.gt.f32 	%p819, %f7656, 0f40800000;
	mov.b32 	%r830, 763;
	mov.u32 	%r1330, %r830;
	@%p819 bra 	$L__BB0_1365;
	sub.f32 	%f7657, %f4073, %f4074;
	add.f32 	%f7658, %f4071, %f4071;
	add.f32 	%f4075, %f1, %f7657;
	fma.rn.f32 	%f4076, %f7658, %f4072, %f2;
	mul.f32 	%f4077, %f4075, %f4075;
	mul.f32 	%f4078, %f4076, %f4076;
	add.f32 	%f7659, %f4077, %f4078;
	setp.gt.f32 	%p820, %f7659, 0f40800000;
	mov.b32 	%r831, 764;
	mov.u32 	%r1330, %r831;
	@%p820 bra 	$L__BB0_1365;
	sub.f32 	%f7660, %f4077, %f4078;
	add.f32 	%f7661, %f4075, %f4075;
	add.f32 	%f4079, %f1, %f7660;
	fma.rn.f32 	%f4080, %f7661, %f4076, %f2;
	mul.f32 	%f4081, %f4079, %f4079;
	mul.f32 	%f4082, %f4080, %f4080;
	add.f32 	%f7662, %f4081, %f4082;
	setp.gt.f32 	%p821, %f7662, 0f40800000;
	mov.b32 	%r832, 765;
	mov.u32 	%r1330, %r832;
	@%p821 bra 	$L__BB0_1365;
	sub.f32 	%f7663, %f4081, %f4082;
	add.f32 	%f7664, %f4079, %f4079;
	add.f32 	%f4083, %f1, %f7663;
	fma.rn.f32 	%f4084, %f7664, %f4080, %f2;
	mul.f32 	%f4085, %f4083, %f4083;
	mul.f32 	%f4086, %f4084, %f4084;
	add.f32 	%f7665, %f4085, %f4086;
	setp.gt.f32 	%p822, %f7665, 0f40800000;
	mov.b32 	%r833, 766;
	mov.u32 	%r1330, %r833;
	@%p822 bra 	$L__BB0_1365;
	sub.f32 	%f7666, %f4085, %f4086;
	add.f32 	%f7667, %f4083, %f4083;
	add.f32 	%f4087, %f1, %f7666;
	fma.rn.f32 	%f4088, %f7667, %f4084, %f2;
	mul.f32 	%f4089, %f4087, %f4087;
	mul.f32 	%f4090, %f4088, %f4088;
	add.f32 	%f7668, %f4089, %f4090;
	setp.gt.f32 	%p823, %f7668, 0f40800000;
	mov.b32 	%r834, 767;
	mov.u32 	%r1330, %r834;
	@%p823 bra 	$L__BB0_1365;
	sub.f32 	%f7669, %f4089, %f4090;
	add.f32 	%f7670, %f4087, %f4087;
	add.f32 	%f4091, %f1, %f7669;
	fma.rn.f32 	%f4092, %f7670, %f4088, %f2;
	mul.f32 	%f4093, %f4091, %f4091;
	mul.f32 	%f4094, %f4092, %f4092;
	add.f32 	%f7671, %f4093, %f4094;
	setp.gt.f32 	%p824, %f7671, 0f40800000;
	mov.b32 	%r835, 768;
	mov.u32 	%r1330, %r835;
	@%p824 bra 	$L__BB0_1365;
	sub.f32 	%f7672, %f4093, %f4094;
	add.f32 	%f7673, %f4091, %f4091;
	add.f32 	%f4095, %f1, %f7672;
	fma.rn.f32 	%f4096, %f7673, %f4092, %f2;
	mul.f32 	%f4097, %f4095, %f4095;
	mul.f32 	%f4098, %f4096, %f4096;
	add.f32 	%f7674, %f4097, %f4098;
	setp.gt.f32 	%p825, %f7674, 0f40800000;
	mov.b32 	%r836, 769;
	mov.u32 	%r1330, %r836;
	@%p825 bra 	$L__BB0_1365;
	sub.f32 	%f7675, %f4097, %f4098;
	add.f32 	%f7676, %f4095, %f4095;
	add.f32 	%f4099, %f1, %f7675;
	fma.rn.f32 	%f4100, %f7676, %f4096, %f2;
	mul.f32 	%f4101, %f4099, %f4099;
	mul.f32 	%f4102, %f4100, %f4100;
	add.f32 	%f7677, %f4101, %f4102;
	setp.gt.f32 	%p826, %f7677, 0f40800000;
	mov.b32 	%r837, 770;
	mov.u32 	%r1330, %r837;
	@%p826 bra 	$L__BB0_1365;
	sub.f32 	%f7678, %f4101, %f4102;
	add.f32 	%f7679, %f4099, %f4099;
	add.f32 	%f4103, %f1, %f7678;
	fma.rn.f32 	%f4104, %f7679, %f4100, %f2;
	mul.f32 	%f4105, %f4103, %f4103;
	mul.f32 	%f4106, %f4104, %f4104;
	add.f32 	%f7680, %f4105, %f4106;
	setp.gt.f32 	%p827, %f7680, 0f40800000;
	mov.b32 	%r838, 771;
	mov.u32 	%r1330, %r838;
	@%p827 bra 	$L__BB0_1365;
	sub.f32 	%f7681, %f4105, %f4106;
	add.f32 	%f7682, %f4103, %f4103;
	add.f32 	%f4107, %f1, %f7681;
	fma.rn.f32 	%f4108, %f7682, %f4104, %f2;
	mul.f32 	%f4109, %f4107, %f4107;
	mul.f32 	%f4110, %f4108, %f4108;
	add.f32 	%f7683, %f4109, %f4110;
	setp.gt.f32 	%p828, %f7683, 0f40800000;
	mov.b32 	%r839, 772;
	mov.u32 	%r1330, %r839;
	@%p828 bra 	$L__BB0_1365;
	sub.f32 	%f7684, %f4109, %f4110;
	add.f32 	%f7685, %f4107, %f4107;
	add.f32 	%f4111, %f1, %f7684;
	fma.rn.f32 	%f4112, %f7685, %f4108, %f2;
	mul.f32 	%f4113, %f4111, %f4111;
	mul.f32 	%f4114, %f4112, %f4112;
	add.f32 	%f7686, %f4113, %f4114;
	setp.gt.f32 	%p829, %f7686, 0f40800000;
	mov.b32 	%r840, 773;
	mov.u32 	%r1330, %r840;
	@%p829 bra 	$L__BB0_1365;
	sub.f32 	%f7687, %f4113, %f4114;
	add.f32 	%f7688, %f4111, %f4111;
	add.f32 	%f4115, %f1, %f7687;
	fma.rn.f32 	%f4116, %f7688, %f4112, %f2;
	mul.f32 	%f4117, %f4115, %f4115;
	mul.f32 	%f4118, %f4116, %f4116;
	add.f32 	%f7689, %f4117, %f4118;
	setp.gt.f32 	%p830, %f7689, 0f40800000;
	mov.b32 	%r841, 774;
	mov.u32 	%r1330, %r841;
	@%p830 bra 	$L__BB0_1365;
	sub.f32 	%f7690, %f4117, %f4118;
	add.f32 	%f7691, %f4115, %f4115;
	add.f32 	%f4119, %f1, %f7690;
	fma.rn.f32 	%f4120, %f7691, %f4116, %f2;
	mul.f32 	%f4121, %f4119, %f4119;
	mul.f32 	%f4122, %f4120, %f4120;
	add.f32 	%f7692, %f4121, %f4122;
	setp.gt.f32 	%p831, %f7692, 0f40800000;
	mov.b32 	%r842, 775;
	mov.u32 	%r1330, %r842;
	@%p831 bra 	$L__BB0_1365;
	sub.f32 	%f7693, %f4121, %f4122;
	add.f32 	%f7694, %f4119, %f4119;
	add.f32 	%f4123, %f1, %f7693;
	fma.rn.f32 	%f4124, %f7694, %f4120, %f2;
	mul.f32 	%f4125, %f4123, %f4123;
	mul.f32 	%f4126, %f4124, %f4124;
	add.f32 	%f7695, %f4125, %f4126;
	setp.gt.f32 	%p832, %f7695, 0f40800000;
	mov.b32 	%r843, 776;
	mov.u32 	%r1330, %r843;
	@%p832 bra 	$L__BB0_1365;
	sub.f32 	%f7696, %f4125, %f4126;
	add.f32 	%f7697, %f4123, %f4123;
	add.f32 	%f4127, %f1, %f7696;
	fma.rn.f32 	%f4128, %f7697, %f4124, %f2;
	mul.f32 	%f4129, %f4127, %f4127;
	mul.f32 	%f4130, %f4128, %f4128;
	add.f32 	%f7698, %f4129, %f4130;
	setp.gt.f32 	%p833, %f7698, 0f40800000;
	mov.b32 	%r844, 777;
	mov.u32 	%r1330, %r844;
	@%p833 bra 	$L__BB0_1365;
	sub.f32 	%f7699, %f4129, %f4130;
	add.f32 	%f7700, %f4127, %f4127;
	add.f32 	%f4131, %f1, %f7699;
	fma.rn.f32 	%f4132, %f7700, %f4128, %f2;
	mul.f32 	%f4133, %f4131, %f4131;
	mul.f32 	%f4134, %f4132, %f4132;
	add.f32 	%f7701, %f4133, %f4134;
	setp.gt.f32 	%p834, %f7701, 0f40800000;
	mov.b32 	%r845, 778;
	mov.u32 	%r1330, %r845;
	@%p834 bra 	$L__BB0_1365;
	sub.f32 	%f7702, %f4133, %f4134;
	add.f32 	%f7703, %f4131, %f4131;
	add.f32 	%f4135, %f1, %f7702;
	fma.rn.f32 	%f4136, %f7703, %f4132, %f2;
	mul.f32 	%f4137, %f4135, %f4135;
	mul.f32 	%f4138, %f4136, %f4136;
	add.f32 	%f7704, %f4137, %f4138;
	setp.gt.f32 	%p835, %f7704, 0f40800000;
	mov.b32 	%r846, 779;
	mov.u32 	%r1330, %r846;
	@%p835 bra 	$L__BB0_1365;
	sub.f32 	%f7705, %f4137, %f4138;
	add.f32 	%f7706, %f4135, %f4135;
	add.f32 	%f4139, %f1, %f7705;
	fma.rn.f32 	%f4140, %f7706, %f4136, %f2;
	mul.f32 	%f4141, %f4139, %f4139;
	mul.f32 	%f4142, %f4140, %f4140;
	add.f32 	%f7707, %f4141, %f4142;
	setp.gt.f32 	%p836, %f7707, 0f40800000;
	mov.b32 	%r847, 780;
	mov.u32 	%r1330, %r847;
	@%p836 bra 	$L__BB0_1365;
	sub.f32 	%f7708, %f4141, %f4142;
	add.f32 	%f7709, %f4139, %f4139;
	add.f32 	%f4143, %f1, %f7708;
	fma.rn.f32 	%f4144, %f7709, %f4140, %f2;
	mul.f32 	%f4145, %f4143, %f4143;
	mul.f32 	%f4146, %f4144, %f4144;
	add.f32 	%f7710, %f4145, %f4146;
	setp.gt.f32 	%p837, %f7710, 0f40800000;
	mov.b32 	%r848, 781;
	mov.u32 	%r1330, %r848;
	@%p837 bra 	$L__BB0_1365;
	sub.f32 	%f7711, %f4145, %f4146;
	add.f32 	%f7712, %f4143, %f4143;
	add.f32 	%f4147, %f1, %f7711;
	fma.rn.f32 	%f4148, %f7712, %f4144, %f2;
	mul.f32 	%f4149, %f4147, %f4147;
	mul.f32 	%f4150, %f4148, %f4148;
	add.f32 	%f7713, %f4149, %f4150;
	setp.gt.f32 	%p838, %f7713, 0f40800000;
	mov.b32 	%r849, 782;
	mov.u32 	%r1330, %r849;
	@%p838 bra 	$L__BB0_1365;
	sub.f32 	%f7714, %f4149, %f4150;
	add.f32 	%f7715, %f4147, %f4147;
	add.f32 	%f4151, %f1, %f7714;
	fma.rn.f32 	%f4152, %f7715, %f4148, %f2;
	mul.f32 	%f4153, %f4151, %f4151;
	mul.f32 	%f4154, %f4152, %f4152;
	add.f32 	%f7716, %f4153, %f4154;
	setp.gt.f32 	%p839, %f7716, 0f40800000;
	mov.b32 	%r850, 783;
	mov.u32 	%r1330, %r850;
	@%p839 bra 	$L__BB0_1365;
	sub.f32 	%f7717, %f4153, %f4154;
	add.f32 	%f7718, %f4151, %f4151;
	add.f32 	%f4155, %f1, %f7717;
	fma.rn.f32 	%f4156, %f7718, %f4152, %f2;
	mul.f32 	%f4157, %f4155, %f4155;
	mul.f32 	%f4158, %f4156, %f4156;
	add.f32 	%f7719, %f4157, %f4158;
	setp.gt.f32 	%p840, %f7719, 0f40800000;
	mov.b32 	%r851, 784;
	mov.u32 	%r1330, %r851;
	@%p840 bra 	$L__BB0_1365;
	sub.f32 	%f7720, %f4157, %f4158;
	add.f32 	%f7721, %f4155, %f4155;
	add.f32 	%f4159, %f1, %f7720;
	fma.rn.f32 	%f4160, %f7721, %f4156, %f2;
	mul.f32 	%f4161, %f4159, %f4159;
	mul.f32 	%f4162, %f4160, %f4160;
	add.f32 	%f7722, %f4161, %f4162;
	setp.gt.f32 	%p841, %f7722, 0f40800000;
	mov.b32 	%r852, 785;
	mov.u32 	%r1330, %r852;
	@%p841 bra 	$L__BB0_1365;
	sub.f32 	%f7723, %f4161, %f4162;
	add.f32 	%f7724, %f4159, %f4159;
	add.f32 	%f4163, %f1, %f7723;
	fma.rn.f32 	%f4164, %f7724, %f4160, %f2;
	mul.f32 	%f4165, %f4163, %f4163;
	mul.f32 	%f4166, %f4164, %f4164;
	add.f32 	%f7725, %f4165, %f4166;
	setp.gt.f32 	%p842, %f7725, 0f40800000;
	mov.b32 	%r853, 786;
	mov.u32 	%r1330, %r853;
	@%p842 bra 	$L__BB0_1365;
	sub.f32 	%f7726, %f4165, %f4166;
	add.f32 	%f7727, %f4163, %f4163;
	add.f32 	%f4167, %f1, %f7726;
	fma.rn.f32 	%f4168, %f7727, %f4164, %f2;
	mul.f32 	%f4169, %f4167, %f4167;
	mul.f32 	%f4170, %f4168, %f4168;
	add.f32 	%f7728, %f4169, %f4170;
	setp.gt.f32 	%p843, %f7728, 0f40800000;
	mov.b32 	%r854, 787;
	mov.u32 	%r1330, %r854;
	@%p843 bra 	$L__BB0_1365;
	sub.f32 	%f7729, %f4169, %f4170;
	add.f32 	%f7730, %f4167, %f4167;
	add.f32 	%f4171, %f1, %f7729;
	fma.rn.f32 	%f4172, %f7730, %f4168, %f2;
	mul.f32 	%f4173, %f4171, %f4171;
	mul.f32 	%f4174, %f4172, %f4172;
	add.f32 	%f7731, %f4173, %f4174;
	setp.gt.f32 	%p844, %f7731, 0f40800000;
	mov.b32 	%r855, 788;
	mov.u32 	%r1330, %r855;
	@%p844 bra 	$L__BB0_1365;
	sub.f32 	%f7732, %f4173, %f4174;
	add.f32 	%f7733, %f4171, %f4171;
	add.f32 	%f4175, %f1, %f7732;
	fma.rn.f32 	%f4176, %f7733, %f4172, %f2;
	mul.f32 	%f4177, %f4175, %f4175;
	mul.f32 	%f4178, %f4176, %f4176;
	add.f32 	%f7734, %f4177, %f4178;
	setp.gt.f32 	%p845, %f7734, 0f40800000;
	mov.b32 	%r856, 789;
	mov.u32 	%r1330, %r856;
	@%p845 bra 	$L__BB0_1365;
	sub.f32 	%f7735, %f4177, %f4178;
	add.f32 	%f7736, %f4175, %f4175;
	add.f32 	%f4179, %f1, %f7735;
	fma.rn.f32 	%f4180, %f7736, %f4176, %f2;
	mul.f32 	%f4181, %f4179, %f4179;
	mul.f32 	%f4182, %f4180, %f4180;
	add.f32 	%f7737, %f4181, %f4182;
	setp.gt.f32 	%p846, %f7737, 0f40800000;
	mov.b32 	%r857, 790;
	mov.u32 	%r1330, %r857;
	@%p846 bra 	$L__BB0_1365;
	sub.f32 	%f7738, %f4181, %f4182;
	add.f32 	%f7739, %f4179, %f4179;
	add.f32 	%f4183, %f1, %f7738;
	fma.rn.f32 	%f4184, %f7739, %f4180, %f2;
	mul.f32 	%f4185, %f4183, %f4183;
	mul.f32 	%f4186, %f4184, %f4184;
	add.f32 	%f7740, %f4185, %f4186;
	setp.gt.f32 	%p847, %f7740, 0f40800000;
	mov.b32 	%r858, 791;
	mov.u32 	%r1330, %r858;
	@%p847 bra 	$L__BB0_1365;
	sub.f32 	%f7741, %f4185, %f4186;
	add.f32 	%f7742, %f4183, %f4183;
	add.f32 	%f4187, %f1, %f7741;
	fma.rn.f32 	%f4188, %f7742, %f4184, %f2;
	mul.f32 	%f4189, %f4187, %f4187;
	mul.f32 	%f4190, %f4188, %f4188;
	add.f32 	%f7743, %f4189, %f4190;
	setp.gt.f32 	%p848, %f7743, 0f40800000;
	mov.b32 	%r859, 792;
	mov.u32 	%r1330, %r859;
	@%p848 bra 	$L__BB0_1365;
	sub.f32 	%f7744, %f4189, %f4190;
	add.f32 	%f7745, %f4187, %f4187;
	add.f32 	%f4191, %f1, %f7744;
	fma.rn.f32 	%f4192, %f7745, %f4188, %f2;
	mul.f32 	%f4193, %f4191, %f4191;
	mul.f32 	%f4194, %f4192, %f4192;
	add.f32 	%f7746, %f4193, %f4194;
	setp.gt.f32 	%p849, %f7746, 0f40800000;
	mov.b32 	%r860, 793;
	mov.u32 	%r1330, %r860;
	@%p849 bra 	$L__BB0_1365;
	sub.f32 	%f7747, %f4193, %f4194;
	add.f32 	%f7748, %f4191, %f4191;
	add.f32 	%f4195, %f1, %f7747;
	fma.rn.f32 	%f4196, %f7748, %f4192, %f2;
	mul.f32 	%f4197, %f4195, %f4195;
	mul.f32 	%f4198, %f4196, %f4196;
	add.f32 	%f7749, %f4197, %f4198;
	setp.gt.f32 	%p850, %f7749, 0f40800000;
	mov.b32 	%r861, 794;
	mov.u32 	%r1330, %r861;
	@%p850 bra 	$L__BB0_1365;
	sub.f32 	%f7750, %f4197, %f4198;
	add.f32 	%f7751, %f4195, %f4195;
	add.f32 	%f4199, %f1, %f7750;
	fma.rn.f32 	%f4200, %f7751, %f4196, %f2;
	mul.f32 	%f4201, %f4199, %f4199;
	mul.f32 	%f4202, %f4200, %f4200;
	add.f32 	%f7752, %f4201, %f4202;
	setp.gt.f32 	%p851, %f7752, 0f40800000;
	mov.b32 	%r862, 795;
	mov.u32 	%r1330, %r862;
	@%p851 bra 	$L__BB0_1365;
	sub.f32 	%f7753, %f4201, %f4202;
	add.f32 	%f7754, %f4199, %f4199;
	add.f32 	%f4203, %f1, %f7753;
	fma.rn.f32 	%f4204, %f7754, %f4200, %f2;
	mul.f32 	%f4205, %f4203, %f4203;
	mul.f32 	%f4206, %f4204, %f4204;
	add.f32 	%f7755, %f4205, %f4206;
	setp.gt.f32 	%p852, %f7755, 0f40800000;
	mov.b32 	%r863, 796;
	mov.u32 	%r1330, %r863;
	@%p852 bra 	$L__BB0_1365;
	sub.f32 	%f7756, %f4205, %f4206;
	add.f32 	%f7757, %f4203, %f4203;
	add.f32 	%f4207, %f1, %f7756;
	fma.rn.f32 	%f4208, %f7757, %f4204, %f2;
	mul.f32 	%f4209, %f4207, %f4207;
	mul.f32 	%f4210, %f4208, %f4208;
	add.f32 	%f7758, %f4209, %f4210;
	setp.gt.f32 	%p853, %f7758, 0f40800000;
	mov.b32 	%r864, 797;
	mov.u32 	%r1330, %r864;
	@%p853 bra 	$L__BB0_1365;
	sub.f32 	%f7759, %f4209, %f4210;
	add.f32 	%f7760, %f4207, %f4207;
	add.f32 	%f4211, %f1, %f7759;
	fma.rn.f32 	%f4212, %f7760, %f4208, %f2;
	mul.f32 	%f4213, %f4211, %f4211;
	mul.f32 	%f4214, %f4212, %f4212;
	add.f32 	%f7761, %f4213, %f4214;
	setp.gt.f32 	%p854, %f7761, 0f40800000;
	mov.b32 	%r865, 798;
	mov.u32 	%r1330, %r865;
	@%p854 bra 	$L__BB0_1365;
	sub.f32 	%f7762, %f4213, %f4214;
	add.f32 	%f7763, %f4211, %f4211;
	add.f32 	%f4215, %f1, %f7762;
	fma.rn.f32 	%f4216, %f7763, %f4212, %f2;
	mul.f32 	%f4217, %f4215, %f4215;
	mul.f32 	%f4218, %f4216, %f4216;
	add.f32 	%f7764, %f4217, %f4218;
	setp.gt.f32 	%p855, %f7764, 0f40800000;
	mov.b32 	%r866, 799;
	mov.u32 	%r1330, %r866;
	@%p855 bra 	$L__BB0_1365;
	sub.f32 	%f7765, %f4217, %f4218;
	add.f32 	%f7766, %f4215, %f4215;
	add.f32 	%f4219, %f1, %f7765;
	fma.rn.f32 	%f4220, %f7766, %f4216, %f2;
	mul.f32 	%f4221, %f4219, %f4219;
	mul.f32 	%f4222, %f4220, %f4220;
	add.f32 	%f7767, %f4221, %f4222;
	setp.gt.f32 	%p856, %f7767, 0f40800000;
	mov.b32 	%r867, 800;
	mov.u32 	%r1330, %r867;
	@%p856 bra 	$L__BB0_1365;
	sub.f32 	%f7768, %f4221, %f4222;
	add.f32 	%f7769, %f4219, %f4219;
	add.f32 	%f4223, %f1, %f7768;
	fma.rn.f32 	%f4224, %f7769, %f4220, %f2;
	mul.f32 	%f4225, %f4223, %f4223;
	mul.f32 	%f4226, %f4224, %f4224;
	add.f32 	%f7770, %f4225, %f4226;
	setp.gt.f32 	%p857, %f7770, 0f40800000;
	mov.b32 	%r868, 801;
	mov.u32 	%r1330, %r868;
	@%p857 bra 	$L__BB0_1365;
	sub.f32 	%f7771, %f4225, %f4226;
	add.f32 	%f7772, %f4223, %f4223;
	add.f32 	%f4227, %f1, %f7771;
	fma.rn.f32 	%f4228, %f7772, %f4224, %f2;
	mul.f32 	%f4229, %f4227, %f4227;
	mul.f32 	%f4230, %f4228, %f4228;
	add.f32 	%f7773, %f4229, %f4230;
	setp.gt.f32 	%p858, %f7773, 0f40800000;
	mov.b32 	%r869, 802;
	mov.u32 	%r1330, %r869;
	@%p858 bra 	$L__BB0_1365;
	sub.f32 	%f7774, %f4229, %f4230;
	add.f32 	%f7775, %f4227, %f4227;
	add.f32 	%f4231, %f1, %f7774;
	fma.rn.f32 	%f4232, %f7775, %f4228, %f2;
	mul.f32 	%f4233, %f4231, %f4231;
	mul.f32 	%f4234, %f4232, %f4232;
	add.f32 	%f7776, %f4233, %f4234;
	setp.gt.f32 	%p859, %f7776, 0f40800000;
	mov.b32 	%r870, 803;
	mov.u32 	%r1330, %r870;
	@%p859 bra 	$L__BB0_1365;
	sub.f32 	%f7777, %f4233, %f4234;
	add.f32 	%f7778, %f4231, %f4231;
	add.f32 	%f4235, %f1, %f7777;
	fma.rn.f32 	%f4236, %f7778, %f4232, %f2;
	mul.f32 	%f4237, %f4235, %f4235;
	mul.f32 	%f4238, %f4236, %f4236;
	add.f32 	%f7779, %f4237, %f4238;
	setp.gt.f32 	%p860, %f7779, 0f40800000;
	mov.b32 	%r871, 804;
	mov.u32 	%r1330, %r871;
	@%p860 bra 	$L__BB0_1365;
	sub.f32 	%f7780, %f4237, %f4238;
	add.f32 	%f7781, %f4235, %f4235;
	add.f32 	%f4239, %f1, %f7780;
	fma.rn.f32 	%f4240, %f7781, %f4236, %f2;
	mul.f32 	%f4241, %f4239, %f4239;
	mul.f32 	%f4242, %f4240, %f4240;
	add.f32 	%f7782, %f4241, %f4242;
	setp.gt.f32 	%p861, %f7782, 0f40800000;
	mov.b32 	%r872, 805;
	mov.u32 	%r1330, %r872;
	@%p861 bra 	$L__BB0_1365;
	sub.f32 	%f7783, %f4241, %f4242;
	add.f32 	%f7784, %f4239, %f4239;
	add.f32 	%f4243, %f1, %f7783;
	fma.rn.f32 	%f4244, %f7784, %f4240, %f2;
	mul.f32 	%f4245, %f4243, %f4243;
	mul.f32 	%f4246, %f4244, %f4244;
	add.f32 	%f7785, %f4245, %f4246;
	setp.gt.f32 	%p862, %f7785, 0f40800000;
	mov.b32 	%r873, 806;
	mov.u32 	%r1330, %r873;
	@%p862 bra 	$L__BB0_1365;
	sub.f32 	%f7786, %f4245, %f4246;
	add.f32 	%f7787, %f4243, %f4243;
	add.f32 	%f4247, %f1, %f7786;
	fma.rn.f32 	%f4248, %f7787, %f4244, %f2;
	mul.f32 	%f4249, %f4247, %f4247;
	mul.f32 	%f4250, %f4248, %f4248;
	add.f32 	%f7788, %f4249, %f4250;
	setp.gt.f32 	%p863, %f7788, 0f40800000;
	mov.b32 	%r874, 807;
	mov.u32 	%r1330, %r874;
	@%p863 bra 	$L__BB0_1365;
	sub.f32 	%f7789, %f4249, %f4250;
	add.f32 	%f7790, %f4247, %f4247;
	add.f32 	%f4251, %f1, %f7789;
	fma.rn.f32 	%f4252, %f7790, %f4248, %f2;
	mul.f32 	%f4253, %f4251, %f4251;
	mul.f32 	%f4254, %f4252, %f4252;
	add.f32 	%f7791, %f4253, %f4254;
	setp.gt.f32 	%p864, %f7791, 0f40800000;
	mov.b32 	%r875, 808;
	mov.u32 	%r1330, %r875;
	@%p864 bra 	$L__BB0_1365;
	sub.f32 	%f7792, %f4253, %f4254;
	add.f32 	%f7793, %f4251, %f4251;
	add.f32 	%f4255, %f1, %f7792;
	fma.rn.f32 	%f4256, %f7793, %f4252, %f2;
	mul.f32 	%f4257, %f4255, %f4255;
	mul.f32 	%f4258, %f4256, %f4256;
	add.f32 	%f7794, %f4257, %f4258;
	setp.gt.f32 	%p865, %f7794, 0f40800000;
	mov.b32 	%r876, 809;
	mov.u32 	%r1330, %r876;
	@%p865 bra 	$L__BB0_1365;
	sub.f32 	%f7795, %f4257, %f4258;
	add.f32 	%f7796, %f4255, %f4255;
	add.f32 	%f4259, %f1, %f7795;
	fma.rn.f32 	%f4260, %f7796, %f4256, %f2;
	mul.f32 	%f4261, %f4259, %f4259;
	mul.f32 	%f4262, %f4260, %f4260;
	add.f32 	%f7797, %f4261, %f4262;
	setp.gt.f32 	%p866, %f7797, 0f40800000;
	mov.b32 	%r877, 810;
	mov.u32 	%r1330, %r877;
	@%p866 bra 	$L__BB0_1365;
	sub.f32 	%f7798, %f4261, %f4262;
	add.f32 	%f7799, %f4259, %f4259;
	add.f32 	%f4263, %f1, %f7798;
	fma.rn.f32 	%f4264, %f7799, %f4260, %f2;
	mul.f32 	%f4265, %f4263, %f4263;
	mul.f32 	%f4266, %f4264, %f4264;
	add.f32 	%f7800, %f4265, %f4266;
	setp.gt.f32 	%p867, %f7800, 0f40800000;
	mov.b32 	%r878, 811;
	mov.u32 	%r1330, %r878;
	@%p867 bra 	$L__BB0_1365;
	sub.f32 	%f7801, %f4265, %f4266;
	add.f32 	%f7802, %f4263, %f4263;
	add.f32 	%f4267, %f1, %f7801;
	fma.rn.f32 	%f4268, %f7802, %f4264, %f2;
	mul.f32 	%f4269, %f4267, %f4267;
	mul.f32 	%f4270, %f4268, %f4268;
	add.f32 	%f7803, %f4269, %f4270;
	setp.gt.f32 	%p868, %f7803, 0f40800000;
	mov.b32 	%r879, 812;
	mov.u32 	%r1330, %r879;
	@%p868 bra 	$L__BB0_1365;
	sub.f32 	%f7804, %f4269, %f4270;
	add.f32 	%f7805, %f4267, %f4267;
	add.f32 	%f4271, %f1, %f7804;
	fma.rn.f32 	%f4272, %f7805, %f4268, %f2;
	mul.f32 	%f4273, %f4271, %f4271;
	mul.f32 	%f4274, %f4272, %f4272;
	add.f32 	%f7806, %f4273, %f4274;
	setp.gt.f32 	%p869, %f7806, 0f40800000;
	mov.b32 	%r880, 813;
	mov.u32 	%r1330, %r880;
	@%p869 bra 	$L__BB0_1365;
	sub.f32 	%f7807, %f4273, %f4274;
	add.f32 	%f7808, %f4271, %f4271;
	add.f32 	%f4275, %f1, %f7807;
	fma.rn.f32 	%f4276, %f7808, %f4272, %f2;
	mul.f32 	%f4277, %f4275, %f4275;
	mul.f32 	%f4278, %f4276, %f4276;
	add.f32 	%f7809, %f4277, %f4278;
	setp.gt.f32 	%p870, %f7809, 0f40800000;
	mov.b32 	%r881, 814;
	mov.u32 	%r1330, %r881;
	@%p870 bra 	$L__BB0_1365;
	sub.f32 	%f7810, %f4277, %f4278;
	add.f32 	%f7811, %f4275, %f4275;
	add.f32 	%f4279, %f1, %f7810;
	fma.rn.f32 	%f4280, %f7811, %f4276, %f2;
	mul.f32 	%f4281, %f4279, %f4279;
	mul.f32 	%f4282, %f4280, %f4280;
	add.f32 	%f7812, %f4281, %f4282;
	setp.gt.f32 	%p871, %f7812, 0f40800000;
	mov.b32 	%r882, 815;
	mov.u32 	%r1330, %r882;
	@%p871 bra 	$L__BB0_1365;
	sub.f32 	%f7813, %f4281, %f4282;
	add.f32 	%f7814, %f4279, %f4279;
	add.f32 	%f4283, %f1, %f7813;
	fma.rn.f32 	%f4284, %f7814, %f4280, %f2;
	mul.f32 	%f4285, %f4283, %f4283;
	mul.f32 	%f4286, %f4284, %f4284;
	add.f32 	%f7815, %f4285, %f4286;
	setp.gt.f32 	%p872, %f7815, 0f40800000;
	mov.b32 	%r883, 816;
	mov.u32 	%r1330, %r883;
	@%p872 bra 	$L__BB0_1365;
	sub.f32 	%f7816, %f4285, %f4286;
	add.f32 	%f7817, %f4283, %f4283;
	add.f32 	%f4287, %f1, %f7816;
	fma.rn.f32 	%f4288, %f7817, %f4284, %f2;
	mul.f32 	%f4289, %f4287, %f4287;
	mul.f32 	%f4290, %f4288, %f4288;
	add.f32 	%f7818, %f4289, %f4290;
	setp.gt.f32 	%p873, %f7818, 0f40800000;
	mov.b32 	%r884, 817;
	mov.u32 	%r1330, %r884;
	@%p873 bra 	$L__BB0_1365;
	sub.f32 	%f7819, %f4289, %f4290;
	add.f32 	%f7820, %f4287, %f4287;
	add.f32 	%f4291, %f1, %f7819;
	fma.rn.f32 	%f4292, %f7820, %f4288, %f2;
	mul.f32 	%f4293, %f4291, %f4291;
	mul.f32 	%f4294, %f4292, %f4292;
	add.f32 	%f7821, %f4293, %f4294;
	setp.gt.f32 	%p874, %f7821, 0f40800000;
	mov.b32 	%r885, 818;
	mov.u32 	%r1330, %r885;
	@%p874 bra 	$L__BB0_1365;
	sub.f32 	%f7822, %f4293, %f4294;
	add.f32 	%f7823, %f4291, %f4291;
	add.f32 	%f4295, %f1, %f7822;
	fma.rn.f32 	%f4296, %f7823, %f4292, %f2;
	mul.f32 	%f4297, %f4295, %f4295;
	mul.f32 	%f4298, %f4296, %f4296;
	add.f32 	%f7824, %f4297, %f4298;
	setp.gt.f32 	%p875, %f7824, 0f40800000;
	mov.b32 	%r886, 819;
	mov.u32 	%r1330, %r886;
	@%p875 bra 	$L__BB0_1365;
	sub.f32 	%f7825, %f4297, %f4298;
	add.f32 	%f7826, %f4295, %f4295;
	add.f32 	%f4299, %f1, %f7825;
	fma.rn.f32 	%f4300, %f7826, %f4296, %f2;
	mul.f32 	%f4301, %f4299, %f4299;
	mul.f32 	%f4302, %f4300, %f4300;
	add.f32 	%f7827, %f4301, %f4302;
	setp.gt.f32 	%p876, %f7827, 0f40800000;
	mov.b32 	%r887, 820;
	mov.u32 	%r1330, %r887;
	@%p876 bra 	$L__BB0_1365;
	sub.f32 	%f7828, %f4301, %f4302;
	add.f32 	%f7829, %f4299, %f4299;
	add.f32 	%f4303, %f1, %f7828;
	fma.rn.f32 	%f4304, %f7829, %f4300, %f2;
	mul.f32 	%f4305, %f4303, %f4303;
	mul.f32 	%f4306, %f4304, %f4304;
	add.f32 	%f7830, %f4305, %f4306;
	setp.gt.f32 	%p877, %f7830, 0f40800000;
	mov.b32 	%r888, 821;
	mov.u32 	%r1330, %r888;
	@%p877 bra 	$L__BB0_1365;
	sub.f32 	%f7831, %f4305, %f4306;
	add.f32 	%f7832, %f4303, %f4303;
	add.f32 	%f4307, %f1, %f7831;
	fma.rn.f32 	%f4308, %f7832, %f4304, %f2;
	mul.f32 	%f4309, %f4307, %f4307;
	mul.f32 	%f4310, %f4308, %f4308;
	add.f32 	%f7833, %f4309, %f4310;
	setp.gt.f32 	%p878, %f7833, 0f40800000;
	mov.b32 	%r889, 822;
	mov.u32 	%r1330, %r889;
	@%p878 bra 	$L__BB0_1365;
	sub.f32 	%f7834, %f4309, %f4310;
	add.f32 	%f7835, %f4307, %f4307;
	add.f32 	%f4311, %f1, %f7834;
	fma.rn.f32 	%f4312, %f7835, %f4308, %f2;
	mul.f32 	%f4313, %f4311, %f4311;
	mul.f32 	%f4314, %f4312, %f4312;
	add.f32 	%f7836, %f4313, %f4314;
	setp.gt.f32 	%p879, %f7836, 0f40800000;
	mov.b32 	%r890, 823;
	mov.u32 	%r1330, %r890;
	@%p879 bra 	$L__BB0_1365;
	sub.f32 	%f7837, %f4313, %f4314;
	add.f32 	%f7838, %f4311, %f4311;
	add.f32 	%f4315, %f1, %f7837;
	fma.rn.f32 	%f4316, %f7838, %f4312, %f2;
	mul.f32 	%f4317, %f4315, %f4315;
	mul.f32 	%f4318, %f4316, %f4316;
	add.f32 	%f7839, %f4317, %f4318;
	setp.gt.f32 	%p880, %f7839, 0f40800000;
	mov.b32 	%r891, 824;
	mov.u32 	%r1330, %r891;
	@%p880 bra 	$L__BB0_1365;
	sub.f32 	%f7840, %f4317, %f4318;
	add.f32 	%f7841, %f4315, %f4315;
	add.f32 	%f4319, %f1, %f7840;
	fma.rn.f32 	%f4320, %f7841, %f4316, %f2;
	mul.f32 	%f4321, %f4319, %f4319;
	mul.f32 	%f4322, %f4320, %f4320;
	add.f32 	%f7842, %f4321, %f4322;
	setp.gt.f32 	%p881, %f7842, 0f40800000;
	mov.b32 	%r892, 825;
	mov.u32 	%r1330, %r892;
	@%p881 bra 	$L__BB0_1365;
	sub.f32 	%f7843, %f4321, %f4322;
	add.f32 	%f7844, %f4319, %f4319;
	add.f32 	%f4323, %f1, %f7843;
	fma.rn.f32 	%f4324, %f7844, %f4320, %f2;
	mul.f32 	%f4325, %f4323, %f4323;
	mul.f32 	%f4326, %f4324, %f4324;
	add.f32 	%f7845, %f4325, %f4326;
	setp.gt.f32 	%p882, %f7845, 0f40800000;
	mov.b32 	%r893, 826;
	mov.u32 	%r1330, %r893;
	@%p882 bra 	$L__BB0_1365;
	sub.f32 	%f7846, %f4325, %f4326;
	add.f32 	%f7847, %f4323, %f4323;
	add.f32 	%f4327, %f1, %f7846;
	fma.rn.f32 	%f4328, %f7847, %f4324, %f2;
	mul.f32 	%f4329, %f4327, %f4327;
	mul.f32 	%f4330, %f4328, %f4328;
	add.f32 	%f7848, %f4329, %f4330;
	setp.gt.f32 	%p883, %f7848, 0f40800000;
	mov.b32 	%r894, 827;
	mov.u32 	%r1330, %r894;
	@%p883 bra 	$L__BB0_1365;
	sub.f32 	%f7849, %f4329, %f4330;
	add.f32 	%f7850, %f4327, %f4327;
	add.f32 	%f4331, %f1, %f7849;
	fma.rn.f32 	%f4332, %f7850, %f4328, %f2;
	mul.f32 	%f4333, %f4331, %f4331;
	mul.f32 	%f4334, %f4332, %f4332;
	add.f32 	%f7851, %f4333, %f4334;
	setp.gt.f32 	%p884, %f7851, 0f40800000;
	mov.b32 	%r895, 828;
	mov.u32 	%r1330, %r895;
	@%p884 bra 	$L__BB0_1365;
	sub.f32 	%f7852, %f4333, %f4334;
	add.f32 	%f7853, %f4331, %f4331;
	add.f32 	%f4335, %f1, %f7852;
	fma.rn.f32 	%f4336, %f7853, %f4332, %f2;
	mul.f32 	%f4337, %f4335, %f4335;
	mul.f32 	%f4338, %f4336, %f4336;
	add.f32 	%f7854, %f4337, %f4338;
	setp.gt.f32 	%p885, %f7854, 0f40800000;
	mov.b32 	%r896, 829;
	mov.u32 	%r1330, %r896;
	@%p885 bra 	$L__BB0_1365;
	sub.f32 	%f7855, %f4337, %f4338;
	add.f32 	%f7856, %f4335, %f4335;
	add.f32 	%f4339, %f1, %f7855;
	fma.rn.f32 	%f4340, %f7856, %f4336, %f2;
	mul.f32 	%f4341, %f4339, %f4339;
	mul.f32 	%f4342, %f4340, %f4340;
	add.f32 	%f7857, %f4341, %f4342;
	setp.gt.f32 	%p886, %f7857, 0f40800000;
	mov.b32 	%r897, 830;
	mov.u32 	%r1330, %r897;
	@%p886 bra 	$L__BB0_1365;
	sub.f32 	%f7858, %f4341, %f4342;
	add.f32 	%f7859, %f4339, %f4339;
	add.f32 	%f4343, %f1, %f7858;
	fma.rn.f32 	%f4344, %f7859, %f4340, %f2;
	mul.f32 	%f4345, %f4343, %f4343;
	mul.f32 	%f4346, %f4344, %f4344;
	add.f32 	%f7860, %f4345, %f4346;
	setp.gt.f32 	%p887, %f7860, 0f40800000;
	mov.b32 	%r898, 831;
	mov.u32 	%r1330, %r898;
	@%p887 bra 	$L__BB0_1365;
	sub.f32 	%f7861, %f4345, %f4346;
	add.f32 	%f7862, %f4343, %f4343;
	add.f32 	%f4347, %f1, %f7861;
	fma.rn.f32 	%f4348, %f7862, %f4344, %f2;
	mul.f32 	%f4349, %f4347, %f4347;
	mul.f32 	%f4350, %f4348, %f4348;
	add.f32 	%f7863, %f4349, %f4350;
	setp.gt.f32 	%p888, %f7863, 0f40800000;
	mov.b32 	%r899, 832;
	mov.u32 	%r1330, %r899;
	@%p888 bra 	$L__BB0_1365;
	sub.f32 	%f7864, %f4349, %f4350;
	add.f32 	%f7865, %f4347, %f4347;
	add.f32 	%f4351, %f1, %f7864;
	fma.rn.f32 	%f4352, %f7865, %f4348, %f2;
	mul.f32 	%f4353, %f4351, %f4351;
	mul.f32 	%f4354, %f4352, %f4352;
	add.f32 	%f7866, %f4353, %f4354;
	setp.gt.f32 	%p889, %f7866, 0f40800000;
	mov.b32 	%r900, 833;
	mov.u32 	%r1330, %r900;
	@%p889 bra 	$L__BB0_1365;
	sub.f32 	%f7867, %f4353, %f4354;
	add.f32 	%f7868, %f4351, %f4351;
	add.f32 	%f4355, %f1, %f7867;
	fma.rn.f32 	%f4356, %f7868, %f4352, %f2;
	mul.f32 	%f4357, %f4355, %f4355;
	mul.f32 	%f4358, %f4356, %f4356;
	add.f32 	%f7869, %f4357, %f4358;
	setp.gt.f32 	%p890, %f7869, 0f40800000;
	mov.b32 	%r901, 834;
	mov.u32 	%r1330, %r901;
	@%p890 bra 	$L__BB0_1365;
	sub.f32 	%f7870, %f4357, %f4358;
	add.f32 	%f7871, %f4355, %f4355;
	add.f32 	%f4359, %f1, %f7870;
	fma.rn.f32 	%f4360, %f7871, %f4356, %f2;
	mul.f32 	%f4361, %f4359, %f4359;
	mul.f32 	%f4362, %f4360, %f4360;
	add.f32 	%f7872, %f4361, %f4362;
	setp.gt.f32 	%p891, %f7872, 0f40800000;
	mov.b32 	%r902, 835;
	mov.u32 	%r1330, %r902;
	@%p891 bra 	$L__BB0_1365;
	sub.f32 	%f7873, %f4361, %f4362;
	add.f32 	%f7874, %f4359, %f4359;
	add.f32 	%f4363, %f1, %f7873;
	fma.rn.f32 	%f4364, %f7874, %f4360, %f2;
	mul.f32 	%f4365, %f4363, %f4363;
	mul.f32 	%f4366, %f4364, %f4364;
	add.f32 	%f7875, %f4365, %f4366;
	setp.gt.f32 	%p892, %f7875, 0f40800000;
	mov.b32 	%r903, 836;
	mov.u32 	%r1330, %r903;
	@%p892 bra 	$L__BB0_1365;
	sub.f32 	%f7876, %f4365, %f4366;
	add.f32 	%f7877, %f4363, %f4363;
	add.f32 	%f4367, %f1, %f7876;
	fma.rn.f32 	%f4368, %f7877, %f4364, %f2;
	mul.f32 	%f4369, %f4367, %f4367;
	mul.f32 	%f4370, %f4368, %f4368;
	add.f32 	%f7878, %f4369, %f4370;
	setp.gt.f32 	%p893, %f7878, 0f40800000;
	mov.b32 	%r904, 837;
	mov.u32 	%r1330, %r904;
	@%p893 bra 	$L__BB0_1365;
	sub.f32 	%f7879, %f4369, %f4370;
	add.f32 	%f7880, %f4367, %f4367;
	add.f32 	%f4371, %f1, %f7879;
	fma.rn.f32 	%f4372, %f7880, %f4368, %f2;
	mul.f32 	%f4373, %f4371, %f4371;
	mul.f32 	%f4374, %f4372, %f4372;
	add.f32 	%f7881, %f4373, %f4374;
	setp.gt.f32 	%p894, %f7881, 0f40800000;
	mov.b32 	%r905, 838;
	mov.u32 	%r1330, %r905;
	@%p894 bra 	$L__BB0_1365;
	sub.f32 	%f7882, %f4373, %f4374;
	add.f32 	%f7883, %f4371, %f4371;
	add.f32 	%f4375, %f1, %f7882;
	fma.rn.f32 	%f4376, %f7883, %f4372, %f2;
	mul.f32 	%f4377, %f4375, %f4375;
	mul.f32 	%f4378, %f4376, %f4376;
	add.f32 	%f7884, %f4377, %f4378;
	setp.gt.f32 	%p895, %f7884, 0f40800000;
	mov.b32 	%r906, 839;
	mov.u32 	%r1330, %r906;
	@%p895 bra 	$L__BB0_1365;
	sub.f32 	%f7885, %f4377, %f4378;
	add.f32 	%f7886, %f4375, %f4375;
	add.f32 	%f4379, %f1, %f7885;
	fma.rn.f32 	%f4380, %f7886, %f4376, %f2;
	mul.f32 	%f4381, %f4379, %f4379;
	mul.f32 	%f4382, %f4380, %f4380;
	add.f32 	%f7887, %f4381, %f4382;
	setp.gt.f32 	%p896, %f7887, 0f40800000;
	mov.b32 	%r907, 840;
	mov.u32 	%r1330, %r907;
	@%p896 bra 	$L__BB0_1365;
	sub.f32 	%f7888, %f4381, %f4382;
	add.f32 	%f7889, %f4379, %f4379;
	add.f32 	%f4383, %f1, %f7888;
	fma.rn.f32 	%f4384, %f7889, %f4380, %f2;
	mul.f32 	%f4385, %f4383, %f4383;
	mul.f32 	%f4386, %f4384, %f4384;
	add.f32 	%f7890, %f4385, %f4386;
	setp.gt.f32 	%p897, %f7890, 0f40800000;
	mov.b32 	%r908, 841;
	mov.u32 	%r1330, %r908;
	@%p897 bra 	$L__BB0_1365;
	sub.f32 	%f7891, %f4385, %f4386;
	add.f32 	%f7892, %f4383, %f4383;
	add.f32 	%f4387, %f1, %f7891;
	fma.rn.f32 	%f4388, %f7892, %f4384, %f2;
	mul.f32 	%f4389, %f4387, %f4387;
	mul.f32 	%f4390, %f4388, %f4388;
	add.f32 	%f7893, %f4389, %f4390;
	setp.gt.f32 	%p898, %f7893, 0f40800000;
	mov.b32 	%r909, 842;
	mov.u32 	%r1330, %r909;
	@%p898 bra 	$L__BB0_1365;
	sub.f32 	%f7894, %f4389, %f4390;
	add.f32 	%f7895, %f4387, %f4387;
	add.f32 	%f4391, %f1, %f7894;
	fma.rn.f32 	%f4392, %f7895, %f4388, %f2;
	mul.f32 	%f4393, %f4391, %f4391;
	mul.f32 	%f4394, %f4392, %f4392;
	add.f32 	%f7896, %f4393, %f4394;
	setp.gt.f32 	%p899, %f7896, 0f40800000;
	mov.b32 	%r910, 843;
	mov.u32 	%r1330, %r910;
	@%p899 bra 	$L__BB0_1365;
	sub.f32 	%f7897, %f4393, %f4394;
	add.f32 	%f7898, %f4391, %f4391;
	add.f32 	%f4395, %f1, %f7897;
	fma.rn.f32 	%f4396, %f7898, %f4392, %f2;
	mul.f32 	%f4397, %f4395, %f4395;
	mul.f32 	%f4398, %f4396, %f4396;
	add.f32 	%f7899, %f4397, %f4398;
	setp.gt.f32 	%p900, %f7899, 0f40800000;
	mov.b32 	%r911, 844;
	mov.u32 	%r1330, %r911;
	@%p900 bra 	$L__BB0_1365;
	sub.f32 	%f7900, %f4397, %f4398;
	add.f32 	%f7901, %f4395, %f4395;
	add.f32 	%f4399, %f1, %f7900;
	fma.rn.f32 	%f4400, %f7901, %f4396, %f2;
	mul.f32 	%f4401, %f4399, %f4399;
	mul.f32 	%f4402, %f4400, %f4400;
	add.f32 	%f7902, %f4401, %f4402;
	setp.gt.f32 	%p901, %f7902, 0f40800000;
	mov.b32 	%r912, 845;
	mov.u32 	%r1330, %r912;
	@%p901 bra 	$L__BB0_1365;
	sub.f32 	%f7903, %f4401, %f4402;
	add.f32 	%f7904, %f4399, %f4399;
	add.f32 	%f4403, %f1, %f7903;
	fma.rn.f32 	%f4404, %f7904, %f4400, %f2;
	mul.f32 	%f4405, %f4403, %f4403;
	mul.f32 	%f4406, %f4404, %f4404;
	add.f32 	%f7905, %f4405, %f4406;
	setp.gt.f32 	%p902, %f7905, 0f40800000;
	mov.b32 	%r913, 846;
	mov.u32 	%r1330, %r913;
	@%p902 bra 	$L__BB0_1365;
	sub.f32 	%f7906, %f4405, %f4406;
	add.f32 	%f7907, %f4403, %f4403;
	add.f32 	%f4407, %f1, %f7906;
	fma.rn.f32 	%f4408, %f7907, %f4404, %f2;
	mul.f32 	%f4409, %f4407, %f4407;
	mul.f32 	%f4410, %f4408, %f4408;
	add.f32 	%f7908, %f4409, %f4410;
	setp.gt.f32 	%p903, %f7908, 0f40800000;
	mov.b32 	%r914, 847;
	mov.u32 	%r1330, %r914;
	@%p903 bra 	$L__BB0_1365;
	sub.f32 	%f7909, %f4409, %f4410;
	add.f32 	%f7910, %f4407, %f4407;
	add.f32 	%f4411, %f1, %f7909;
	fma.rn.f32 	%f4412, %f7910, %f4408, %f2;
	mul.f32 	%f4413, %f4411, %f4411;
	mul.f32 	%f4414, %f4412, %f4412;
	add.f32 	%f7911, %f4413, %f4414;
	setp.gt.f32 	%p904, %f7911, 0f40800000;
	mov.b32 	%r915, 848;
	mov.u32 	%r1330, %r915;
	@%p904 bra 	$L__BB0_1365;
	sub.f32 	%f7912, %f4413, %f4414;
	add.f32 	%f7913, %f4411, %f4411;
	add.f32 	%f4415, %f1, %f7912;
	fma.rn.f32 	%f4416, %f7913, %f4412, %f2;
	mul.f32 	%f4417, %f4415, %f4415;
	mul.f32 	%f4418, %f4416, %f4416;
	add.f32 	%f7914, %f4417, %f4418;
	setp.gt.f32 	%p905, %f7914, 0f40800000;
	mov.b32 	%r916, 849;
	mov.u32 	%r1330, %r916;
	@%p905 bra 	$L__BB0_1365;
	sub.f32 	%f7915, %f4417, %f4418;
	add.f32 	%f7916, %f4415, %f4415;
	add.f32 	%f4419, %f1, %f7915;
	fma.rn.f32 	%f4420, %f7916, %f4416, %f2;
	mul.f32 	%f4421, %f4419, %f4419;
	mul.f32 	%f4422, %f4420, %f4420;
	add.f32 	%f7917, %f4421, %f4422;
	setp.gt.f32 	%p906, %f7917, 0f40800000;
	mov.b32 	%r917, 850;
	mov.u32 	%r1330, %r917;
	@%p906 bra 	$L__BB0_1365;
	sub.f32 	%f7918, %f4421, %f4422;
	add.f32 	%f7919, %f4419, %f4419;
	add.f32 	%f4423, %f1, %f7918;
	fma.rn.f32 	%f4424, %f7919, %f4420, %f2;
	mul.f32 	%f4425, %f4423, %f4423;
	mul.f32 	%f4426, %f4424, %f4424;
	add.f32 	%f7920, %f4425, %f4426;
	setp.gt.f32 	%p907, %f7920, 0f40800000;
	mov.b32 	%r918, 851;
	mov.u32 	%r1330, %r918;
	@%p907 bra 	$L__BB0_1365;
	sub.f32 	%f7921, %f4425, %f4426;
	add.f32 	%f7922, %f4423, %f4423;
	add.f32 	%f4427, %f1, %f7921;
	fma.rn.f32 	%f4428, %f7922, %f4424, %f2;
	mul.f32 	%f4429, %f4427, %f4427;
	mul.f32 	%f4430, %f4428, %f4428;
	add.f32 	%f7923, %f4429, %f4430;
	setp.gt.f32 	%p908, %f7923, 0f40800000;
	mov.b32 	%r919, 852;
	mov.u32 	%r1330, %r919;
	@%p908 bra 	$L__BB0_1365;
	sub.f32 	%f7924, %f4429, %f4430;
	add.f32 	%f7925, %f4427, %f4427;
	add.f32 	%f4431, %f1, %f7924;
	fma.rn.f32 	%f4432, %f7925, %f4428, %f2;
	mul.f32 	%f4433, %f4431, %f4431;
	mul.f32 	%f4434, %f4432, %f4432;
	add.f32 	%f7926, %f4433, %f4434;
	setp.gt.f32 	%p909, %f7926, 0f40800000;
	mov.b32 	%r920, 853;
	mov.u32 	%r1330, %r920;
	@%p909 bra 	$L__BB0_1365;
	sub.f32 	%f7927, %f4433, %f4434;
	add.f32 	%f7928, %f4431, %f4431;
	add.f32 	%f4435, %f1, %f7927;
	fma.rn.f32 	%f4436, %f7928, %f4432, %f2;
	mul.f32 	%f4437, %f4435, %f4435;
	mul.f32 	%f4438, %f4436, %f4436;
	add.f32 	%f7929, %f4437, %f4438;
	setp.gt.f32 	%p910, %f7929, 0f40800000;
	mov.b32 	%r921, 854;
	mov.u32 	%r1330, %r921;
	@%p910 bra 	$L__BB0_1365;
	sub.f32 	%f7930, %f4437, %f4438;
	add.f32 	%f7931, %f4435, %f4435;
	add.f32 	%f4439, %f1, %f7930;
	fma.rn.f32 	%f4440, %f7931, %f4436, %f2;
	mul.f32 	%f4441, %f4439, %f4439;
	mul.f32 	%f4442, %f4440, %f4440;
	add.f32 	%f7932, %f4441, %f4442;
	setp.gt.f32 	%p911, %f7932, 0f40800000;
	mov.b32 	%r922, 855;
	mov.u32 	%r1330, %r922;
	@%p911 bra 	$L__BB0_1365;
	sub.f32 	%f7933, %f4441, %f4442;
	add.f32 	%f7934, %f4439, %f4439;
	add.f32 	%f4443, %f1, %f7933;
	fma.rn.f32 	%f4444, %f7934, %f4440, %f2;
	mul.f32 	%f4445, %f4443, %f4443;
	mul.f32 	%f4446, %f4444, %f4444;
	add.f32 	%f7935, %f4445, %f4446;
	setp.gt.f32 	%p912, %f7935, 0f40800000;
	mov.b32 	%r923, 856;
	mov.u32 	%r1330, %r923;
	@%p912 bra 	$L__BB0_1365;
	sub.f32 	%f7936, %f4445, %f4446;
	add.f32 	%f7937, %f4443, %f4443;
	add.f32 	%f4447, %f1, %f7936;
	fma.rn.f32 	%f4448, %f7937, %f4444, %f2;
	mul.f32 	%f4449, %f4447, %f4447;
	mul.f32 	%f4450, %f4448, %f4448;
	add.f32 	%f7938, %f4449, %f4450;
	setp.gt.f32 	%p913, %f7938, 0f40800000;
	mov.b32 	%r924, 857;
	mov.u32 	%r1330, %r924;
	@%p913 bra 	$L__BB0_1365;
	sub.f32 	%f7939, %f4449, %f4450;
	add.f32 	%f7940, %f4447, %f4447;
	add.f32 	%f4451, %f1, %f7939;
	fma.rn.f32 	%f4452, %f7940, %f4448, %f2;
	mul.f32 	%f4453, %f4451, %f4451;
	mul.f32 	%f4454, %f4452, %f4452;
	add.f32 	%f7941, %f4453, %f4454;
	setp.gt.f32 	%p914, %f7941, 0f40800000;
	mov.b32 	%r925, 858;
	mov.u32 	%r1330, %r925;
	@%p914 bra 	$L__BB0_1365;
	sub.f32 	%f7942, %f4453, %f4454;
	add.f32 	%f7943, %f4451, %f4451;
	add.f32 	%f4455, %f1, %f7942;
	fma.rn.f32 	%f4456, %f7943, %f4452, %f2;
	mul.f32 	%f4457, %f4455, %f4455;
	mul.f32 	%f4458, %f4456, %f4456;
	add.f32 	%f7944, %f4457, %f4458;
	setp.gt.f32 	%p915, %f7944, 0f40800000;
	mov.b32 	%r926, 859;
	mov.u32 	%r1330, %r926;
	@%p915 bra 	$L__BB0_1365;
	sub.f32 	%f7945, %f4457, %f4458;
	add.f32 	%f7946, %f4455, %f4455;
	add.f32 	%f4459, %f1, %f7945;
	fma.rn.f32 	%f4460, %f7946, %f4456, %f2;
	mul.f32 	%f4461, %f4459, %f4459;
	mul.f32 	%f4462, %f4460, %f4460;
	add.f32 	%f7947, %f4461, %f4462;
	setp.gt.f32 	%p916, %f7947, 0f40800000;
	mov.b32 	%r927, 860;
	mov.u32 	%r1330, %r927;
	@%p916 bra 	$L__BB0_1365;
	sub.f32 	%f7948, %f4461, %f4462;
	add.f32 	%f7949, %f4459, %f4459;
	add.f32 	%f4463, %f1, %f7948;
	fma.rn.f32 	%f4464, %f7949, %f4460, %f2;
	mul.f32 	%f4465, %f4463, %f4463;
	mul.f32 	%f4466, %f4464, %f4464;
	add.f32 	%f7950, %f4465, %f4466;
	setp.gt.f32 	%p917, %f7950, 0f40800000;
	mov.b32 	%r928, 861;
	mov.u32 	%r1330, %r928;
	@%p917 bra 	$L__BB0_1365;
	sub.f32 	%f7951, %f4465, %f4466;
	add.f32 	%f7952, %f4463, %f4463;
	add.f32 	%f4467, %f1, %f7951;
	fma.rn.f32 	%f4468, %f7952, %f4464, %f2;
	mul.f32 	%f4469, %f4467, %f4467;
	mul.f32 	%f4470, %f4468, %f4468;
	add.f32 	%f7953, %f4469, %f4470;
	setp.gt.f32 	%p918, %f7953, 0f40800000;
	mov.b32 	%r929, 862;
	mov.u32 	%r1330, %r929;
	@%p918 bra 	$L__BB0_1365;
	sub.f32 	%f7954, %f4469, %f4470;
	add.f32 	%f7955, %f4467, %f4467;
	add.f32 	%f4471, %f1, %f7954;
	fma.rn.f32 	%f4472, %f7955, %f4468, %f2;
	mul.f32 	%f4473, %f4471, %f4471;
	mul.f32 	%f4474, %f4472, %f4472;
	add.f32 	%f7956, %f4473, %f4474;
	setp.gt.f32 	%p919, %f7956, 0f40800000;
	mov.b32 	%r930, 863;
	mov.u32 	%r1330, %r930;
	@%p919 bra 	$L__BB0_1365;
	sub.f32 	%f7957, %f4473, %f4474;
	add.f32 	%f7958, %f4471, %f4471;
	add.f32 	%f4475, %f1, %f7957;
	fma.rn.f32 	%f4476, %f7958, %f4472, %f2;
	mul.f32 	%f4477, %f4475, %f4475;
	mul.f32 	%f4478, %f4476, %f4476;
	add.f32 	%f7959, %f4477, %f4478;
	setp.gt.f32 	%p920, %f7959, 0f40800000;
	mov.b32 	%r931, 864;
	mov.u32 	%r1330, %r931;
	@%p920 bra 	$L__BB0_1365;
	sub.f32 	%f7960, %f4477, %f4478;
	add.f32 	%f7961, %f4475, %f4475;
	add.f32 	%f4479, %f1, %f7960;
	fma.rn.f32 	%f4480, %f7961, %f4476, %f2;
	mul.f32 	%f4481, %f4479, %f4479;
	mul.f32 	%f4482, %f4480, %f4480;
	add.f32 	%f7962, %f4481, %f4482;
	setp.gt.f32 	%p921, %f7962, 0f40800000;
	mov.b32 	%r932, 865;
	mov.u32 	%r1330, %r932;
	@%p921 bra 	$L__BB0_1365;
	sub.f32 	%f7963, %f4481, %f4482;
	add.f32 	%f7964, %f4479, %f4479;
	add.f32 	%f4483, %f1, %f7963;
	fma.rn.f32 	%f4484, %f7964, %f4480, %f2;
	mul.f32 	%f4485, %f4483, %f4483;
	mul.f32 	%f4486, %f4484, %f4484;
	add.f32 	%f7965, %f4485, %f4486;
	setp.gt.f32 	%p922, %f7965, 0f40800000;
	mov.b32 	%r933, 866;
	mov.u32 	%r1330, %r933;
	@%p922 bra 	$L__BB0_1365;
	sub.f32 	%f7966, %f4485, %f4486;
	add.f32 	%f7967, %f4483, %f4483;
	add.f32 	%f4487, %f1, %f7966;
	fma.rn.f32 	%f4488, %f7967, %f4484, %f2;
	mul.f32 	%f4489, %f4487, %f4487;
	mul.f32 	%f4490, %f4488, %f4488;
	add.f32 	%f7968, %f4489, %f4490;
	setp.gt.f32 	%p923, %f7968, 0f40800000;
	mov.b32 	%r934, 867;
	mov.u32 	%r1330, %r934;
	@%p923 bra 	$L__BB0_1365;
	sub.f32 	%f7969, %f4489, %f4490;
	add.f32 	%f7970, %f4487, %f4487;
	add.f32 	%f4491, %f1, %f7969;
	fma.rn.f32 	%f4492, %f7970, %f4488, %f2;
	mul.f32 	%f4493, %f4491, %f4491;
	mul.f32 	%f4494, %f4492, %f4492;
	add.f32 	%f7971, %f4493, %f4494;
	setp.gt.f32 	%p924, %f7971, 0f40800000;
	mov.b32 	%r935, 868;
	mov.u32 	%r1330, %r935;
	@%p924 bra 	$L__BB0_1365;
	sub.f32 	%f7972, %f4493, %f4494;
	add.f32 	%f7973, %f4491, %f4491;
	add.f32 	%f4495, %f1, %f7972;
	fma.rn.f32 	%f4496, %f7973, %f4492, %f2;
	mul.f32 	%f4497, %f4495, %f4495;
	mul.f32 	%f4498, %f4496, %f4496;
	add.f32 	%f7974, %f4497, %f4498;
	setp.gt.f32 	%p925, %f7974, 0f40800000;
	mov.b32 	%r936, 869;
	mov.u32 	%r1330, %r936;
	@%p925 bra 	$L__BB0_1365;
	sub.f32 	%f7975, %f4497, %f4498;
	add.f32 	%f7976, %f4495, %f4495;
	add.f32 	%f4499, %f1, %f7975;
	fma.rn.f32 	%f4500, %f7976, %f4496, %f2;
	mul.f32 	%f4501, %f4499, %f4499;
	mul.f32 	%f4502, %f4500, %f4500;
	add.f32 	%f7977, %f4501, %f4502;
	setp.gt.f32 	%p926, %f7977, 0f40800000;
	mov.b32 	%r937, 870;
	mov.u32 	%r1330, %r937;
	@%p926 bra 	$L__BB0_1365;
	sub.f32 	%f7978, %f4501, %f4502;
	add.f32 	%f7979, %f4499, %f4499;
	add.f32 	%f4503, %f1, %f7978;
	fma.rn.f32 	%f4504, %f7979, %f4500, %f2;
	mul.f32 	%f4505, %f4503, %f4503;
	mul.f32 	%f4506, %f4504, %f4504;
	add.f32 	%f7980, %f4505, %f4506;
	setp.gt.f32 	%p927, %f7980, 0f40800000;
	mov.b32 	%r938, 871;
	mov.u32 	%r1330, %r938;
	@%p927 bra 	$L__BB0_1365;
	sub.f32 	%f7981, %f4505, %f4506;
	add.f32 	%f7982, %f4503, %f4503;
	add.f32 	%f4507, %f1, %f7981;
	fma.rn.f32 	%f4508, %f7982, %f4504, %f2;
	mul.f32 	%f4509, %f4507, %f4507;
	mul.f32 	%f4510, %f4508, %f4508;
	add.f32 	%f7983, %f4509, %f4510;
	setp.gt.f32 	%p928, %f7983, 0f40800000;
	mov.b32 	%r939, 872;
	mov.u32 	%r1330, %r939;
	@%p928 bra 	$L__BB0_1365;
	sub.f32 	%f7984, %f4509, %f4510;
	add.f32 	%f7985, %f4507, %f4507;
	add.f32 	%f4511, %f1, %f7984;
	fma.rn.f32 	%f4512, %f7985, %f4508, %f2;
	mul.f32 	%f4513, %f4511, %f4511;
	mul.f32 	%f4514, %f4512, %f4512;
	add.f32 	%f7986, %f4513, %f4514;
	setp.gt.f32 	%p929, %f7986, 0f40800000;
	mov.b32 	%r940, 873;
	mov.u32 	%r1330, %r940;
	@%p929 bra 	$L__BB0_1365;
	sub.f32 	%f7987, %f4513, %f4514;
	add.f32 	%f7988, %f4511, %f4511;
	add.f32 	%f4515, %f1, %f7987;
	fma.rn.f32 	%f4516, %f7988, %f4512, %f2;
	mul.f32 	%f4517, %f4515, %f4515;
	mul.f32 	%f4518, %f4516, %f4516;
	add.f32 	%f7989, %f4517, %f4518;
	setp.gt.f32 	%p930, %f7989, 0f40800000;
	mov.b32 	%r941, 874;
	mov.u32 	%r1330, %r941;
	@%p930 bra 	$L__BB0_1365;
	sub.f32 	%f7990, %f4517, %f4518;
	add.f32 	%f7991, %f4515, %f4515;
	add.f32 	%f4519, %f1, %f7990;
	fma.rn.f32 	%f4520, %f7991, %f4516, %f2;
	mul.f32 	%f4521, %f4519, %f4519;
	mul.f32 	%f4522, %f4520, %f4520;
	add.f32 	%f7992, %f4521, %f4522;
	setp.gt.f32 	%p931, %f7992, 0f40800000;
	mov.b32 	%r942, 875;
	mov.u32 	%r1330, %r942;
	@%p931 bra 	$L__BB0_1365;
	sub.f32 	%f7993, %f4521, %f4522;
	add.f32 	%f7994, %f4519, %f4519;
	add.f32 	%f4523, %f1, %f7993;
	fma.rn.f32 	%f4524, %f7994, %f4520, %f2;
	mul.f32 	%f4525, %f4523, %f4523;
	mul.f32 	%f4526, %f4524, %f4524;
	add.f32 	%f7995, %f4525, %f4526;
	setp.gt.f32 	%p932, %f7995, 0f40800000;
	mov.b32 	%r943, 876;
	mov.u32 	%r1330, %r943;
	@%p932 bra 	$L__BB0_1365;
	sub.f32 	%f7996, %f4525, %f4526;
	add.f32 	%f7997, %f4523, %f4523;
	add.f32 	%f4527, %f1, %f7996;
	fma.rn.f32 	%f4528, %f7997, %f4524, %f2;
	mul.f32 	%f4529, %f4527, %f4527;
	mul.f32 	%f4530, %f4528, %f4528;
	add.f32 	%f7998, %f4529, %f4530;
	setp.gt.f32 	%p933, %f7998, 0f40800000;
	mov.b32 	%r944, 877;
	mov.u32 	%r1330, %r944;
	@%p933 bra 	$L__BB0_1365;
	sub.f32 	%f7999, %f4529, %f4530;
	add.f32 	%f8000, %f4527, %f4527;
	add.f32 	%f4531, %f1, %f7999;
	fma.rn.f32 	%f4532, %f8000, %f4528, %f2;
	mul.f32 	%f4533, %f4531, %f4531;
	mul.f32 	%f4534, %f4532, %f4532;
	add.f32 	%f8001, %f4533, %f4534;
	setp.gt.f32 	%p934, %f8001, 0f40800000;
	mov.b32 	%r945, 878;
	mov.u32 	%r1330, %r945;
	@%p934 bra 	$L__BB0_1365;
	sub.f32 	%f8002, %f4533, %f4534;
	add.f32 	%f8003, %f4531, %f4531;
	add.f32 	%f4535, %f1, %f8002;
	fma.rn.f32 	%f4536, %f8003, %f4532, %f2;
	mul.f32 	%f4537, %f4535, %f4535;
	mul.f32 	%f4538, %f4536, %f4536;
	add.f32 	%f8004, %f4537, %f4538;
	setp.gt.f32 	%p935, %f8004, 0f40800000;
	mov.b32 	%r946, 879;
	mov.u32 	%r1330, %r946;
	@%p935 bra 	$L__BB0_1365;
	sub.f32 	%f8005, %f4537, %f4538;
	add.f32 	%f8006, %f4535, %f4535;
	add.f32 	%f4539, %f1, %f8005;
	fma.rn.f32 	%f4540, %f8006, %f4536, %f2;
	mul.f32 	%f4541, %f4539, %f4539;
	mul.f32 	%f4542, %f4540, %f4540;
	add.f32 	%f8007, %f4541, %f4542;
	setp.gt.f32 	%p936, %f8007, 0f40800000;
	mov.b32 	%r947, 880;
	mov.u32 	%r1330, %r947;
	@%p936 bra 	$L__BB0_1365;
	sub.f32 	%f8008, %f4541, %f4542;
	add.f32 	%f8009, %f4539, %f4539;
	add.f32 	%f4543, %f1, %f8008;
	fma.rn.f32 	%f4544, %f8009, %f4540, %f2;
	mul.f32 	%f4545, %f4543, %f4543;
	mul.f32 	%f4546, %f4544, %f4544;
	add.f32 	%f8010, %f4545, %f4546;
	setp.gt.f32 	%p937, %f8010, 0f40800000;
	mov.b32 	%r948, 881;
	mov.u32 	%r1330, %r948;
	@%p937 bra 	$L__BB0_1365;
	sub.f32 	%f8011, %f4545, %f4546;
	add.f32 	%f8012, %f4543, %f4543;
	add.f32 	%f4547, %f1, %f8011;
	fma.rn.f32 	%f4548, %f8012, %f4544, %f2;
	mul.f32 	%f4549, %f4547, %f4547;
	mul.f32 	%f4550, %f4548, %f4548;
	add.f32 	%f8013, %f4549, %f4550;
	setp.gt.f32 	%p938, %f8013, 0f40800000;
	mov.b32 	%r949, 882;
	mov.u32 	%r1330, %r949;
	@%p938 bra 	$L__BB0_1365;
	sub.f32 	%f8014, %f4549, %f4550;
	add.f32 	%f8015, %f4547, %f4547;
	add.f32 	%f4551, %f1, %f8014;
	fma.rn.f32 	%f4552, %f8015, %f4548, %f2;
	mul.f32 	%f4553, %f4551, %f4551;
	mul.f32 	%f4554, %f4552, %f4552;
	add.f32 	%f8016, %f4553, %f4554;
	setp.gt.f32 	%p939, %f8016, 0f40800000;
	mov.b32 	%r950, 883;
	mov.u32 	%r1330, %r950;
	@%p939 bra 	$L__BB0_1365;
	sub.f32 	%f8017, %f4553, %f4554;
	add.f32 	%f8018, %f4551, %f4551;
	add.f32 	%f4555, %f1, %f8017;
	fma.rn.f32 	%f4556, %f8018, %f4552, %f2;
	mul.f32 	%f4557, %f4555, %f4555;
	mul.f32 	%f4558, %f4556, %f4556;
	add.f32 	%f8019, %f4557, %f4558;
	setp.gt.f32 	%p940, %f8019, 0f40800000;
	mov.b32 	%r951, 884;
	mov.u32 	%r1330, %r951;
	@%p940 bra 	$L__BB0_1365;
	sub.f32 	%f8020, %f4557, %f4558;
	add.f32 	%f8021, %f4555, %f4555;
	add.f32 	%f4559, %f1, %f8020;
	fma.rn.f32 	%f4560, %f8021, %f4556, %f2;
	mul.f32 	%f4561, %f4559, %f4559;
	mul.f32 	%f4562, %f4560, %f4560;
	add.f32 	%f8022, %f4561, %f4562;
	setp.gt.f32 	%p941, %f8022, 0f40800000;
	mov.b32 	%r952, 885;
	mov.u32 	%r1330, %r952;
	@%p941 bra 	$L__BB0_1365;
	sub.f32 	%f8023, %f4561, %f4562;
	add.f32 	%f8024, %f4559, %f4559;
	add.f32 	%f4563, %f1, %f8023;
	fma.rn.f32 	%f4564, %f8024, %f4560, %f2;
	mul.f32 	%f4565, %f4563, %f4563;
	mul.f32 	%f4566, %f4564, %f4564;
	add.f32 	%f8025, %f4565, %f4566;
	setp.gt.f32 	%p942, %f8025, 0f40800000;
	mov.b32 	%r953, 886;
	mov.u32 	%r1330, %r953;
	@%p942 bra 	$L__BB0_1365;
	sub.f32 	%f8026, %f4565, %f4566;
	add.f32 	%f8027, %f4563, %f4563;
	add.f32 	%f4567, %f1, %f8026;
	fma.rn.f32 	%f4568, %f8027, %f4564, %f2;
	mul.f32 	%f4569, %f4567, %f4567;
	mul.f32 	%f4570, %f4568, %f4568;
	add.f32 	%f8028, %f4569, %f4570;
	setp.gt.f32 	%p943, %f8028, 0f40800000;
	mov.b32 	%r954, 887;
	mov.u32 	%r1330, %r954;
	@%p943 bra 	$L__BB0_1365;
	sub.f32 	%f8029, %f4569, %f4570;
	add.f32 	%f8030, %f4567, %f4567;
	add.f32 	%f4571, %f1, %f8029;
	fma.rn.f32 	%f4572, %f8030, %f4568, %f2;
	mul.f32 	%f4573, %f4571, %f4571;
	mul.f32 	%f4574, %f4572, %f4572;
	add.f32 	%f8031, %f4573, %f4574;
	setp.gt.f32 	%p944, %f8031, 0f40800000;
	mov.b32 	%r955, 888;
	mov.u32 	%r1330, %r955;
	@%p944 bra 	$L__BB0_1365;
	sub.f32 	%f8032, %f4573, %f4574;
	add.f32 	%f8033, %f4571, %f4571;
	add.f32 	%f4575, %f1, %f8032;
	fma.rn.f32 	%f4576, %f8033, %f4572, %f2;
	mul.f32 	%f4577, %f4575, %f4575;
	mul.f32 	%f4578, %f4576, %f4576;
	add.f32 	%f8034, %f4577, %f4578;
	setp.gt.f32 	%p945, %f8034, 0f40800000;
	mov.b32 	%r956, 889;
	mov.u32 	%r1330, %r956;
	@%p945 bra 	$L__BB0_1365;
	sub.f32 	%f8035, %f4577, %f4578;
	add.f32 	%f8036, %f4575, %f4575;
	add.f32 	%f4579, %f1, %f8035;
	fma.rn.f32 	%f4580, %f8036, %f4576, %f2;
	mul.f32 	%f4581, %f4579, %f4579;
	mul.f32 	%f4582, %f4580, %f4580;
	add.f32 	%f8037, %f4581, %f4582;
	setp.gt.f32 	%p946, %f8037, 0f40800000;
	mov.b32 	%r957, 890;
	mov.u32 	%r1330, %r957;
	@%p946 bra 	$L__BB0_1365;
	sub.f32 	%f8038, %f4581, %f4582;
	add.f32 	%f8039, %f4579, %f4579;
	add.f32 	%f4583, %f1, %f8038;
	fma.rn.f32 	%f4584, %f8039, %f4580, %f2;
	mul.f32 	%f4585, %f4583, %f4583;
	mul.f32 	%f4586, %f4584, %f4584;
	add.f32 	%f8040, %f4585, %f4586;
	setp.gt.f32 	%p947, %f8040, 0f40800000;
	mov.b32 	%r958, 891;
	mov.u32 	%r1330, %r958;
	@%p947 bra 	$L__BB0_1365;
	sub.f32 	%f8041, %f4585, %f4586;
	add.f32 	%f8042, %f4583, %f4583;
	add.f32 	%f4587, %f1, %f8041;
	fma.rn.f32 	%f4588, %f8042, %f4584, %f2;
	mul.f32 	%f4589, %f4587, %f4587;
	mul.f32 	%f4590, %f4588, %f4588;
	add.f32 	%f8043, %f4589, %f4590;
	setp.gt.f32 	%p948, %f8043, 0f40800000;
	mov.b32 	%r959, 892;
	mov.u32 	%r1330, %r959;
	@%p948 bra 	$L__BB0_1365;
	sub.f32 	%f8044, %f4589, %f4590;
	add.f32 	%f8045, %f4587, %f4587;
	add.f32 	%f4591, %f1, %f8044;
	fma.rn.f32 	%f4592, %f8045, %f4588, %f2;
	mul.f32 	%f4593, %f4591, %f4591;
	mul.f32 	%f4594, %f4592, %f4592;
	add.f32 	%f8046, %f4593, %f4594;
	setp.gt.f32 	%p949, %f8046, 0f40800000;
	mov.b32 	%r960, 893;
	mov.u32 	%r1330, %r960;
	@%p949 bra 	$L__BB0_1365;
	sub.f32 	%f8047, %f4593, %f4594;
	add.f32 	%f8048, %f4591, %f4591;
	add.f32 	%f4595, %f1, %f8047;
	fma.rn.f32 	%f4596, %f8048, %f4592, %f2;
	mul.f32 	%f4597, %f4595, %f4595;
	mul.f32 	%f4598, %f4596, %f4596;
	add.f32 	%f8049, %f4597, %f4598;
	setp.gt.f32 	%p950, %f8049, 0f40800000;
	mov.b32 	%r961, 894;
	mov.u32 	%r1330, %r961;
	@%p950 bra 	$L__BB0_1365;
	sub.f32 	%f8050, %f4597, %f4598;
	add.f32 	%f8051, %f4595, %f4595;
	add.f32 	%f4599, %f1, %f8050;
	fma.rn.f32 	%f4600, %f8051, %f4596, %f2;
	mul.f32 	%f4601, %f4599, %f4599;
	mul.f32 	%f4602, %f4600, %f4600;
	add.f32 	%f8052, %f4601, %f4602;
	setp.gt.f32 	%p951, %f8052, 0f40800000;
	mov.b32 	%r962, 895;
	mov.u32 	%r1330, %r962;
	@%p951 bra 	$L__BB0_1365;
	sub.f32 	%f8053, %f4601, %f4602;
	add.f32 	%f8054, %f4599, %f4599;
	add.f32 	%f4603, %f1, %f8053;
	fma.rn.f32 	%f4604, %f8054, %f4600, %f2;
	mul.f32 	%f4605, %f4603, %f4603;
	mul.f32 	%f4606, %f4604, %f4604;
	add.f32 	%f8055, %f4605, %f4606;
	setp.gt.f32 	%p952, %f8055, 0f40800000;
	mov.b32 	%r963, 896;
	mov.u32 	%r1330, %r963;
	@%p952 bra 	$L__BB0_1365;
	sub.f32 	%f8056, %f4605, %f4606;
	add.f32 	%f8057, %f4603, %f4603;
	add.f32 	%f4607, %f1, %f8056;
	fma.rn.f32 	%f4608, %f8057, %f4604, %f2;
	mul.f32 	%f4609, %f4607, %f4607;
	mul.f32 	%f4610, %f4608, %f4608;
	add.f32 	%f8058, %f4609, %f4610;
	setp.gt.f32 	%p953, %f8058, 0f40800000;
	mov.b32 	%r964, 897;
	mov.u32 	%r1330, %r964;
	@%p953 bra 	$L__BB0_1365;
	sub.f32 	%f8059, %f4609, %f4610;
	add.f32 	%f8060, %f4607, %f4607;
	add.f32 	%f4611, %f1, %f8059;
	fma.rn.f32 	%f4612, %f8060, %f4608, %f2;
	mul.f32 	%f4613, %f4611, %f4611;
	mul.f32 	%f4614, %f4612, %f4612;
	add.f32 	%f8061, %f4613, %f4614;
	setp.gt.f32 	%p954, %f8061, 0f40800000;
	mov.b32 	%r965, 898;
	mov.u32 	%r1330, %r965;
	@%p954 bra 	$L__BB0_1365;
	sub.f32 	%f8062, %f4613, %f4614;
	add.f32 	%f8063, %f4611, %f4611;
	add.f32 	%f4615, %f1, %f8062;
	fma.rn.f32 	%f4616, %f8063, %f4612, %f2;
	mul.f32 	%f4617, %f4615, %f4615;
	mul.f32 	%f4618, %f4616, %f4616;
	add.f32 	%f8064, %f4617, %f4618;
	setp.gt.f32 	%p955, %f8064, 0f40800000;
	mov.b32 	%r966, 899;
	mov.u32 	%r1330, %r966;
	@%p955 bra 	$L__BB0_1365;
	sub.f32 	%f8065, %f4617, %f4618;
	add.f32 	%f8066, %f4615, %f4615;
	add.f32 	%f4619, %f1, %f8065;
	fma.rn.f32 	%f4620, %f8066, %f4616, %f2;
	mul.f32 	%f4621, %f4619, %f4619;
	mul.f32 	%f4622, %f4620, %f4620;
	add.f32 	%f8067, %f4621, %f4622;
	setp.gt.f32 	%p956, %f8067, 0f40800000;
	mov.b32 	%r967, 900;
	mov.u32 	%r1330, %r967;
	@%p956 bra 	$L__BB0_1365;
	sub.f32 	%f8068, %f4621, %f4622;
	add.f32 	%f8069, %f4619, %f4619;
	add.f32 	%f4623, %f1, %f8068;
	fma.rn.f32 	%f4624, %f8069, %f4620, %f2;
	mul.f32 	%f4625, %f4623, %f4623;
	mul.f32 	%f4626, %f4624, %f4624;
	add.f32 	%f8070, %f4625, %f4626;
	setp.gt.f32 	%p957, %f8070, 0f40800000;
	mov.b32 	%r968, 901;
	mov.u32 	%r1330, %r968;
	@%p957 bra 	$L__BB0_1365;
	sub.f32 	%f8071, %f4625, %f4626;
	add.f32 	%f8072, %f4623, %f4623;
	add.f32 	%f4627, %f1, %f8071;
	fma.rn.f32 	%f4628, %f8072, %f4624, %f2;
	mul.f32 	%f4629, %f4627, %f4627;
	mul.f32 	%f4630, %f4628, %f4628;
	add.f32 	%f8073, %f4629, %f4630;
	setp.gt.f32 	%p958, %f8073, 0f40800000;
	mov.b32 	%r969, 902;
	mov.u32 	%r1330, %r969;
	@%p958 bra 	$L__BB0_1365;
	sub.f32 	%f8074, %f4629, %f4630;
	add.f32 	%f8075, %f4627, %f4627;
	add.f32 	%f4631, %f1, %f8074;
	fma.rn.f32 	%f4632, %f8075, %f4628, %f2;
	mul.f32 	%f4633, %f4631, %f4631;
	mul.f32 	%f4634, %f4632, %f4632;
	add.f32 	%f8076, %f4633, %f4634;
	setp.gt.f32 	%p959, %f8076, 0f40800000;
	mov.b32 	%r970, 903;
	mov.u32 	%r1330, %r970;
	@%p959 bra 	$L__BB0_1365;
	sub.f32 	%f8077, %f4633, %f4634;
	add.f32 	%f8078, %f4631, %f4631;
	add.f32 	%f4635, %f1, %f8077;
	fma.rn.f32 	%f4636, %f8078, %f4632, %f2;
	mul.f32 	%f4637, %f4635, %f4635;
	mul.f32 	%f4638, %f4636, %f4636;
	add.f32 	%f8079, %f4637, %f4638;
	setp.gt.f32 	%p960, %f8079, 0f40800000;
	mov.b32 	%r971, 904;
	mov.u32 	%r1330, %r971;
	@%p960 bra 	$L__BB0_1365;
	sub.f32 	%f8080, %f4637, %f4638;
	add.f32 	%f8081, %f4635, %f4635;
	add.f32 	%f4639, %f1, %f8080;
	fma.rn.f32 	%f4640, %f8081, %f4636, %f2;
	mul.f32 	%f4641, %f4639, %f4639;
	mul.f32 	%f4642, %f4640, %f4640;
	add.f32 	%f8082, %f4641, %f4642;
	setp.gt.f32 	%p961, %f8082, 0f40800000;
	mov.b32 	%r972, 905;
	mov.u32 	%r1330, %r972;
	@%p961 bra 	$L__BB0_1365;
	sub.f32 	%f8083, %f4641, %f4642;
	add.f32 	%f8084, %f4639, %f4639;
	add.f32 	%f4643, %f1, %f8083;
	fma.rn.f32 	%f4644, %f8084, %f4640, %f2;
	mul.f32 	%f4645, %f4643, %f4643;
	mul.f32 	%f4646, %f4644, %f4644;
	add.f32 	%f8085, %f4645, %f4646;
	setp.gt.f32 	%p962, %f8085, 0f40800000;
	mov.b32 	%r973, 906;
	mov.u32 	%r1330, %r973;
	@%p962 bra 	$L__BB0_1365;
	sub.f32 	%f8086, %f4645, %f4646;
	add.f32 	%f8087, %f4643, %f4643;
	add.f32 	%f4647, %f1, %f8086;
	fma.rn.f32 	%f4648, %f8087, %f4644, %f2;
	mul.f32 	%f4649, %f4647, %f4647;
	mul.f32 	%f4650, %f4648, %f4648;
	add.f32 	%f8088, %f4649, %f4650;
	setp.gt.f32 	%p963, %f8088, 0f40800000;
	mov.b32 	%r974, 907;
	mov.u32 	%r1330, %r974;
	@%p963 bra 	$L__BB0_1365;
	sub.f32 	%f8089, %f4649, %f4650;
	add.f32 	%f8090, %f4647, %f4647;
	add.f32 	%f4651, %f1, %f8089;
	fma.rn.f32 	%f4652, %f8090, %f4648, %f2;
	mul.f32 	%f4653, %f4651, %f4651;
	mul.f32 	%f4654, %f4652, %f4652;
	add.f32 	%f8091, %f4653, %f4654;
	setp.gt.f32 	%p964, %f8091, 0f40800000;
	mov.b32 	%r975, 908;
	mov.u32 	%r1330, %r975;
	@%p964 bra 	$L__BB0_1365;
	sub.f32 	%f8092, %f4653, %f4654;
	add.f32 	%f8093, %f4651, %f4651;
	add.f32 	%f4655, %f1, %f8092;
	fma.rn.f32 	%f4656, %f8093, %f4652, %f2;
	mul.f32 	%f4657, %f4655, %f4655;
	mul.f32 	%f4658, %f4656, %f4656;
	add.f32 	%f8094, %f4657, %f4658;
	setp.gt.f32 	%p965, %f8094, 0f40800000;
	mov.b32 	%r976, 909;
	mov.u32 	%r1330, %r976;
	@%p965 bra 	$L__BB0_1365;
	sub.f32 	%f8095, %f4657, %f4658;
	add.f32 	%f8096, %f4655, %f4655;
	add.f32 	%f4659, %f1, %f8095;
	fma.rn.f32 	%f4660, %f8096, %f4656, %f2;
	mul.f32 	%f4661, %f4659, %f4659;
	mul.f32 	%f4662, %f4660, %f4660;
	add.f32 	%f8097, %f4661, %f4662;
	setp.gt.f32 	%p966, %f8097, 0f40800000;
	mov.b32 	%r977, 910;
	mov.u32 	%r1330, %r977;
	@%p966 bra 	$L__BB0_1365;
	sub.f32 	%f8098, %f4661, %f4662;
	add.f32 	%f8099, %f4659, %f4659;
	add.f32 	%f4663, %f1, %f8098;
	fma.rn.f32 	%f4664, %f8099, %f4660, %f2;
	mul.f32 	%f4665, %f4663, %f4663;
	mul.f32 	%f4666, %f4664, %f4664;
	add.f32 	%f8100, %f4665, %f4666;
	setp.gt.f32 	%p967, %f8100, 0f40800000;
	mov.b32 	%r978, 911;
	mov.u32 	%r1330, %r978;
	@%p967 bra 	$L__BB0_1365;
	sub.f32 	%f8101, %f4665, %f4666;
	add.f32 	%f8102, %f4663, %f4663;
	add.f32 	%f4667, %f1, %f8101;
	fma.rn.f32 	%f4668, %f8102, %f4664, %f2;
	mul.f32 	%f4669, %f4667, %f4667;
	mul.f32 	%f4670, %f4668, %f4668;
	add.f32 	%f8103, %f4669, %f4670;
	setp.gt.f32 	%p968, %f8103, 0f40800000;
	mov.b32 	%r979, 912;
	mov.u32 	%r1330, %r979;
	@%p968 bra 	$L__BB0_1365;
	sub.f32 	%f8104, %f4669, %f4670;
	add.f32 	%f8105, %f4667, %f4667;
	add.f32 	%f4671, %f1, %f8104;
	fma.rn.f32 	%f4672, %f8105, %f4668, %f2;
	mul.f32 	%f4673, %f4671, %f4671;
	mul.f32 	%f4674, %f4672, %f4672;
	add.f32 	%f8106, %f4673, %f4674;
	setp.gt.f32 	%p969, %f8106, 0f40800000;
	mov.b32 	%r980, 913;
	mov.u32 	%r1330, %r980;
	@%p969 bra 	$L__BB0_1365;
	sub.f32 	%f8107, %f4673, %f4674;
	add.f32 	%f8108, %f4671, %f4671;
	add.f32 	%f4675, %f1, %f8107;
	fma.rn.f32 	%f4676, %f8108, %f4672, %f2;
	mul.f32 	%f4677, %f4675, %f4675;
	mul.f32 	%f4678, %f4676, %f4676;
	add.f32 	%f8109, %f4677, %f4678;
	setp.gt.f32 	%p970, %f8109, 0f40800000;
	mov.b32 	%r981, 914;
	mov.u32 	%r1330, %r981;
	@%p970 bra 	$L__BB0_1365;
	sub.f32 	%f8110, %f4677, %f4678;
	add.f32 	%f8111, %f4675, %f4675;
	add.f32 	%f4679, %f1, %f8110;
	fma.rn.f32 	%f4680, %f8111, %f4676, %f2;
	mul.f32 	%f4681, %f4679, %f4679;
	mul.f32 	%f4682, %f4680, %f4680;
	add.f32 	%f8112, %f4681, %f4682;
	setp.gt.f32 	%p971, %f8112, 0f40800000;
	mov.b32 	%r982, 915;
	mov.u32 	%r1330, %r982;
	@%p971 bra 	$L__BB0_1365;
	sub.f32 	%f8113, %f4681, %f4682;
	add.f32 	%f8114, %f4679, %f4679;
	add.f32 	%f4683, %f1, %f8113;
	fma.rn.f32 	%f4684, %f8114, %f4680, %f2;
	mul.f32 	%f4685, %f4683, %f4683;
	mul.f32 	%f4686, %f4684, %f4684;
	add.f32 	%f8115, %f4685, %f4686;
	setp.gt.f32 	%p972, %f8115, 0f40800000;
	mov.b32 	%r983, 916;
	mov.u32 	%r1330, %r983;
	@%p972 bra 	$L__BB0_1365;
	sub.f32 	%f8116, %f4685, %f4686;
	add.f32 	%f8117, %f4683, %f4683;
	add.f32 	%f4687, %f1, %f8116;
	fma.rn.f32 	%f4688, %f8117, %f4684, %f2;
	mul.f32 	%f4689, %f4687, %f4687;
	mul.f32 	%f4690, %f4688, %f4688;
	add.f32 	%f8118, %f4689, %f4690;
	setp.gt.f32 	%p973, %f8118, 0f40800000;
	mov.b32 	%r984, 917;
	mov.u32 	%r1330, %r984;
	@%p973 bra 	$L__BB0_1365;
	sub.f32 	%f8119, %f4689, %f4690;
	add.f32 	%f8120, %f4687, %f4687;
	add.f32 	%f4691, %f1, %f8119;
	fma.rn.f32 	%f4692, %f8120, %f4688, %f2;
	mul.f32 	%f4693, %f4691, %f4691;
	mul.f32 	%f4694, %f4692, %f4692;
	add.f32 	%f8121, %f4693, %f4694;
	setp.gt.f32 	%p974, %f8121, 0f40800000;
	mov.b32 	%r985, 918;
	mov.u32 	%r1330, %r985;
	@%p974 bra 	$L__BB0_1365;
	sub.f32 	%f8122, %f4693, %f4694;
	add.f32 	%f8123, %f4691, %f4691;
	add.f32 	%f4695, %f1, %f8122;
	fma.rn.f32 	%f4696, %f8123, %f4692, %f2;
	mul.f32 	%f4697, %f4695, %f4695;
	mul.f32 	%f4698, %f4696, %f4696;
	add.f32 	%f8124, %f4697, %f4698;
	setp.gt.f32 	%p975, %f8124, 0f40800000;
	mov.b32 	%r986, 919;
	mov.u32 	%r1330, %r986;
	@%p975 bra 	$L__BB0_1365;
	sub.f32 	%f8125, %f4697, %f4698;
	add.f32 	%f8126, %f4695, %f4695;
	add.f32 	%f4699, %f1, %f8125;
	fma.rn.f32 	%f4700, %f8126, %f4696, %f2;
	mul.f32 	%f4701, %f4699, %f4699;
	mul.f32 	%f4702, %f4700, %f4700;
	add.f32 	%f8127, %f4701, %f4702;
	setp.gt.f32 	%p976, %f8127, 0f40800000;
	mov.b32 	%r987, 920;
	mov.u32 	%r1330, %r987;
	@%p976 bra 	$L__BB0_1365;
	sub.f32 	%f8128, %f4701, %f4702;
	add.f32 	%f8129, %f4699, %f4699;
	add.f32 	%f4703, %f1, %f8128;
	fma.rn.f32 	%f4704, %f8129, %f4700, %f2;
	mul.f32 	%f4705, %f4703, %f4703;
	mul.f32 	%f4706, %f4704, %f4704;
	add.f32 	%f8130, %f4705, %f4706;
	setp.gt.f32 	%p977, %f8130, 0f40800000;
	mov.b32 	%r988, 921;
	mov.u32 	%r1330, %r988;
	@%p977 bra 	$L__BB0_1365;
	sub.f32 	%f8131, %f4705, %f4706;
	add.f32 	%f8132, %f4703, %f4703;
	add.f32 	%f4707, %f1, %f8131;
	fma.rn.f32 	%f4708, %f8132, %f4704, %f2;
	mul.f32 	%f4709, %f4707, %f4707;
	mul.f32 	%f4710, %f4708, %f4708;
	add.f32 	%f8133, %f4709, %f4710;
	setp.gt.f32 	%p978, %f8133, 0f40800000;
	mov.b32 	%r989, 922;
	mov.u32 	%r1330, %r989;
	@%p978 bra 	$L__BB0_1365;
	sub.f32 	%f8134, %f4709, %f4710;
	add.f32 	%f8135, %f4707, %f4707;
	add.f32 	%f4711, %f1, %f8134;
	fma.rn.f32 	%f4712, %f8135, %f4708, %f2;
	mul.f32 	%f4713, %f4711, %f4711;
	mul.f32 	%f4714, %f4712, %f4712;
	add.f32 	%f8136, %f4713, %f4714;
	setp.gt.f32 	%p979, %f8136, 0f40800000;
	mov.b32 	%r990, 923;
	mov.u32 	%r1330, %r990;
	@%p979 bra 	$L__BB0_1365;
	sub.f32 	%f8137, %f4713, %f4714;
	add.f32 	%f8138, %f4711, %f4711;
	add.f32 	%f4715, %f1, %f8137;
	fma.rn.f32 	%f4716, %f8138, %f4712, %f2;
	mul.f32 	%f4717, %f4715, %f4715;
	mul.f32 	%f4718, %f4716, %f4716;
	add.f32 	%f8139, %f4717, %f4718;
	setp.gt.f32 	%p980, %f8139, 0f40800000;
	mov.b32 	%r991, 924;
	mov.u32 	%r1330, %r991;
	@%p980 bra 	$L__BB0_1365;
	sub.f32 	%f8140, %f4717, %f4718;
	add.f32 	%f8141, %f4715, %f4715;
	add.f32 	%f4719, %f1, %f8140;
	fma.rn.f32 	%f4720, %f8141, %f4716, %f2;
	mul.f32 	%f4721, %f4719, %f4719;
	mul.f32 	%f4722, %f4720, %f4720;
	add.f32 	%f8142, %f4721, %f4722;
	setp.gt.f32 	%p981, %f8142, 0f40800000;
	mov.b32 	%r992, 925;
	mov.u32 	%r1330, %r992;
	@%p981 bra 	$L__BB0_1365;
	sub.f32 	%f8143, %f4721, %f4722;
	add.f32 	%f8144, %f4719, %f4719;
	add.f32 	%f4723, %f1, %f8143;
	fma.rn.f32 	%f4724, %f8144, %f4720, %f2;
	mul.f32 	%f4725, %f4723, %f4723;
	mul.f32 	%f4726, %f4724, %f4724;
	add.f32 	%f8145, %f4725, %f4726;
	setp.gt.f32 	%p982, %f8145, 0f40800000;
	mov.b32 	%r993, 926;
	mov.u32 	%r1330, %r993;
	@%p982 bra 	$L__BB0_1365;
	sub.f32 	%f8146, %f4725, %f4726;
	add.f32 	%f8147, %f4723, %f4723;
	add.f32 	%f4727, %f1, %f8146;
	fma.rn.f32 	%f4728, %f8147, %f4724, %f2;
	mul.f32 	%f4729, %f4727, %f4727;
	mul.f32 	%f4730, %f4728, %f4728;
	add.f32 	%f8148, %f4729, %f4730;
	setp.gt.f32 	%p983, %f8148, 0f40800000;
	mov.b32 	%r994, 927;
	mov.u32 	%r1330, %r994;
	@%p983 bra 	$L__BB0_1365;
	sub.f32 	%f8149, %f4729, %f4730;
	add.f32 	%f8150, %f4727, %f4727;
	add.f32 	%f4731, %f1, %f8149;
	fma.rn.f32 	%f4732, %f8150, %f4728, %f2;
	mul.f32 	%f4733, %f4731, %f4731;
	mul.f32 	%f4734, %f4732, %f4732;
	add.f32 	%f8151, %f4733, %f4734;
	setp.gt.f32 	%p984, %f8151, 0f40800000;
	mov.b32 	%r995, 928;
	mov.u32 	%r1330, %r995;
	@%p984 bra 	$L__BB0_1365;
	sub.f32 	%f8152, %f4733, %f4734;
	add.f32 	%f8153, %f4731, %f4731;
	add.f32 	%f4735, %f1, %f8152;
	fma.rn.f32 	%f4736, %f8153, %f4732, %f2;
	mul.f32 	%f4737, %f4735, %f4735;
	mul.f32 	%f4738, %f4736, %f4736;
	add.f32 	%f8154, %f4737, %f4738;
	setp.gt.f32 	%p985, %f8154, 0f40800000;
	mov.b32 	%r996, 929;
	mov.u32 	%r1330, %r996;
	@%p985 bra 	$L__BB0_1365;
	sub.f32 	%f8155, %f4737, %f4738;
	add.f32 	%f8156, %f4735, %f4735;
	add.f32 	%f4739, %f1, %f8155;
	fma.rn.f32 	%f4740, %f8156, %f4736, %f2;
	mul.f32 	%f4741, %f4739, %f4739;
	mul.f32 	%f4742, %f4740, %f4740;
	add.f32 	%f8157, %f4741, %f4742;
	setp.gt.f32 	%p986, %f8157, 0f40800000;
	mov.b32 	%r997, 930;
	mov.u32 	%r1330, %r997;
	@%p986 bra 	$L__BB0_1365;
	sub.f32 	%f8158, %f4741, %f4742;
	add.f32 	%f8159, %f4739, %f4739;
	add.f32 	%f4743, %f1, %f8158;
	fma.rn.f32 	%f4744, %f8159, %f4740, %f2;
	mul.f32 	%f4745, %f4743, %f4743;
	mul.f32 	%f4746, %f4744, %f4744;
	add.f32 	%f8160, %f4745, %f4746;
	setp.gt.f32 	%p987, %f8160, 0f40800000;
	mov.b32 	%r998, 931;
	mov.u32 	%r1330, %r998;
	@%p987 bra 	$L__BB0_1365;
	sub.f32 	%f8161, %f4745, %f4746;
	add.f32 	%f8162, %f4743, %f4743;
	add.f32 	%f4747, %f1, %f8161;
	fma.rn.f32 	%f4748, %f8162, %f4744, %f2;
	mul.f32 	%f4749, %f4747, %f4747;
	mul.f32 	%f4750, %f4748, %f4748;
	add.f32 	%f8163, %f4749, %f4750;
	setp.gt.f32 	%p988, %f8163, 0f40800000;
	mov.b32 	%r999, 932;
	mov.u32 	%r1330, %r999;
	@%p988 bra 	$L__BB0_1365;
	sub.f32 	%f8164, %f4749, %f4750;
	add.f32 	%f8165, %f4747, %f4747;
	add.f32 	%f4751, %f1, %f8164;
	fma.rn.f32 	%f4752, %f8165, %f4748, %f2;
	mul.f32 	%f4753, %f4751, %f4751;
	mul.f32 	%f4754, %f4752, %f4752;
	add.f32 	%f8166, %f4753, %f4754;
	setp.gt.f32 	%p989, %f8166, 0f40800000;
	mov.b32 	%r1000, 933;
	mov.u32 	%r1330, %r1000;
	@%p989 bra 	$L__BB0_1365;
	sub.f32 	%f8167, %f4753, %f4754;
	add.f32 	%f8168, %f4751, %f4751;
	add.f32 	%f4755, %f1, %f8167;
	fma.rn.f32 	%f4756, %f8168, %f4752, %f2;
	mul.f32 	%f4757, %f4755, %f4755;
	mul.f32 	%f4758, %f4756, %f4756;
	add.f32 	%f8169, %f4757, %f4758;
	setp.gt.f32 	%p990, %f8169, 0f40800000;
	mov.b32 	%r1001, 934;
	mov.u32 	%r1330, %r1001;
	@%p990 bra 	$L__BB0_1365;
	sub.f32 	%f8170, %f4757, %f4758;
	add.f32 	%f8171, %f4755, %f4755;
	add.f32 	%f4759, %f1, %f8170;
	fma.rn.f32 	%f4760, %f8171, %f4756, %f2;
	mul.f32 	%f4761, %f4759, %f4759;
	mul.f32 	%f4762, %f4760, %f4760;
	add.f32 	%f8172, %f4761, %f4762;
	setp.gt.f32 	%p991, %f8172, 0f40800000;
	mov.b32 	%r1002, 935;
	mov.u32 	%r1330, %r1002;
	@%p991 bra 	$L__BB0_1365;
	sub.f32 	%f8173, %f4761, %f4762;
	add.f32 	%f8174, %f4759, %f4759;
	add.f32 	%f4763, %f1, %f8173;
	fma.rn.f32 	%f4764, %f8174, %f4760, %f2;
	mul.f32 	%f4765, %f4763, %f4763;
	mul.f32 	%f4766, %f4764, %f4764;
	add.f32 	%f8175, %f4765, %f4766;
	setp.gt.f32 	%p992, %f8175, 0f40800000;
	mov.b32 	%r1003, 936;
	mov.u32 	%r1330, %r1003;
	@%p992 bra 	$L__BB0_1365;
	sub.f32 	%f8176, %f4765, %f4766;
	add.f32 	%f8177, %f4763, %f4763;
	add.f32 	%f4767, %f1, %f8176;
	fma.rn.f32 	%f4768, %f8177, %f4764, %f2;
	mul.f32 	%f4769, %f4767, %f4767;
	mul.f32 	%f4770, %f4768, %f4768;
	add.f32 	%f8178, %f4769, %f4770;
	setp.gt.f32 	%p993, %f8178, 0f40800000;
	mov.b32 	%r1004, 937;
	mov.u32 	%r1330, %r1004;
	@%p993 bra 	$L__BB0_1365;
	sub.f32 	%f8179, %f4769, %f4770;
	add.f32 	%f8180, %f4767, %f4767;
	add.f32 	%f4771, %f1, %f8179;
	fma.rn.f32 	%f4772, %f8180, %f4768, %f2;
	mul.f32 	%f4773, %f4771, %f4771;
	mul.f32 	%f4774, %f4772, %f4772;
	add.f32 	%f8181, %f4773, %f4774;
	setp.gt.f32 	%p994, %f8181, 0f40800000;
	mov.b32 	%r1005, 938;
	mov.u32 	%r1330, %r1005;
	@%p994 bra 	$L__BB0_1365;
	sub.f32 	%f8182, %f4773, %f4774;
	add.f32 	%f8183, %f4771, %f4771;
	add.f32 	%f4775, %f1, %f8182;
	fma.rn.f32 	%f4776, %f8183, %f4772, %f2;
	mul.f32 	%f4777, %f4775, %f4775;
	mul.f32 	%f4778, %f4776, %f4776;
	add.f32 	%f8184, %f4777, %f4778;
	setp.gt.f32 	%p995, %f8184, 0f40800000;
	mov.b32 	%r1006, 939;
	mov.u32 	%r1330, %r1006;
	@%p995 bra 	$L__BB0_1365;
	sub.f32 	%f8185, %f4777, %f4778;
	add.f32 	%f8186, %f4775, %f4775;
	add.f32 	%f4779, %f1, %f8185;
	fma.rn.f32 	%f4780, %f8186, %f4776, %f2;
	mul.f32 	%f4781, %f4779, %f4779;
	mul.f32 	%f4782, %f4780, %f4780;
	add.f32 	%f8187, %f4781, %f4782;
	setp.gt.f32 	%p996, %f8187, 0f40800000;
	mov.b32 	%r1007, 940;
	mov.u32 	%r1330, %r1007;
	@%p996 bra 	$L__BB0_1365;
	sub.f32 	%f8188, %f4781, %f4782;
	add.f32 	%f8189, %f4779, %f4779;
	add.f32 	%f4783, %f1, %f8188;
	fma.rn.f32 	%f4784, %f8189, %f4780, %f2;
	mul.f32 	%f4785, %f4783, %f4783;
	mul.f32 	%f4786, %f4784, %f4784;
	add.f32 	%f8190, %f4785, %f4786;
	setp.gt.f32 	%p997, %f8190, 0f40800000;
	mov.b32 	%r1008, 941;
	mov.u32 	%r1330, %r1008;
	@%p997 bra 	$L__BB0_1365;
	sub.f32 	%f8191, %f4785, %f4786;
	add.f32 	%f8192, %f4783, %f4783;
	add.f32 	%f4787, %f1, %f8191;
	fma.rn.f32 	%f4788, %f8192, %f4784, %f2;
	mul.f32 	%f4789, %f4787, %f4787;
	mul.f32 	%f4790, %f4788, %f4788;
	add.f32 	%f8193, %f4789, %f4790;
	setp.gt.f32 	%p998, %f8193, 0f40800000;
	mov.b32 	%r1009, 942;
	mov.u32 	%r1330, %r1009;
	@%p998 bra 	$L__BB0_1365;
	sub.f32 	%f8194, %f4789, %f4790;
	add.f32 	%f8195, %f4787, %f4787;
	add.f32 	%f4791, %f1, %f8194;
	fma.rn.f32 	%f4792, %f8195, %f4788, %f2;
	mul.f32 	%f4793, %f4791, %f4791;
	mul.f32 	%f4794, %f4792, %f4792;
	add.f32 	%f8196, %f4793, %f4794;
	setp.gt.f32 	%p999, %f8196, 0f40800000;
	mov.b32 	%r1010, 943;
	mov.u32 	%r1330, %r1010;
	@%p999 bra 	$L__BB0_1365;
	sub.f32 	%f8197, %f4793, %f4794;
	add.f32 	%f8198, %f4791, %f4791;
	add.f32 	%f4795, %f1, %f8197;
	fma.rn.f32 	%f4796, %f8198, %f4792, %f2;
	mul.f32 	%f4797, %f4795, %f4795;
	mul.f32 	%f4798, %f4796, %f4796;
	add.f32 	%f8199, %f4797, %f4798;
	setp.gt.f32 	%p1000, %f8199, 0f40800000;
	mov.b32 	%r1011, 944;
	mov.u32 	%r1330, %r1011;
	@%p1000 bra 	$L__BB0_1365;
	sub.f32 	%f8200, %f4797, %f4798;
	add.f32 	%f8201, %f4795, %f4795;
	add.f32 	%f4799, %f1, %f8200;
	fma.rn.f32 	%f4800, %f8201, %f4796, %f2;
	mul.f32 	%f4801, %f4799, %f4799;
	mul.f32 	%f4802, %f4800, %f4800;
	add.f32 	%f8202, %f4801, %f4802;
	setp.gt.f32 	%p1001, %f8202, 0f40800000;
	mov.b32 	%r1012, 945;
	mov.u32 	%r1330, %r1012;
	@%p1001 bra 	$L__BB0_1365;
	sub.f32 	%f8203, %f4801, %f4802;
	add.f32 	%f8204, %f4799, %f4799;
	add.f32 	%f4803, %f1, %f8203;
	fma.rn.f32 	%f4804, %f8204, %f4800, %f2;
	mul.f32 	%f4805, %f4803, %f4803;
	mul.f32 	%f4806, %f4804, %f4804;
	add.f32 	%f8205, %f4805, %f4806;
	setp.gt.f32 	%p1002, %f8205, 0f40800000;
	mov.b32 	%r1013, 946;
	mov.u32 	%r1330, %r1013;
	@%p1002 bra 	$L__BB0_1365;
	sub.f32 	%f8206, %f4805, %f4806;
	add.f32 	%f8207, %f4803, %f4803;
	add.f32 	%f4807, %f1, %f8206;
	fma.rn.f32 	%f4808, %f8207, %f4804, %f2;
	mul.f32 	%f4809, %f4807, %f4807;
	mul.f32 	%f4810, %f4808, %f4808;
	add.f32 	%f8208, %f4809, %f4810;
	setp.gt.f32 	%p1003, %f8208, 0f40800000;
	mov.b32 	%r1014, 947;
	mov.u32 	%r1330, %r1014;
	@%p1003 bra 	$L__BB0_1365;
	sub.f32 	%f8209, %f4809, %f4810;
	add.f32 	%f8210, %f4807, %f4807;
	add.f32 	%f4811, %f1, %f8209;
	fma.rn.f32 	%f4812, %f8210, %f4808, %f2;
	mul.f32 	%f4813, %f4811, %f4811;
	mul.f32 	%f4814, %f4812, %f4812;
	add.f32 	%f8211, %f4813, %f4814;
	setp.gt.f32 	%p1004, %f8211, 0f40800000;
	mov.b32 	%r1015, 948;
	mov.u32 	%r1330, %r1015;
	@%p1004 bra 	$L__BB0_1365;
	sub.f32 	%f8212, %f4813, %f4814;
	add.f32 	%f8213, %f4811, %f4811;
	add.f32 	%f4815, %f1, %f8212;
	fma.rn.f32 	%f4816, %f8213, %f4812, %f2;
	mul.f32 	%f4817, %f4815, %f4815;
	mul.f32 	%f4818, %f4816, %f4816;
	add.f32 	%f8214, %f4817, %f4818;
	setp.gt.f32 	%p1005, %f8214, 0f40800000;
	mov.b32 	%r1016, 949;
	mov.u32 	%r1330, %r1016;
	@%p1005 bra 	$L__BB0_1365;
	sub.f32 	%f8215, %f4817, %f4818;
	add.f32 	%f8216, %f4815, %f4815;
	add.f32 	%f4819, %f1, %f8215;
	fma.rn.f32 	%f4820, %f8216, %f4816, %f2;
	mul.f32 	%f4821, %f4819, %f4819;
	mul.f32 	%f4822, %f4820, %f4820;
	add.f32 	%f8217, %f4821, %f4822;
	setp.gt.f32 	%p1006, %f8217, 0f40800000;
	mov.b32 	%r1017, 950;
	mov.u32 	%r1330, %r1017;
	@%p1006 bra 	$L__BB0_1365;
	sub.f32 	%f8218, %f4821, %f4822;
	add.f32 	%f8219, %f4819, %f4819;
	add.f32 	%f4823, %f1, %f8218;
	fma.rn.f32 	%f4824, %f8219, %f4820, %f2;
	mul.f32 	%f4825, %f4823, %f4823;
	mul.f32 	%f4826, %f4824, %f4824;
	add.f32 	%f8220, %f4825, %f4826;
	setp.gt.f32 	%p1007, %f8220, 0f40800000;
	mov.b32 	%r1018, 951;
	mov.u32 	%r1330, %r1018;
	@%p1007 bra 	$L__BB0_1365;
	sub.f32 	%f8221, %f4825, %f4826;
	add.f32 	%f8222, %f4823, %f4823;
	add.f32 	%f4827, %f1, %f8221;
	fma.rn.f32 	%f4828, %f8222, %f4824, %f2;
	mul.f32 	%f4829, %f4827, %f4827;
	mul.f32 	%f4830, %f4828, %f4828;
	add.f32 	%f8223, %f4829, %f4830;
	setp.gt.f32 	%p1008, %f8223, 0f40800000;
	mov.b32 	%r1019, 952;
	mov.u32 	%r1330, %r1019;
	@%p1008 bra 	$L__BB0_1365;
	sub.f32 	%f8224, %f4829, %f4830;
	add.f32 	%f8225, %f4827, %f4827;
	add.f32 	%f4831, %f1, %f8224;
	fma.rn.f32 	%f4832, %f8225, %f4828, %f2;
	mul.f32 	%f4833, %f4831, %f4831;
	mul.f32 	%f4834, %f4832, %f4832;
	add.f32 	%f8226, %f4833, %f4834;
	setp.gt.f32 	%p1009, %f8226, 0f40800000;
	mov.b32 	%r1020, 953;
	mov.u32 	%r1330, %r1020;
	@%p1009 bra 	$L__BB0_1365;
	sub.f32 	%f8227, %f4833, %f4834;
	add.f32 	%f8228, %f4831, %f4831;
	add.f32 	%f4835, %f1, %f8227;
	fma.rn.f32 	%f4836, %f8228, %f4832, %f2;
	mul.f32 	%f4837, %f4835, %f4835;
	mul.f32 	%f4838, %f4836, %f4836;
	add.f32 	%f8229, %f4837, %f4838;
	setp.gt.f32 	%p1010, %f8229, 0f40800000;
	mov.b32 	%r1021, 954;
	mov.u32 	%r1330, %r1021;
	@%p1010 bra 	$L__BB0_1365;
	sub.f32 	%f8230, %f4837, %f4838;
	add.f32 	%f8231, %f4835, %f4835;
	add.f32 	%f4839, %f1, %f8230;
	fma.rn.f32 	%f4840, %f8231, %f4836, %f2;
	mul.f32 	%f4841, %f4839, %f4839;
	mul.f32 	%f4842, %f4840, %f4840;
	add.f32 	%f8232, %f4841, %f4842;
	setp.gt.f32 	%p1011, %f8232, 0f40800000;
	mov.b32 	%r1022, 955;
	mov.u32 	%r1330, %r1022;
	@%p1011 bra 	$L__BB0_1365;
	sub.f32 	%f8233, %f4841, %f4842;
	add.f32 	%f8234, %f4839, %f4839;
	add.f32 	%f4843, %f1, %f8233;
	fma.rn.f32 	%f4844, %f8234, %f4840, %f2;
	mul.f32 	%f4845, %f4843, %f4843;
	mul.f32 	%f4846, %f4844, %f4844;
	add.f32 	%f8235, %f4845, %f4846;
	setp.gt.f32 	%p1012, %f8235, 0f40800000;
	mov.b32 	%r1023, 956;
	mov.u32 	%r1330, %r1023;
	@%p1012 bra 	$L__BB0_1365;
	sub.f32 	%f8236, %f4845, %f4846;
	add.f32 	%f8237, %f4843, %f4843;
	add.f32 	%f4847, %f1, %f8236;
	fma.rn.f32 	%f4848, %f8237, %f4844, %f2;
	mul.f32 	%f4849, %f4847, %f4847;
	mul.f32 	%f4850, %f4848, %f4848;
	add.f32 	%f8238, %f4849, %f4850;
	setp.gt.f32 	%p1013, %f8238, 0f40800000;
	mov.b32 	%r1024, 957;
	mov.u32 	%r1330, %r1024;
	@%p1013 bra 	$L__BB0_1365;
	sub.f32 	%f8239, %f4849, %f4850;
	add.f32 	%f8240, %f4847, %f4847;
	add.f32 	%f4851, %f1, %f8239;
	fma.rn.f32 	%f4852, %f8240, %f4848, %f2;
	mul.f32 	%f4853, %f4851, %f4851;
	mul.f32 	%f4854, %f4852, %f4852;
	add.f32 	%f8241, %f4853, %f4854;
	setp.gt.f32 	%p1014, %f8241, 0f40800000;
	mov.b32 	%r1025, 958;
	mov.u32 	%r1330, %r1025;
	@%p1014 bra 	$L__BB0_1365;
	sub.f32 	%f8242, %f4853, %f4854;
	add.f32 	%f8243, %f4851, %f4851;
	add.f32 	%f4855, %f1, %f8242;
	fma.rn.f32 	%f4856, %f8243, %f4852, %f2;
	mul.f32 	%f4857, %f4855, %f4855;
	mul.f32 	%f4858, %f4856, %f4856;
	add.f32 	%f8244, %f4857, %f4858;
	setp.gt.f32 	%p1015, %f8244, 0f40800000;
	mov.b32 	%r1026, 959;
	mov.u32 	%r1330, %r1026;
	@%p1015 bra 	$L__BB0_1365;
	sub.f32 	%f8245, %f4857, %f4858;
	add.f32 	%f8246, %f4855, %f4855;
	add.f32 	%f4859, %f1, %f8245;
	fma.rn.f32 	%f4860, %f8246, %f4856, %f2;
	mul.f32 	%f4861, %f4859, %f4859;
	mul.f32 	%f4862, %f4860, %f4860;
	add.f32 	%f8247, %f4861, %f4862;
	setp.gt.f32 	%p1016, %f8247, 0f40800000;
	mov.b32 	%r1027, 960;
	mov.u32 	%r1330, %r1027;
	@%p1016 bra 	$L__BB0_1365;
	sub.f32 	%f8248, %f4861, %f4862;
	add.f32 	%f8249, %f4859, %f4859;
	add.f32 	%f4863, %f1, %f8248;
	fma.rn.f32 	%f4864, %f8249, %f4860, %f2;
	mul.f32 	%f4865, %f4863, %f4863;
	mul.f32 	%f4866, %f4864, %f4864;
	add.f32 	%f8250, %f4865, %f4866;
	setp.gt.f32 	%p1017, %f8250, 0f40800000;
	mov.b32 	%r1028, 961;
	mov.u32 	%r1330, %r1028;
	@%p1017 bra 	$L__BB0_1365;
	sub.f32 	%f8251, %f4865, %f4866;
	add.f32 	%f8252, %f4863, %f4863;
	add.f32 	%f4867, %f1, %f8251;
	fma.rn.f32 	%f4868, %f8252, %f4864, %f2;
	mul.f32 	%f4869, %f4867, %f4867;
	mul.f32 	%f4870, %f4868, %f4868;
	add.f32 	%f8253, %f4869, %f4870;
	setp.gt.f32 	%p1018, %f8253, 0f40800000;
	mov.b32 	%r1029, 962;
	mov.u32 	%r1330, %r1029;
	@%p1018 bra 	$L__BB0_1365;
	sub.f32 	%f8254, %f4869, %f4870;
	add.f32 	%f8255, %f4867, %f4867;
	add.f32 	%f4871, %f1, %f8254;
	fma.rn.f32 	%f4872, %f8255, %f4868, %f2;
	mul.f32 	%f4873, %f4871, %f4871;
	mul.f32 	%f4874, %f4872, %f4872;
	add.f32 	%f8256, %f4873, %f4874;
	setp.gt.f32 	%p1019, %f8256, 0f40800000;
	mov.b32 	%r1030, 963;
	mov.u32 	%r1330, %r1030;
	@%p1019 bra 	$L__BB0_1365;
	sub.f32 	%f8257, %f4873, %f4874;
	add.f32 	%f8258, %f4871, %f4871;
	add.f32 	%f4875, %f1, %f8257;
	fma.rn.f32 	%f4876, %f8258, %f4872, %f2;
	mul.f32 	%f4877, %f4875, %f4875;
	mul.f32 	%f4878, %f4876, %f4876;
	add.f32 	%f8259, %f4877, %f4878;
	setp.gt.f32 	%p1020, %f8259, 0f40800000;
	mov.b32 	%r1031, 964;
	mov.u32 	%r1330, %r1031;
	@%p1020 bra 	$L__BB0_1365;
	sub.f32 	%f8260, %f4877, %f4878;
	add.f32 	%f8261, %f4875, %f4875;
	add.f32 	%f4879, %f1, %f8260;
	fma.rn.f32 	%f4880, %f8261, %f4876, %f2;
	mul.f32 	%f4881, %f4879, %f4879;
	mul.f32 	%f4882, %f4880, %f4880;
	add.f32 	%f8262, %f4881, %f4882;
	setp.gt.f32 	%p1021, %f8262, 0f40800000;
	mov.b32 	%r1032, 965;
	mov.u32 	%r1330, %r1032;
	@%p1021 bra 	$L__BB0_1365;
	sub.f32 	%f8263, %f4881, %f4882;
	add.f32 	%f8264, %f4879, %f4879;
	add.f32 	%f4883, %f1, %f8263;
	fma.rn.f32 	%f4884, %f8264, %f4880, %f2;
	mul.f32 	%f4885, %f4883, %f4883;
	mul.f32 	%f4886, %f4884, %f4884;
	add.f32 	%f8265, %f4885, %f4886;
	setp.gt.f32 	%p1022, %f8265, 0f40800000;
	mov.b32 	%r1033, 966;
	mov.u32 	%r1330, %r1033;
	@%p1022 bra 	$L__BB0_1365;
	sub.f32 	%f8266, %f4885, %f4886;
	add.f32 	%f8267, %f4883, %f4883;
	add.f32 	%f4887, %f1, %f8266;
	fma.rn.f32 	%f4888, %f8267, %f4884, %f2;
	mul.f32 	%f4889, %f4887, %f4887;
	mul.f32 	%f4890, %f4888, %f4888;
	add.f32 	%f8268, %f4889, %f4890;
	setp.gt.f32 	%p1023, %f8268, 0f40800000;
	mov.b32 	%r1034, 967;
	mov.u32 	%r1330, %r1034;
	@%p1023 bra 	$L__BB0_1365;
	sub.f32 	%f8269, %f4889, %f4890;
	add.f32 	%f8270, %f4887, %f4887;
	add.f32 	%f4891, %f1, %f8269;
	fma.rn.f32 	%f4892, %f8270, %f4888, %f2;
	mul.f32 	%f4893, %f4891, %f4891;
	mul.f32 	%f4894, %f4892, %f4892;
	add.f32 	%f8271, %f4893, %f4894;
	setp.gt.f32 	%p1024, %f8271, 0f40800000;
	mov.b32 	%r1035, 968;
	mov.u32 	%r1330, %r1035;
	@%p1024 bra 	$L__BB0_1365;
	sub.f32 	%f8272, %f4893, %f4894;
	add.f32 	%f8273, %f4891, %f4891;
	add.f32 	%f4895, %f1, %f8272;
	fma.rn.f32 	%f4896, %f8273, %f4892, %f2;
	mul.f32 	%f4897, %f4895, %f4895;
	mul.f32 	%f4898, %f4896, %f4896;
	add.f32 	%f8274, %f4897, %f4898;
	setp.gt.f32 	%p1025, %f8274, 0f40800000;
	mov.b32 	%r1036, 969;
	mov.u32 	%r1330, %r1036;
	@%p1025 bra 	$L__BB0_1365;
	sub.f32 	%f8275, %f4897, %f4898;
	add.f32 	%f8276, %f4895, %f4895;
	add.f32 	%f4899, %f1, %f8275;
	fma.rn.f32 	%f4900, %f8276, %f4896, %f2;
	mul.f32 	%f4901, %f4899, %f4899;
	mul.f32 	%f4902, %f4900, %f4900;
	add.f32 	%f8277, %f4901, %f4902;
	setp.gt.f32 	%p1026, %f8277, 0f40800000;
	mov.b32 	%r1037, 970;
	mov.u32 	%r1330, %r1037;
	@%p1026 bra 	$L__BB0_1365;
	sub.f32 	%f8278, %f4901, %f4902;
	add.f32 	%f8279, %f4899, %f4899;
	add.f32 	%f4903, %f1, %f8278;
	fma.rn.f32 	%f4904, %f8279, %f4900, %f2;
	mul.f32 	%f4905, %f4903, %f4903;
	mul.f32 	%f4906, %f4904, %f4904;
	add.f32 	%f8280, %f4905, %f4906;
	setp.gt.f32 	%p1027, %f8280, 0f40800000;
	mov.b32 	%r1038, 971;
	mov.u32 	%r1330, %r1038;
	@%p1027 bra 	$L__BB0_1365;
	sub.f32 	%f8281, %f4905, %f4906;
	add.f32 	%f8282, %f4903, %f4903;
	add.f32 	%f4907, %f1, %f8281;
	fma.rn.f32 	%f4908, %f8282, %f4904, %f2;
	mul.f32 	%f4909, %f4907, %f4907;
	mul.f32 	%f4910, %f4908, %f4908;
	add.f32 	%f8283, %f4909, %f4910;
	setp.gt.f32 	%p1028, %f8283, 0f40800000;
	mov.b32 	%r1039, 972;
	mov.u32 	%r1330, %r1039;
	@%p1028 bra 	$L__BB0_1365;
	sub.f32 	%f8284, %f4909, %f4910;
	add.f32 	%f8285, %f4907, %f4907;
	add.f32 	%f4911, %f1, %f8284;
	fma.rn.f32 	%f4912, %f8285, %f4908, %f2;
	mul.f32 	%f4913, %f4911, %f4911;
	mul.f32 	%f4914, %f4912, %f4912;
	add.f32 	%f8286, %f4913, %f4914;
	setp.gt.f32 	%p1029, %f8286, 0f40800000;
	mov.b32 	%r1040, 973;
	mov.u32 	%r1330, %r1040;
	@%p1029 bra 	$L__BB0_1365;
	sub.f32 	%f8287, %f4913, %f4914;
	add.f32 	%f8288, %f4911, %f4911;
	add.f32 	%f4915, %f1, %f8287;
	fma.rn.f32 	%f4916, %f8288, %f4912, %f2;
	mul.f32 	%f4917, %f4915, %f4915;
	mul.f32 	%f4918, %f4916, %f4916;
	add.f32 	%f8289, %f4917, %f4918;
	setp.gt.f32 	%p1030, %f8289, 0f40800000;
	mov.b32 	%r1041, 974;
	mov.u32 	%r1330, %r1041;
	@%p1030 bra 	$L__BB0_1365;
	sub.f32 	%f8290, %f4917, %f4918;
	add.f32 	%f8291, %f4915, %f4915;
	add.f32 	%f4919, %f1, %f8290;
	fma.rn.f32 	%f4920, %f8291, %f4916, %f2;
	mul.f32 	%f4921, %f4919, %f4919;
	mul.f32 	%f4922, %f4920, %f4920;
	add.f32 	%f8292, %f4921, %f4922;
	setp.gt.f32 	%p1031, %f8292, 0f40800000;
	mov.b32 	%r1042, 975;
	mov.u32 	%r1330, %r1042;
	@%p1031 bra 	$L__BB0_1365;
	sub.f32 	%f8293, %f4921, %f4922;
	add.f32 	%f8294, %f4919, %f4919;
	add.f32 	%f4923, %f1, %f8293;
	fma.rn.f32 	%f4924, %f8294, %f4920, %f2;
	mul.f32 	%f4925, %f4923, %f4923;
	mul.f32 	%f4926, %f4924, %f4924;
	add.f32 	%f8295, %f4925, %f4926;
	setp.gt.f32 	%p1032, %f8295, 0f40800000;
	mov.b32 	%r1043, 976;
	mov.u32 	%r1330, %r1043;
	@%p1032 bra 	$L__BB0_1365;
	sub.f32 	%f8296, %f4925, %f4926;
	add.f32 	%f8297, %f4923, %f4923;
	add.f32 	%f4927, %f1, %f8296;
	fma.rn.f32 	%f4928, %f8297, %f4924, %f2;
	mul.f32 	%f4929, %f4927, %f4927;
	mul.f32 	%f4930, %f4928, %f4928;
	add.f32 	%f8298, %f4929, %f4930;
	setp.gt.f32 	%p1033, %f8298, 0f40800000;
	mov.b32 	%r1044, 977;
	mov.u32 	%r1330, %r1044;
	@%p1033 bra 	$L__BB0_1365;
	sub.f32 	%f8299, %f4929, %f4930;
	add.f32 	%f8300, %f4927, %f4927;
	add.f32 	%f4931, %f1, %f8299;
	fma.rn.f32 	%f4932, %f8300, %f4928, %f2;
	mul.f32 	%f4933, %f4931, %f4931;
	mul.f32 	%f4934, %f4932, %f4932;
	add.f32 	%f8301, %f4933, %f4934;
	setp.gt.f32 	%p1034, %f8301, 0f40800000;
	mov.b32 	%r1045, 978;
	mov.u32 	%r1330, %r1045;
	@%p1034 bra 	$L__BB0_1365;
	sub.f32 	%f8302, %f4933, %f4934;
	add.f32 	%f8303, %f4931, %f4931;
	add.f32 	%f4935, %f1, %f8302;
	fma.rn.f32 	%f4936, %f8303, %f4932, %f2;
	mul.f32 	%f4937, %f4935, %f4935;
	mul.f32 	%f4938, %f4936, %f4936;
	add.f32 	%f8304, %f4937, %f4938;
	setp.gt.f32 	%p1035, %f8304, 0f40800000;
	mov.b32 	%r1046, 979;
	mov.u32 	%r1330, %r1046;
	@%p1035 bra 	$L__BB0_1365;
	sub.f32 	%f8305, %f4937, %f4938;
	add.f32 	%f8306, %f4935, %f4935;
	add.f32 	%f4939, %f1, %f8305;
	fma.rn.f32 	%f4940, %f8306, %f4936, %f2;
	mul.f32 	%f4941, %f4939, %f4939;
	mul.f32 	%f4942, %f4940, %f4940;
	add.f32 	%f8307, %f4941, %f4942;
	setp.gt.f32 	%p1036, %f8307, 0f40800000;
	mov.b32 	%r1047, 980;
	mov.u32 	%r1330, %r1047;
	@%p1036 bra 	$L__BB0_1365;
	sub.f32 	%f8308, %f4941, %f4942;
	add.f32 	%f8309, %f4939, %f4939;
	add.f32 	%f4943, %f1, %f8308;
	fma.rn.f32 	%f4944, %f8309, %f4940, %f2;
	mul.f32 	%f4945, %f4943, %f4943;
	mul.f32 	%f4946, %f4944, %f4944;
	add.f32 	%f8310, %f4945, %f4946;
	setp.gt.f32 	%p1037, %f8310, 0f40800000;
	mov.b32 	%r1048, 981;
	mov.u32 	%r1330, %r1048;
	@%p1037 bra 	$L__BB0_1365;
	sub.f32 	%f8311, %f4945, %f4946;
	add.f32 	%f8312, %f4943, %f4943;
	add.f32 	%f4947, %f1, %f8311;
	fma.rn.f32 	%f4948, %f8312, %f4944, %f2;
	mul.f32 	%f4949, %f4947, %f4947;
	mul.f32 	%f4950, %f4948, %f4948;
	add.f32 	%f8313, %f4949, %f4950;
	setp.gt.f32 	%p1038, %f8313, 0f40800000;
	mov.b32 	%r1049, 982;
	mov.u32 	%r1330, %r1049;
	@%p1038 bra 	$L__BB0_1365;
	sub.f32 	%f8314, %f4949, %f4950;
	add.f32 	%f8315, %f4947, %f4947;
	add.f32 	%f4951, %f1, %f8314;
	fma.rn.f32 	%f4952, %f8315, %f4948, %f2;
	mul.f32 	%f4953, %f4951, %f4951;
	mul.f32 	%f4954, %f4952, %f4952;
	add.f32 	%f8316, %f4953, %f4954;
	setp.gt.f32 	%p1039, %f8316, 0f40800000;
	mov.b32 	%r1050, 983;
	mov.u32 	%r1330, %r1050;
	@%p1039 bra 	$L__BB0_1365;
	sub.f32 	%f8317, %f4953, %f4954;
	add.f32 	%f8318, %f4951, %f4951;
	add.f32 	%f4955, %f1, %f8317;
	fma.rn.f32 	%f4956, %f8318, %f4952, %f2;
	mul.f32 	%f4957, %f4955, %f4955;
	mul.f32 	%f4958, %f4956, %f4956;
	add.f32 	%f8319, %f4957, %f4958;
	setp.gt.f32 	%p1040, %f8319, 0f40800000;
	mov.b32 	%r1051, 984;
	mov.u32 	%r1330, %r1051;
	@%p1040 bra 	$L__BB0_1365;
	sub.f32 	%f8320, %f4957, %f4958;
	add.f32 	%f8321, %f4955, %f4955;
	add.f32 	%f4959, %f1, %f8320;
	fma.rn.f32 	%f4960, %f8321, %f4956, %f2;
	mul.f32 	%f4961, %f4959, %f4959;
	mul.f32 	%f4962, %f4960, %f4960;
	add.f32 	%f8322, %f4961, %f4962;
	setp.gt.f32 	%p1041, %f8322, 0f40800000;
	mov.b32 	%r1052, 985;
	mov.u32 	%r1330, %r1052;
	@%p1041 bra 	$L__BB0_1365;
	sub.f32 	%f8323, %f4961, %f4962;
	add.f32 	%f8324, %f4959, %f4959;
	add.f32 	%f4963, %f1, %f8323;
	fma.rn.f32 	%f4964, %f8324, %f4960, %f2;
	mul.f32 	%f4965, %f4963, %f4963;
	mul.f32 	%f4966, %f4964, %f4964;
	add.f32 	%f8325, %f4965, %f4966;
	setp.gt.f32 	%p1042, %f8325, 0f40800000;
	mov.b32 	%r1053, 986;
	mov.u32 	%r1330, %r1053;
	@%p1042 bra 	$L__BB0_1365;
	sub.f32 	%f8326, %f4965, %f4966;
	add.f32 	%f8327, %f4963, %f4963;
	add.f32 	%f4967, %f1, %f8326;
	fma.rn.f32 	%f4968, %f8327, %f4964, %f2;
	mul.f32 	%f4969, %f4967, %f4967;
	mul.f32 	%f4970, %f4968, %f4968;
	add.f32 	%f8328, %f4969, %f4970;
	setp.gt.f32 	%p1043, %f8328, 0f40800000;
	mov.b32 	%r1054, 987;
	mov.u32 	%r1330, %r1054;
	@%p1043 bra 	$L__BB0_1365;
	sub.f32 	%f8329, %f4969, %f4970;
	add.f32 	%f8330, %f4967, %f4967;
	add.f32 	%f4971, %f1, %f8329;
	fma.rn.f32 	%f4972, %f8330, %f4968, %f2;
	mul.f32 	%f4973, %f4971, %f4971;
	mul.f32 	%f4974, %f4972, %f4972;
	add.f32 	%f8331, %f4973, %f4974;
	setp.gt.f32 	%p1044, %f8331, 0f40800000;
	mov.b32 	%r1055, 988;
	mov.u32 	%r1330, %r1055;
	@%p1044 bra 	$L__BB0_1365;
	sub.f32 	%f8332, %f4973, %f4974;
	add.f32 	%f8333, %f4971, %f4971;
	add.f32 	%f4975, %f1, %f8332;
	fma.rn.f32 	%f4976, %f8333, %f4972, %f2;
	mul.f32 	%f4977, %f4975, %f4975;
	mul.f32 	%f4978, %f4976, %f4976;
	add.f32 	%f8334, %f4977, %f4978;
	setp.gt.f32 	%p1045, %f8334, 0f40800000;
	mov.b32 	%r1056, 989;
	mov.u32 	%r1330, %r1056;
	@%p1045 bra 	$L__BB0_1365;
	sub.f32 	%f8335, %f4977, %f4978;
	add.f32 	%f8336, %f4975, %f4975;
	add.f32 	%f4979, %f1, %f8335;
	fma.rn.f32 	%f4980, %f8336, %f4976, %f2;
	mul.f32 	%f4981, %f4979, %f4979;
	mul.f32 	%f4982, %f4980, %f4980;
	add.f32 	%f8337, %f4981, %f4982;
	setp.gt.f32 	%p1046, %f8337, 0f40800000;
	mov.b32 	%r1057, 990;
	mov.u32 	%r1330, %r1057;
	@%p1046 bra 	$L__BB0_1365;
	sub.f32 	%f8338, %f4981, %f4982;
	add.f32 	%f8339, %f4979, %f4979;
	add.f32 	%f4983, %f1, %f8338;
	fma.rn.f32 	%f4984, %f8339, %f4980, %f2;
	mul.f32 	%f4985, %f4983, %f4983;
	mul.f32 	%f4986, %f4984, %f4984;
	add.f32 	%f8340, %f4985, %f4986;
	setp.gt.f32 	%p1047, %f8340, 0f40800000;
	mov.b32 	%r1058, 991;
	mov.u32 	%r1330, %r1058;
	@%p1047 bra 	$L__BB0_1365;
	sub.f32 	%f8341, %f4985, %f4986;
	add.f32 	%f8342, %f4983, %f4983;
	add.f32 	%f4987, %f1, %f8341;
	fma.rn.f32 	%f4988, %f8342, %f4984, %f2;
	mul.f32 	%f4989, %f4987, %f4987;
	mul.f32 	%f4990, %f4988, %f4988;
	add.f32 	%f8343, %f4989, %f4990;
	setp.gt.f32 	%p1048, %f8343, 0f40800000;
	mov.b32 	%r1059, 992;
	mov.u32 	%r1330, %r1059;
	@%p1048 bra 	$L__BB0_1365;
	sub.f32 	%f8344, %f4989, %f4990;
	add.f32 	%f8345, %f4987, %f4987;
	add.f32 	%f4991, %f1, %f8344;
	fma.rn.f32 	%f4992, %f8345, %f4988, %f2;
	mul.f32 	%f4993, %f4991, %f4991;
	mul.f32 	%f4994, %f4992, %f4992;
	add.f32 	%f8346, %f4993, %f4994;
	setp.gt.f32 	%p1049, %f8346, 0f40800000;
	mov.b32 	%r1060, 993;
	mov.u32 	%r1330, %r1060;
	@%p1049 bra 	$L__BB0_1365;
	sub.f32 	%f8347, %f4993, %f4994;
	add.f32 	%f8348, %f4991, %f4991;
	add.f32 	%f4995, %f1, %f8347;
	fma.rn.f32 	%f4996, %f8348, %f4992, %f2;
	mul.f32 	%f4997, %f4995, %f4995;
	mul.f32 	%f4998, %f4996, %f4996;
	add.f32 	%f8349, %f4997, %f4998;
	setp.gt.f32 	%p1050, %f8349, 0f40800000;
	mov.b32 	%r1061, 994;
	mov.u32 	%r1330, %r1061;
	@%p1050 bra 	$L__BB0_1365;
	sub.f32 	%f8350, %f4997, %f4998;
	add.f32 	%f8351, %f4995, %f4995;
	add.f32 	%f4999, %f1, %f8350;
	fma.rn.f32 	%f5000, %f8351, %f4996, %f2;
	mul.f32 	%f5001, %f4999, %f4999;
	mul.f32 	%f5002, %f5000, %f5000;
	add.f32 	%f8352, %f5001, %f5002;
	setp.gt.f32 	%p1051, %f8352, 0f40800000;
	mov.b32 	%r1062, 995;
	mov.u32 	%r1330, %r1062;
	@%p1051 bra 	$L__BB0_1365;
	sub.f32 	%f8353, %f5001, %f5002;
	add.f32 	%f8354, %f4999, %f4999;
	add.f32 	%f5003, %f1, %f8353;
	fma.rn.f32 	%f5004, %f8354, %f5000, %f2;
	mul.f32 	%f5005, %f5003, %f5003;
	mul.f32 	%f5006, %f5004, %f5004;
	add.f32 	%f8355, %f5005, %f5006;
	setp.gt.f32 	%p1052, %f8355, 0f40800000;
	mov.b32 	%r1063, 996;
	mov.u32 	%r1330, %r1063;
	@%p1052 bra 	$L__BB0_1365;
	sub.f32 	%f8356, %f5005, %f5006;
	add.f32 	%f8357, %f5003, %f5003;
	add.f32 	%f5007, %f1, %f8356;
	fma.rn.f32 	%f5008, %f8357, %f5004, %f2;
	mul.f32 	%f5009, %f5007, %f5007;
	mul.f32 	%f5010, %f5008, %f5008;
	add.f32 	%f8358, %f5009, %f5010;
	setp.gt.f32 	%p1053, %f8358, 0f40800000;
	mov.b32 	%r1064, 997;
	mov.u32 	%r1330, %r1064;
	@%p1053 bra 	$L__BB0_1365;
	sub.f32 	%f8359, %f5009, %f5010;
	add.f32 	%f8360, %f5007, %f5007;
	add.f32 	%f5011, %f1, %f8359;
	fma.rn.f32 	%f5012, %f8360, %f5008, %f2;
	mul.f32 	%f5013, %f5011, %f5011;
	mul.f32 	%f5014, %f5012, %f5012;
	add.f32 	%f8361, %f5013, %f5014;
	setp.gt.f32 	%p1054, %f8361, 0f40800000;
	mov.b32 	%r1065, 998;
	mov.u32 	%r1330, %r1065;
	@%p1054 bra 	$L__BB0_1365;
	sub.f32 	%f8362, %f5013, %f5014;
	add.f32 	%f8363, %f5011, %f5011;
	add.f32 	%f8364, %f1, %f8362;
	fma.rn.f32 	%f8365, %f8363, %f5012, %f2;
	mul.f32 	%f8366, %f8365, %f8365;
	fma.rn.f32 	%f8367, %f8364, %f8364, %f8366;
	setp.gt.f32 	%p1055, %f8367, 0f40800000;
	mov.b32 	%r1066, 999;
	mov.u32 	%r1330, %r1066;
	@%p1055 bra 	$L__BB0_1365;
	mov.b32 	%r1067, 1000;
	mov.u32 	%r1330, %r1067;
	bra.uni 	$L__BB0_1365;
$L__BB0_1301:
	mov.b32 	%r2, 0;
	mov.f32 	%f9140, %f2;
	mov.f32 	%f9141, %f1;
$L__BB0_1302:
	.pragma "nounroll";
	mul.f32 	%f5017, %f9141, %f9141;
	mul.f32 	%f5018, %f9140, %f9140;
	add.f32 	%f5319, %f5017, %f5018;
	setp.gt.f32 	%p39, %f5319, 0f40800000;
	mov.u32 	%r1330, %r2;
	@%p39 bra 	$L__BB0_1365;
	sub.f32 	%f5320, %f5017, %f5018;
	add.f32 	%f5321, %f9141, %f9141;
	add.f32 	%f5019, %f1, %f5320;
	fma.rn.f32 	%f5020, %f5321, %f9140, %f2;
	mul.f32 	%f5021, %f5019, %f5019;
	mul.f32 	%f5022, %f5020, %f5020;
	add.f32 	%f5322, %f5021, %f5022;
	setp.gt.f32 	%p40, %f5322, 0f40800000;
	@%p40 bra 	$L__BB0_1333;
	sub.f32 	%f5323, %f5021, %f5022;
	add.f32 	%f5324, %f5019, %f5019;
	add.f32 	%f5023, %f1, %f5323;
	fma.rn.f32 	%f5024, %f5324, %f5020, %f2;
	mul.f32 	%f5025, %f5023, %f5023;
	mul.f32 	%f5026, %f5024, %f5024;
	add.f32 	%f5325, %f5025, %f5026;
	setp.gt.f32 	%p41, %f5325, 0f40800000;
	@%p41 bra 	$L__BB0_1332;
	sub.f32 	%f5326, %f5025, %f5026;
	add.f32 	%f5327, %f5023, %f5023;
	add.f32 	%f5027, %f1, %f5326;
	fma.rn.f32 	%f5028, %f5327, %f5024, %f2;
	mul.f32 	%f5029, %f5027, %f5027;
	mul.f32 	%f5030, %f5028, %f5028;
	add.f32 	%f5328, %f5029, %f5030;
	setp.gt.f32 	%p42, %f5328, 0f40800000;
	@%p42 bra 	$L__BB0_1331;
	sub.f32 	%f5329, %f5029, %f5030;
	add.f32 	%f5330, %f5027, %f5027;
	add.f32 	%f5031, %f1, %f5329;
	fma.rn.f32 	%f5032, %f5330, %f5028, %f2;
	mul.f32 	%f5033, %f5031, %f5031;
	mul.f32 	%f5034, %f5032, %f5032;
	add.f32 	%f5331, %f5033, %f5034;
	setp.gt.f32 	%p43, %f5331, 0f40800000;
	@%p43 bra 	$L__BB0_1330;
	sub.f32 	%f5332, %f5033, %f5034;
	add.f32 	%f5333, %f5031, %f5031;
	add.f32 	%f5035, %f1, %f5332;
	fma.rn.f32 	%f5036, %f5333, %f5032, %f2;
	mul.f32 	%f5037, %f5035, %f5035;
	mul.f32 	%f5038, %f5036, %f5036;
	add.f32 	%f5334, %f5037, %f5038;
	setp.gt.f32 	%p44, %f5334, 0f40800000;
	@%p44 bra 	$L__BB0_1329;
	sub.f32 	%f5335, %f5037, %f5038;
	add.f32 	%f5336, %f5035, %f5035;
	add.f32 	%f5039, %f1, %f5335;
	fma.rn.f32 	%f5040, %f5336, %f5036, %f2;
	mul.f32 	%f5041, %f5039, %f5039;
	mul.f32 	%f5042, %f5040, %f5040;
	add.f32 	%f5337, %f5041, %f5042;
	setp.gt.f32 	%p45, %f5337, 0f40800000;
	@%p45 bra 	$L__BB0_1328;
	sub.f32 	%f5338, %f5041, %f5042;
	add.f32 	%f5339, %f5039, %f5039;
	add.f32 	%f5043, %f1, %f5338;
	fma.rn.f32 	%f5044, %f5339, %f5040, %f2;
	mul.f32 	%f5045, %f5043, %f5043;
	mul.f32 	%f5046, %f5044, %f5044;
	add.f32 	%f5340, %f5045, %f5046;
	setp.gt.f32 	%p46, %f5340, 0f40800000;
	@%p46 bra 	$L__BB0_1327;
	sub.f32 	%f5341, %f5045, %f5046;
	add.f32 	%f5342, %f5043, %f5043;
	add.f32 	%f5047, %f1, %f5341;
	fma.rn.f32 	%f5048, %f5342, %f5044, %f2;
	mul.f32 	%f5049, %f5047, %f5047;
	mul.f32 	%f5050, %f5048, %f5048;
	add.f32 	%f5343, %f5049, %f5050;
	setp.gt.f32 	%p47, %f5343, 0f40800000;
	@%p47 bra 	$L__BB0_1326;
	sub.f32 	%f5344, %f5049, %f5050;
	add.f32 	%f5345, %f5047, %f5047;
	add.f32 	%f5051, %f1, %f5344;
	fma.rn.f32 	%f5052, %f5345, %f5048, %f2;
	mul.f32 	%f5053, %f5051, %f5051;
	mul.f32 	%f5054, %f5052, %f5052;
	add.f32 	%f5346, %f5053, %f5054;
	setp.gt.f32 	%p48, %f5346, 0f40800000;
	@%p48 bra 	$L__BB0_1325;
	sub.f32 	%f5347, %f5053, %f5054;
	add.f32 	%f5348, %f5051, %f5051;
	add.f32 	%f5055, %f1, %f5347;
	fma.rn.f32 	%f5056, %f5348, %f5052, %f2;
	mul.f32 	%f5057, %f5055, %f5055;
	mul.f32 	%f5058, %f5056, %f5056;
	add.f32 	%f5349, %f5057, %f5058;
	setp.gt.f32 	%p49, %f5349, 0f40800000;
	@%p49 bra 	$L__BB0_1324;
	sub.f32 	%f5350, %f5057, %f5058;
	add.f32 	%f5351, %f5055, %f5055;
	add.f32 	%f5059, %f1, %f5350;
	fma.rn.f32 	%f5060, %f5351, %f5056, %f2;
	mul.f32 	%f5061, %f5059, %f5059;
	mul.f32 	%f5062, %f5060, %f5060;
	add.f32 	%f5352, %f5061, %f5062;
	setp.gt.f32 	%p50, %f5352, 0f40800000;
	@%p50 bra 	$L__BB0_1323;
	sub.f32 	%f5353, %f5061, %f5062;
	add.f32 	%f5354, %f5059, %f5059;
	add.f32 	%f5063, %f1, %f5353;
	fma.rn.f32 	%f5064, %f5354, %f5060, %f2;
	mul.f32 	%f5065, %f5063, %f5063;
	mul.f32 	%f5066, %f5064, %f5064;
	add.f32 	%f5355, %f5065, %f5066;
	setp.gt.f32 	%p51, %f5355, 0f40800000;
	@%p51 bra 	$L__BB0_1322;
	sub.f32 	%f5356, %f5065, %f5066;
	add.f32 	%f5357, %f5063, %f5063;
	add.f32 	%f5067, %f1, %f5356;
	fma.rn.f32 	%f5068, %f5357, %f5064, %f2;
	mul.f32 	%f5069, %f5067, %f5067;
	mul.f32 	%f5070, %f5068, %f5068;
	add.f32 	%f5358, %f5069, %f5070;
	setp.gt.f32 	%p52, %f5358, 0f40800000;
	@%p52 bra 	$L__BB0_1321;
	sub.f32 	%f5359, %f5069, %f5070;
	add.f32 	%f5360, %f5067, %f5067;
	add.f32 	%f5071, %f1, %f5359;
	fma.rn.f32 	%f5072, %f5360, %f5068, %f2;
	mul.f32 	%f5073, %f5071, %f5071;
	mul.f32 	%f5074, %f5072, %f5072;
	add.f32 	%f5361, %f5073, %f5074;
	setp.gt.f32 	%p53, %f5361, 0f40800000;
	@%p53 bra 	$L__BB0_1320;
	sub.f32 	%f5362, %f5073, %f5074;
	add.f32 	%f5363, %f5071, %f5071;
	add.f32 	%f5075, %f1, %f5362;
	fma.rn.f32 	%f5076, %f5363, %f5072, %f2;
	mul.f32 	%f5077, %f5075, %f5075;
	mul.f32 	%f5078, %f5076, %f5076;
	add.f32 	%f5364, %f5077, %f5078;
	setp.gt.f32 	%p54, %f5364, 0f40800000;
	@%p54 bra 	$L__BB0_1319;
	sub.f32 	%f5365, %f5077, %f5078;
	add.f32 	%f5366, %f5075, %f5075;
	add.f32 	%f9141, %f1, %f5365;
	fma.rn.f32 	%f9140, %f5366, %f5076, %f2;
	add.s32 	%r2, %r2, 16;
	setp.eq.s32 	%p55, %r2, 10000;
	mov.b32 	%r1330, 10000;
	@%p55 bra 	$L__BB0_1365;
	bra.uni 	$L__BB0_1302;
$L__BB0_1319:
	add.s32 	%r8, %r2, 15;
	mov.u32 	%r1330, %r8;
	bra.uni 	$L__BB0_1365;
$L__BB0_1320:
	add.s32 	%r9, %r2, 14;
	mov.u32 	%r1330, %r9;
	bra.uni 	$L__BB0_1365;
$L__BB0_1321:
	add.s32 	%r10, %r2, 13;
	mov.u32 	%r1330, %r10;
	bra.uni 	$L__BB0_1365;
$L__BB0_1322:
	add.s32 	%r11, %r2, 12;
	mov.u32 	%r1330, %r11;
	bra.uni 	$L__BB0_1365;
$L__BB0_1323:
	add.s32 	%r12, %r2, 11;
	mov.u32 	%r1330, %r12;
	bra.uni 	$L__BB0_1365;
$L__BB0_1324:
	add.s32 	%r13, %r2, 10;
	mov.u32 	%r1330, %r13;
	bra.uni 	$L__BB0_1365;
$L__BB0_1325:
	add.s32 	%r14, %r2, 9;
	mov.u32 	%r1330, %r14;
	bra.uni 	$L__BB0_1365;
$L__BB0_1326:
	add.s32 	%r15, %r2, 8;
	mov.u32 	%r1330, %r15;
	bra.uni 	$L__BB0_1365;
$L__BB0_1327:
	add.s32 	%r16, %r2, 7;
	mov.u32 	%r1330, %r16;
	bra.uni 	$L__BB0_1365;
$L__BB0_1328:
	add.s32 	%r17, %r2, 6;
	mov.u32 	%r1330, %r17;
	bra.uni 	$L__BB0_1365;
$L__BB0_1329:
	add.s32 	%r18, %r2, 5;
	mov.u32 	%r1330, %r18;
	bra.uni 	$L__BB0_1365;
$L__BB0_1330:
	add.s32 	%r19, %r2, 4;
	mov.u32 	%r1330, %r19;
	bra.uni 	$L__BB0_1365;
$L__BB0_1331:
	add.s32 	%r20, %r2, 3;
	mov.u32 	%r1330, %r20;
	bra.uni 	$L__BB0_1365;
$L__BB0_1332:
	add.s32 	%r21, %r2, 2;
	mov.u32 	%r1330, %r21;
	bra.uni 	$L__BB0_1365;
$L__BB0_1333:
	add.s32 	%r22, %r2, 1;
	mov.u32 	%r1330, %r22;
	bra.uni 	$L__BB0_1365;
$L__BB0_1334:
	add.s32 	%r23, %r4, 31;
	mov.u32 	%r1330, %r23;
	bra.uni 	$L__BB0_1365;
$L__BB0_1335:
	add.s32 	%r24, %r4, 30;
	mov.u32 	%r1330, %r24;
	bra.uni 	$L__BB0_1365;
$L__BB0_1336:
	add.s32 	%r25, %r4, 29;
	mov.u32 	%r1330, %r25;
	bra.uni 	$L__BB0_1365;
$L__BB0_1337:
	add.s32 	%r26, %r4, 28;
	mov.u32 	%r1330, %r26;
	bra.uni 	$L__BB0_1365;
$L__BB0_1338:
	add.s32 	%r27, %r4, 27;
	mov.u32 	%r1330, %r27;
	bra.uni 	$L__BB0_1365;
$L__BB0_1339:
	add.s32 	%r28, %r4, 26;
	mov.u32 	%r1330, %r28;
	bra.uni 	$L__BB0_1365;
$L__BB0_1340:
	add.s32 	%r29, %r4, 25;
	mov.u32 	%r1330, %r29;
	bra.uni 	$L__BB0_1365;
$L__BB0_1341:
	add.s32 	%r30, %r4, 24;
	mov.u32 	%r1330, %r30;
	bra.uni 	$L__BB0_1365;
$L__BB0_1342:
	add.s32 	%r31, %r4, 23;
	mov.u32 	%r1330, %r31;
	bra.uni 	$L__BB0_1365;
$L__BB0_1343:
	add.s32 	%r32, %r4, 22;
	mov.u32 	%r1330, %r32;
	bra.uni 	$L__BB0_1365;
$L__BB0_1344:
	add.s32 	%r33, %r4, 21;
	mov.u32 	%r1330, %r33;
	bra.uni 	$L__BB0_1365;
$L__BB0_1345:
	add.s32 	%r34, %r4, 20;
	mov.u32 	%r1330, %r34;
	bra.uni 	$L__BB0_1365;
$L__BB0_1346:
	add.s32 	%r35, %r4, 19;
	mov.u32 	%r1330, %r35;
	bra.uni 	$L__BB0_1365;
$L__BB0_1347:
	add.s32 	%r36, %r4, 18;
	mov.u32 	%r1330, %r36;
	bra.uni 	$L__BB0_1365;
$L__BB0_1348:
	add.s32 	%r37, %r4, 17;
	mov.u32 	%r1330, %r37;
	bra.uni 	$L__BB0_1365;
$L__BB0_1349:
	add.s32 	%r38, %r4, 16;
	mov.u32 	%r1330, %r38;
	bra.uni 	$L__BB0_1365;
$L__BB0_1350:
	add.s32 	%r39, %r4, 15;
	mov.u32 	%r1330, %r39;
	bra.uni 	$L__BB0_1365;
$L__BB0_1351:
	add.s32 	%r40, %r4, 14;
	mov.u32 	%r1330, %r40;
	bra.uni 	$L__BB0_1365;
$L__BB0_1352:
	add.s32 	%r41, %r4, 13;
	mov.u32 	%r1330, %r41;
	bra.uni 	$L__BB0_1365;
$L__BB0_1353:
	add.s32 	%r42, %r4, 12;
	mov.u32 	%r1330, %r42;
	bra.uni 	$L__BB0_1365;
$L__BB0_1354:
	add.s32 	%r43, %r4, 11;
	mov.u32 	%r1330, %r43;
	bra.uni 	$L__BB0_1365;
$L__BB0_1355:
	add.s32 	%r44, %r4, 10;
	mov.u32 	%r1330, %r44;
	bra.uni 	$L__BB0_1365;
$L__BB0_1356:
	add.s32 	%r45, %r4, 9;
	mov.u32 	%r1330, %r45;
	bra.uni 	$L__BB0_1365;
$L__BB0_1357:
	add.s32 	%r46, %r4, 8;
	mov.u32 	%r1330, %r46;
	bra.uni 	$L__BB0_1365;
$L__BB0_1358:
	add.s32 	%r47, %r4, 7;
	mov.u32 	%r1330, %r47;
	bra.uni 	$L__BB0_1365;
$L__BB0_1359:
	add.s32 	%r48, %r4, 6;
	mov.u32 	%r1330, %r48;
	bra.uni 	$L__BB0_1365;
$L__BB0_1360:
	add.s32 	%r49, %r4, 5;
	mov.u32 	%r1330, %r49;
	bra.uni 	$L__BB0_1365;
$L__BB0_1361:
	add.s32 	%r50, %r4, 4;
	mov.u32 	%r1330, %r50;
	bra.uni 	$L__BB0_1365;
$L__BB0_1362:
	add.s32 	%r51, %r4, 3;
	mov.u32 	%r1330, %r51;
	bra.uni 	$L__BB0_1365;
$L__BB0_1363:
	add.s32 	%r52, %r4, 2;
	mov.u32 	%r1330, %r52;
	bra.uni 	$L__BB0_1365;
$L__BB0_1364:
	add.s32 	%r53, %r4, 1;
	mov.u32 	%r1330, %r53;
$L__BB0_1365:
	mul.wide.s32 	%rd6, %r1, 4;
	add.s64 	%rd7, %rd1, %rd6;
	st.global.u32 	[%rd7], %r1330;
	ret;

}


// ===== COMPILED SASS (sm_100) =====

	.target	sm_100

	.elftype	@"ET_EXEC"


//--------------------- .note.nv.tkinfo           --------------------------
	.section	.note.nv.tkinfo,"",@"SHT_NOTE"
	.sectionflags	@"SHF_NOTE_NV_TKINFO"
	.tkinfo
        /*0018*/ 	.word	0x00000002
        /*0030*/ 	.string	""
        /*0030*/ 	.string	"ptxas"
        /*0030*/ 	.string	"Cuda compilation tools, release 13.0, V13.0.88"
        /*0030*/ 	.string	"Build cuda_13.0.r13.0/compiler.36424714_0"
        /*0030*/ 	.string	"-arch sm_100 -m 64 "



//--------------------- .note.nv.cuinfo           --------------------------
	.section	.note.nv.cuinfo,"",@"SHT_NOTE"
	.sectionflags	@"SHF_NOTE_NV_CUINFO"
        /*0018*/ 	.short	0x0002
        /*001a*/ 	.short	0x0064
        /*001c*/ 	.short	0x0082
	.zero		2


//--------------------- .nv.info                  --------------------------
	.section	.nv.info,"",@"SHT_CUDA_INFO"
	.align	4


	//----- nvinfo : EIATTR_REGCOUNT
	.align		4
        /*0000*/ 	.byte	0x04, 0x2f
        /*0002*/ 	.short	(.L_1 - .L_0)
	.align		4
.L_0:
        /*0004*/ 	.word	index@(_Z12mandelKernelPimffffiiii)
        /*0008*/ 	.word	0x00000012


	//----- nvinfo : EIATTR_FRAME_SIZE
	.align		4
.L_1:
        /*000c*/ 	.byte	0x04, 0x11
        /*000e*/ 	.short	(.L_3 - .L_2)
	.align		4
.L_2:
        /*0010*/ 	.word	index@(_Z12mandelKernelPimffffiiii)
        /*0014*/ 	.word	0x00000000


	//----- nvinfo : EIATTR_MIN_STACK_SIZE
	.align		4
.L_3:
        /*0018*/ 	.byte	0x04, 0x12
        /*001a*/ 	.short	(.L_5 - .L_4)
	.align		4
.L_4:
        /*001c*/ 	.word	index@(_Z12mandelKernelPimffffiiii)
        /*0020*/ 	.word	0x00000000
.L_5:


//--------------------- .nv.compat                --------------------------
	.section	.nv.compat,"",@"SHT_CUDA_COMPAT_INFO"
	.align	4
        /*0000*/ 	.byte	0x02, 0x09, 0x00, 0x00, 0x02, 0x02, 0x01, 0x00, 0x02, 0x05, 0x05, 0x00, 0x03, 0x07, 0x01, 0x01
        /*0010*/ 	.byte	0x02, 0x03, 0x00, 0x00, 0x02, 0x06, 0x01, 0x00, 0x04, 0x0b, 0x08, 0x00, 0x01, 0x00, 0x00, 0x00
        /*0020*/ 	.byte	0x00, 0x00, 0x00, 0x00


//--------------------- .nv.info._Z12mandelKernelPimffffiiii --------------------------
	.section	.nv.info._Z12mandelKernelPimffffiiii,"",@"SHT_CUDA_INFO"
	.sectionflags	@""
	.align	4


	//----- nvinfo : EIATTR_CUDA_API_VERSION
	.align		4
        /*0000*/ 	.byte	0x04, 0x37
        /*0002*/ 	.short	(.L_7 - .L_6)
.L_6:
        /*0004*/ 	.word	0x00000082


	//----- nvinfo : EIATTR_KPARAM_INFO
	.align		4
.L_7:
        /*0008*/ 	.byte	0x04, 0x17
        /*000a*/ 	.short	(.L_9 - .L_8)
.L_8:
        /*000c*/ 	.word	0x00000000
        /*0010*/ 	.short	0x0009
        /*0012*/ 	.short	0x002c
        /*0014*/ 	.byte	0x00, 0xf0, 0x11, 0x00


	//----- nvinfo : EIATTR_KPARAM_INFO
	.align		4
.L_9:
        /*0018*/ 	.byte	0x04, 0x17
        /*001a*/ 	.short	(.L_11 - .L_10)
.L_10:
        /*001c*/ 	.word	0x00000000
        /*0020*/ 	.short	0x0008
        /*0022*/ 	.short	0x0028
        /*0024*/ 	.byte	0x00, 0xf0, 0x11, 0x00


	//----- nvinfo : EIATTR_KPARAM_INFO
	.align		4
.L_11:
        /*0028*/ 	.byte	0x04, 0x17
        /*002a*/ 	.short	(.L_13 - .L_12)
.L_12:
        /*002c*/ 	.word	0x00000000
        /*0030*/ 	.short	0x0007
        /*0032*/ 	.short	0x0024
        /*0034*/ 	.byte	0x00, 0xf0, 0x11, 0x00


	//----- nvinfo : EIATTR_KPARAM_INFO
	.align		4
.L_13:
        /*0038*/ 	.byte	0x04, 0x17
        /*003a*/ 	.short	(.L_15 - .L_14)
.L_14:
        /*003c*/ 	.word	0x00000000
        /*0040*/ 	.short	0x0006
        /*0042*/ 	.short	0x0020
        /*0044*/ 	.byte	0x00, 0xf0, 0x11, 0x00


	//----- nvinfo : EIATTR_KPARAM_INFO
	.align		4
.L_15:
        /*0048*/ 	.byte	0x04, 0x17
        /*004a*/ 	.short	(.L_17 - .L_16)
.L_16:
        /*004c*/ 	.word	0x00000000
        /*0050*/ 	.short	0x0005
        /*0052*/ 	.short	0x001c
        /*0054*/ 	.byte	0x00, 0xf0, 0x11, 0x00


	//----- nvinfo : EIATTR_KPARAM_INFO
	.align		4
.L_17:
        /*0058*/ 	.byte	0x04, 0x17
        /*005a*/ 	.short	(.L_19 - .L_18)
.L_18:
        /*005c*/ 	.word	0x00000000
        /*0060*/ 	.short	0x0004
        /*0062*/ 	.short	0x0018
        /*0064*/ 	.byte	0x00, 0xf0, 0x11, 0x00


	//----- nvinfo : EIATTR_KPARAM_INFO
	.align		4
.L_19:
        /*0068*/ 	.byte	0x04, 0x17
        /*006a*/ 	.short	(.L_21 - .L_20)
.L_20:
        /*006c*/ 	.word	0x00000000
        /*0070*/ 	.short	0x0003
        /*0072*/ 	.short	0x0014
        /*0074*/ 	.byte	0x00, 0xf0, 0x11, 0x00


	//----- nvinfo : EIATTR_KPARAM_INFO
	.align		4
.L_21:
        /*0078*/ 	.byte	0x04, 0x17
        /*007a*/ 	.short	(.L_23 - .L_22)
.L_22:
        /*007c*/ 	.word	0x00000000
        /*0080*/ 	.short	0x0002
        /*0082*/ 	.short	0x0010
        /*0084*/ 	.byte	0x00, 0xf0, 0x11, 0x00


	//----- nvinfo : EIATTR_KPARAM_INFO
	.align		4
.L_23:
        /*0088*/ 	.byte	0x04, 0x17
        /*008a*/ 	.short	(.L_25 - .L_24)
.L_24:
        /*008c*/ 	.word	0x00000000
        /*0090*/ 	.short	0x0001
        /*0092*/ 	.short	0x0008
        /*0094*/ 	.byte	0x00, 0xf0, 0x21, 0x00


	//----- nvinfo : EIATTR_KPARAM_INFO
	.align		4
.L_25:
        /*0098*/ 	.byte	0x04, 0x17
        /*009a*/ 	.short	(.L_27 - .L_26)
.L_26:
        /*009c*/ 	.word	0x00000000
        /*00a0*/ 	.short	0x0000
        /*00a2*/ 	.short	0x0000
        /*00a4*/ 	.byte	0x00, 0xf5, 0x21, 0x00


	//----- nvinfo : EIATTR_SPARSE_MMA_MASK
	.align		4
.L_27:
        /*00a8*/ 	.byte	0x03, 0x50
        /*00aa*/ 	.short	0x0000


	//----- nvinfo : EIATTR_MAXREG_COUNT
	.align		4
        /*00ac*/ 	.byte	0x03, 0x1b
        /*00ae*/ 	.short	0x00ff


	//----- nvinfo : EIATTR_MERCURY_ISA_VERSION
	.align		4
        /*00b0*/ 	.byte	0x03, 0x5f
        /*00b2*/ 	.short	0x0101


	//----- nvinfo : EIATTR_VRC_CTA_INIT_COUNT
	.align		4
        /*00b4*/ 	.byte	0x02, 0x4a
	.zero		1
	.zero		1


	//----- nvinfo : EIATTR_EXIT_INSTR_OFFSETS
	.align		4
        /*00b8*/ 	.byte	0x04, 0x1c
        /*00ba*/ 	.short	(.L_29 - .L_28)


	//   ....[0]....
.L_28:
        /*00bc*/ 	.word	0x00033760


	//----- nvinfo : EIATTR_CRS_STACK_SIZE
	.align		4
.L_29:
        /*00c0*/ 	.byte	0x04, 0x1e
        /*00c2*/ 	.short	(.L_31 - .L_30)
.L_30:
        /*00c4*/ 	.word	0x00000000


	//----- nvinfo : EIATTR_CBANK_PARAM_SIZE
	.align		4
.L_31:
        /*00c8*/ 	.byte	0x03, 0x19
        /*00ca*/ 	.short	0x0030


	//----- nvinfo : EIATTR_PARAM_CBANK
	.align		4
        /*00cc*/ 	.byte	0x04, 0x0a
        /*00ce*/ 	.short	(.L_33 - .L_32)
	.align		4
.L_32:
        /*00d0*/ 	.word	index@(.nv.constant0._Z12mandelKernelPimffffiiii)
        /*00d4*/ 	.short	0x0380
        /*00d6*/ 	.short	0x0030


	//----- nvinfo : EIATTR_SW_WAR
	.align		4
.L_33:
        /*00d8*/ 	.byte	0x04, 0x36
        /*00da*/ 	.short	(.L_35 - .L_34)
.L_34:
        /*00dc*/ 	.word	0x00000008
.L_35:


//--------------------- .nv.callgraph             --------------------------
	.section	.nv.callgraph,"",@"SHT_CUDA_CALLGRAPH"
	.align	4
	.sectionentsize	8
	.align		4
        /*0000*/ 	.word	0x00000000
	.align		4
        /*0004*/ 	.word	0xffffffff
	.align		4
        /*0008*/ 	.word	0x00000000
	.align		4
        /*000c*/ 	.word	0xfffffffe
	.align		4
        /*0010*/ 	.word	0x00000000
	.align		4
        /*0014*/ 	.word	0xfffffffd
	.align		4
        /*0018*/ 	.word	0x00000000
	.align		4
        /*001c*/ 	.word	0xfffffffc


//--------------------- .text._Z12mandelKernelPimffffiiii --------------------------
	.section	.text._Z12mandelKernelPimffffiiii,"ax",@progbits
	.align	128
        .global         _Z12mandelKernelPimffffiiii
        .type           _Z12mandelKernelPimffffiiii,@function
        .size           _Z12mandelKernelPimffffiiii,(.L_x_56 - _Z12mandelKernelPimffffiiii)
        .other          _Z12mandelKernelPimffffiiii,@"STO_CUDA_ENTRY STV_DEFAULT"
_Z12mandelKernelPimffffiiii:
.text._Z12mandelKernelPimffffiiii:
[----:B------:R-:W-:Y:S01]  /*0000*/  LDC R1, c[0x0][0x37c] ;  /* 0x0000df00ff017b82 */ /* 0x000fe20000000800 */
[----:B------:R-:W0:Y:S07]  /*0010*/  S2R R0, SR_TID.X ;  /* 0x0000000000007919 */ /* 0x000e2e0000002100 */
[----:B------:R-:W0:Y:S01]  /*0020*/  LDC R7, c[0x0][0x360] ;  /* 0x0000d800ff077b82 */ /* 0x000e220000000800 */
[----:B------:R-:W1:Y:S01]  /*0030*/  LDCU UR8, c[0x0][0x3ac] ;  /* 0x00007580ff0877ac */ /* 0x000e620008000800 */
[----:B------:R-:W-:Y:S01]  /*0040*/  BSSY.RECONVERGENT B0, `(.L_x_0) ;  /* 0x000336e000007945 */ /* 0x000fe20003800200 */
[----:B------:R-:W2:Y:S01]  /*0050*/  S2R R4, SR_TID.Y ;  /* 0x0000000000047919 */ /* 0x000ea20000002200 */
[----:B------:R-:W3:Y:S04]  /*0060*/  LDCU.64 UR6, c[0x0][0x388] ;  /* 0x00007100ff0677ac */ /* 0x000ee80008000a00 */
[----:B------:R-:W0:Y:S08]  /*0070*/  S2UR UR4, SR_CTAID.X ;  /* 0x00000000000479c3 */ /* 0x000e300000002500 */
[----:B------:R-:W2:Y:S01]  /*0080*/  S2UR UR5, SR_CTAID.Y ;  /* 0x00000000000579c3 */ /* 0x000ea20000002600 */
[----:B-1----:R-:W-:-:S07]  /*0090*/  UISETP.GT.AND UP0, UPT, UR8, 0x270f, UPT ;  /* 0x0000270f0800788c */ /* 0x002fce000bf04270 */
[----:B------:R-:W2:Y:S08]  /*00a0*/  LDC R5, c[0x0][0x364] ;  /* 0x0000d900ff057b82 */ /* 0x000eb00000000800 */
[----:B------:R-:W3:Y:S01]  /*00b0*/  LDC.64 R2, c[0x0][0x380] ;  /* 0x0000e000ff027b82 */ /* 0x000ee20000000a00 */
[----:B0-----:R-:W-:-:S05]  /*00c0*/  IMAD R7, R7, UR4, R0 ;  /* 0x0000000407077c24 */ /* 0x001fca000f8e0200 */
[----:B------:R-:W-:Y:S02]  /*00d0*/  I2FP.F32.S32 R9, R7 ;  /* 0x0000000700097245 */ /* 0x000fe40000201400 */
[----:B------:R-:W0:Y:S08]  /*00e0*/  LDC.64 R12, c[0x0][0x390] ;  /* 0x0000e400ff0c7b82 */ /* 0x000e300000000a00 */
[----:B------:R-:W0:Y:S01]  /*00f0*/  LDC.64 R10, c[0x0][0x398] ;  /* 0x0000e600ff0a7b82 */ /* 0x000e220000000a00 */
[----:B--2---:R-:W-:Y:S01]  /*0100*/  IMAD R5, R5, UR5, R4 ;  /* 0x0000000505057c24 */ /* 0x004fe2000f8e0204 */
[----:B------:R-:W1:Y:S04]  /*0110*/  LDCU.64 UR4, c[0x0][0x358] ;  /* 0x00006b00ff0477ac */ /* 0x000e680008000a00 */
[----:B------:R-:W-:Y:S01]  /*0120*/  I2FP.F32.U32 R4, R5 ;  /* 0x0000000500047245 */ /* 0x000fe20000201000 */
[----:B---3--:R-:W-:-:S04]  /*0130*/  IMAD.WIDE.U32 R2, R5, UR6, R2 ;  /* 0x0000000605027c25 */ /* 0x008fc8000f8e0002 */
[----:B------:R-:W-:Y:S02]  /*0140*/  IMAD R5, R5, UR7, R3 ;  /* 0x0000000705057c24 */ /* 0x000fe4000f8e0203 */
[----:B0-----:R-:W-:Y:S01]  /*0150*/  FFMA R0, R9, R10, R12 ;  /* 0x0000000a09007223 */ /* 0x001fe2000000000c */
[----:B------:R-:W-:Y:S01]  /*0160*/  FFMA R4, R4, R11, R13 ;  /* 0x0000000b04047223 */ /* 0x000fe2000000000d */
[----:B-1----:R-:W-:Y:S06]  /*0170*/  BRA.U UP0, `(.L_x_1) ;  /* 0x0000031100387547 */ /* 0x002fec000b800000 */
[----:B------:R-:W-:-:S09]  /*0180*/  UISETP.NE.AND UP0, UPT, UR8, 0x100, UPT ;  /* 0x000001000800788c */ /* 0x000fd2000bf05270 */
[----:B------:R-:W-:Y:S05]  /*0190*/  BRA.U !UP0, `(.L_x_2) ;  /* 0x00000271083c7547 */ /* 0x000fea000b800000 */
[----:B------:R-:W-:-:S09]  /*01a0*/  UISETP.NE.AND UP0, UPT, UR8, 0x3e8, UPT ;  /* 0x000003e80800788c */ /* 0x000fd2000bf05270 */
[----:B------:R-:W-:Y:S05]  /*01b0*/  BRA.U UP0, `(.L_x_3) ;  /* 0x0000032500f07547 */ /* 0x000fea000b800000 */
[----:B------:R-:W-:Y:S01]  /*01c0*/  FMUL R8, R0, R0 ;  /* 0x0000000000087220 */ /* 0x000fe20000400000 */
[----:B------:R-:W-:-:S04]  /*01d0*/  FMUL R9, R4, R4 ;  /* 0x0000000404097220 */ /* 0x000fc80000400000 */
[----:B------:R-:W-:-:S05]  /*01e0*/  FADD R6, R8, R9 ;  /* 0x0000000908067221 */ /* 0x000fca0000000000 */
[----:B------:R-:W-:Y:S01]  /*01f0*/  FSETP.GT.AND P0, PT, R6, 4, PT ;  /* 0x408000000600780b */ /* 0x000fe20003f04000 */
[----:B------:R-:W-:-:S12]  /*0200*/  HFMA2 R6, -RZ, RZ, 0, 0 ;  /* 0x00000000ff067431 */ /* 0x000fd800000001ff */
[----:B------:R-:W-:Y:S05]  /*0210*/  @P0 BRA `(.L_x_4) ;  /* 0x0000033400400947 */ /* 0x000fea0003800000 */
[----:B------:R-:W-:Y:S01]  /*0220*/  FADD R9, R8, -R9 ;  /* 0x8000000908097221 */ /* 0x000fe20000000000 */
[----:B------:R-:W-:-:S03]  /*0230*/  FADD R11, R0, R0 ;  /* 0x00000000000b7221 */ /* 0x000fc60000000000 */
[----:B------:R-:W-:Y:S01]  /*0240*/  FADD R9, R0, R9 ;  /* 0x0000000900097221 */ /* 0x000fe20000000000 */
[----:B------:R-:W-:-:S03]  /*0250*/  FFMA R11, R4, R11, R4 ;  /* 0x0000000b040b7223 */ /* 0x000fc60000000004 */
[----:B------:R-:W-:Y:S01]  /*0260*/  FMUL R8, R9, R9 ;  /* 0x0000000909087220 */ /* 0x000fe20000400000 */
[----:B------:R-:W-:-:S04]  /*0270*/  FMUL R13, R11, R11 ;  /* 0x0000000b0b0d7220 */ /* 0x000fc80000400000 */
[----:B------:R-:W-:-:S05]  /*0280*/  FADD R6, R8, R13 ;  /* 0x0000000d08067221 */ /* 0x000fca0000000000 */
[----:B------:R-:W-:Y:S02]  /*0290*/  FSETP.GT.AND P0, PT, R6, 4, PT ;  /* 0x408000000600780b */ /* 0x000fe40003f04000 */
[----:B------:R-:W-:-:S11]  /*02a0*/  MOV R6, 0x1 ;  /* 0x0000000100067802 */ /* 0x000fd60000000f00 */
        /* <DEDUP_REMOVED lines=18> */
[----:B------:R-:W-:Y:S01]  /*03d0*/  FSETP.GT.AND P0, PT, R6, 4, PT ;  /* 0x408000000600780b */ /* 0x000fe20003f04000 */
[----:B------:R-:W-:-:S12]  /*03e0*/  HFMA2 R6, -RZ, RZ, 0, 1.78813934326171875e-07 ;  /* 0x00000003ff067431 */ /* 0x000fd800000001ff */
        /* <DEDUP_REMOVED lines=29> */
[----:B------:R-:W-:-:S12]  /*05c0*/  HFMA2 R6, -RZ, RZ, 0, 3.5762786865234375e-07 ;  /* 0x00000006ff067431 */ /* 0x000fd800000001ff */
        /* <DEDUP_REMOVED lines=29> */
[----:B------:R-:W-:-:S12]  /*07a0*/  HFMA2 R6, -RZ, RZ, 0, 5.36441802978515625e-07 ;  /* 0x00000009ff067431 */ /* 0x000fd800000001ff */
        /* <DEDUP_REMOVED lines=29> */
[----:B------:R-:W-:-:S12]  /*0980*/  HFMA2 R6, -RZ, RZ, 0, 7.152557373046875e-07 ;  /* 0x0000000cff067431 */ /* 0x000fd800000001ff */
        /* <DEDUP_REMOVED lines=29> */
[----:B------:R-:W-:-:S12]  /*0b60*/  HFMA2 R6, -RZ, RZ, 0, 8.94069671630859375e-07 ;  /* 0x0000000fff067431 */ /* 0x000fd800000001ff */
        /* <DEDUP_REMOVED lines=29> */
[----:B------:R-:W-:-:S12]  /*0d40*/  HFMA2 R6, -RZ, RZ, 0, 1.07288360595703125e-06 ;  /* 0x00000012ff067431 */ /* 0x000fd800000001ff */
        /* <DEDUP_REMOVED lines=29> */
[----:B------:R-:W-:-:S12]  /*0f20*/  HFMA2 R6, -RZ, RZ, 0, 1.251697540283203125e-06 ;  /* 0x00000015ff067431 */ /* 0x000fd800000001ff */
        /* <DEDUP_REMOVED lines=29> */
[----:B------:R-:W-:-:S12]  /*1100*/  HFMA2 R6, -RZ, RZ, 0, 1.430511474609375e-06 ;  /* 0x00000018ff067431 */ /* 0x000fd800000001ff */
        /* <DEDUP_REMOVED lines=29> */
[----:B------:R-:W-:-:S12]  /*12e0*/  HFMA2 R6, -RZ, RZ, 0, 1.609325408935546875e-06 ;  /* 0x0000001bff067431 */ /* 0x000fd800000001ff */
        /* <DEDUP_REMOVED lines=59> */
[----:B------:R-:W-:-:S12]  /*16a0*/  HFMA2 R6, -RZ, RZ, 0, 1.966953277587890625e-06 ;  /* 0x00000021ff067431 */ /* 0x000fd800000001ff */
        /* <DEDUP_REMOVED lines=29> */
[----:B------:R-:W-:-:S12]  /*1880*/  HFMA2 R6, -RZ, RZ, 0, 2.1457672119140625e-06 ;  /* 0x00000024ff067431 */ /* 0x000fd800000001ff */
        /* <DEDUP_REMOVED lines=29> */
[----:B------:R-:W-:-:S12]  /*1a60*/  HFMA2 R6, -RZ, RZ, 0, 2.324581146240234375e-06 ;  /* 0x00000027ff067431 */ /* 0x000fd800000001ff */
        /* <DEDUP_REMOVED lines=29> */
[----:B------:R-:W-:-:S12]  /*1c40*/  HFMA2 R6, -RZ, RZ, 0, 2.50339508056640625e-06 ;  /* 0x0000002aff067431 */ /* 0x000fd800000001ff */
        /* <DEDUP_REMOVED lines=29> */
[----:B------:R-:W-:-:S12]  /*1e20*/  HFMA2 R6, -RZ, RZ, 0, 2.682209014892578125e-06 ;  /* 0x0000002dff067431 */ /* 0x000fd800000001ff */
        /* <DEDUP_REMOVED lines=29> */
[----:B------:R-:W-:-:S12]  /*2000*/  HFMA2 R6, -RZ, RZ, 0, 2.86102294921875e-06 ;  /* 0x00000030ff067431 */ /* 0x000fd800000001ff */
        /* <DEDUP_REMOVED lines=29> */
[----:B------:R-:W-:-:S12]  /*21e0*/  HFMA2 R6, -RZ, RZ, 0, 3.039836883544921875e-06 ;  /* 0x00000033ff067431 */ /* 0x000fd800000001ff */
        /* <DEDUP_REMOVED lines=29> */
[----:B------:R-:W-:-:S12]  /*23c0*/  HFMA2 R6, -RZ, RZ, 0, 3.21865081787109375e-06 ;  /* 0x00000036ff067431 */ /* 0x000fd800000001ff */
        /* <DEDUP_REMOVED lines=29> */
[----:B------:R-:W-:-:S12]  /*25a0*/  HFMA2 R6, -RZ, RZ, 0, 3.397464752197265625e-06 ;  /* 0x00000039ff067431 */ /* 0x000fd800000001ff */
        /* <DEDUP_REMOVED lines=59> */
[----:B------:R-:W-:-:S12]  /*2960*/  HFMA2 R6, -RZ, RZ, 0, 3.755092620849609375e-06 ;  /* 0x0000003fff067431 */ /* 0x000fd800000001ff */
        /* <DEDUP_REMOVED lines=29> */
[----:B------:R-:W-:-:S12]  /*2b40*/  HFMA2 R6, -RZ, RZ, 0, 3.93390655517578125e-06 ;  /* 0x00000042ff067431 */ /* 0x000fd800000001ff */
        /* <DEDUP_REMOVED lines=29> */
[----:B------:R-:W-:-:S12]  /*2d20*/  HFMA2 R6, -RZ, RZ, 0, 4.112720489501953125e-06 ;  /* 0x00000045ff067431 */ /* 0x000fd800000001ff */
        /* <DEDUP_REMOVED lines=29> */
[----:B------:R-:W-:-:S12]  /*2f00*/  HFMA2 R6, -RZ, RZ, 0, 4.291534423828125e-06 ;  /* 0x00000048ff067431 */ /* 0x000fd800000001ff */
        /* <DEDUP_REMOVED lines=29> */
[----:B------:R-:W-:-:S12]  /*30e0*/  HFMA2 R6, -RZ, RZ, 0, 4.470348358154296875e-06 ;  /* 0x0000004bff067431 */ /* 0x000fd800000001ff */
        /* <DEDUP_REMOVED lines=29> */
[----:B------:R-:W-:-:S12]  /*32c0*/  HFMA2 R6, -RZ, RZ, 0, 4.64916229248046875e-06 ;  /* 0x0000004eff067431 */ /* 0x000fd800000001ff */
        /* <DEDUP_REMOVED lines=29> */
[----:B------:R-:W-:-:S12]  /*34a0*/  HFMA2 R6, -RZ, RZ, 0, 4.827976226806640625e-06 ;  /* 0x00000051ff067431 */ /* 0x000fd800000001ff */
        /* <DEDUP_REMOVED lines=29> */
[----:B------:R-:W-:-:S12]  /*3680*/  HFMA2 R6, -RZ, RZ, 0, 5.0067901611328125e-06 ;  /* 0x00000054ff067431 */ /* 0x000fd800000001ff */
        /* <DEDUP_REMOVED lines=29> */
[----:B------:R-:W-:-:S12]  /*3860*/  HFMA2 R6, -RZ, RZ, 0, 5.185604095458984375e-06 ;  /* 0x00000057ff067431 */ /* 0x000fd800000001ff */
        /* <DEDUP_REMOVED lines=59> */
[----:B------:R-:W-:-:S12]  /*3c20*/  HFMA2 R6, -RZ, RZ, 0, 5.543231964111328125e-06 ;  /* 0x0000005dff067431 */ /* 0x000fd800000001ff */
        /* <DEDUP_REMOVED lines=29> */
[----:B------:R-:W-:-:S12]  /*3e00*/  HFMA2 R6, -RZ, RZ, 0, 5.7220458984375e-06 ;  /* 0x00000060ff067431 */ /* 0x000fd800000001ff */
        /* <DEDUP_REMOVED lines=29> */
[----:B------:R-:W-:-:S12]  /*3fe0*/  HFMA2 R6, -RZ, RZ, 0, 5.900859832763671875e-06 ;  /* 0x00000063ff067431 */ /* 0x000fd800000001ff */
        /* <DEDUP_REMOVED lines=29> */
[----:B------:R-:W-:-:S12]  /*41c0*/  HFMA2 R6, -RZ, RZ, 0, 6.07967376708984375e-06 ;  /* 0x00000066ff067431 */ /* 0x000fd800000001ff */
        /* <DEDUP_REMOVED lines=29> */
[----:B------:R-:W-:-:S12]  /*43a0*/  HFMA2 R6, -RZ, RZ, 0, 6.258487701416015625e-06 ;  /* 0x00000069ff067431 */ /* 0x000fd800000001ff */
        /* <DEDUP_REMOVED lines=29> */
[----:B------:R-:W-:-:S12]  /*4580*/  HFMA2 R6, -RZ, RZ, 0, 6.4373016357421875e-06 ;  /* 0x0000006cff067431 */ /* 0x000fd800000001ff */
        /* <DEDUP_REMOVED lines=29> */
[----:B------:R-:W-:-:S12]  /*4760*/  HFMA2 R6, -RZ, RZ, 0, 6.616115570068359375e-06 ;  /* 0x0000006fff067431 */ /* 0x000fd800000001ff */
        /* <DEDUP_REMOVED lines=29> */
[----:B------:R-:W-:-:S12]  /*4940*/  HFMA2 R6, -RZ, RZ, 0, 6.79492950439453125e-06 ;  /* 0x00000072ff067431 */ /* 0x000fd800000001ff */
        /* <DEDUP_REMOVED lines=29> */
[----:B------:R-:W-:-:S12]  /*4b20*/  HFMA2 R6, -RZ, RZ, 0, 6.973743438720703125e-06 ;  /* 0x00000075ff067431 */ /* 0x000fd800000001ff */
        /* <DEDUP_REMOVED lines=59> */
[----:B------:R-:W-:-:S12]  /*4ee0*/  HFMA2 R6, -RZ, RZ, 0, 7.331371307373046875e-06 ;  /* 0x0000007bff067431 */ /* 0x000fd800000001ff */
        /* <DEDUP_REMOVED lines=29> */
[----:B------:R-:W-:-:S12]  /*50c0*/  HFMA2 R6, -RZ, RZ, 0, 7.51018524169921875e-06 ;  /* 0x0000007eff067431 */ /* 0x000fd800000001ff */
        /* <DEDUP_REMOVED lines=29> */
[----:B------:R-:W-:-:S12]  /*52a0*/  HFMA2 R6, -RZ, RZ, 0, 7.688999176025390625e-06 ;  /* 0x00000081ff067431 */ /* 0x000fd800000001ff */
        /* <DEDUP_REMOVED lines=29> */
[----:B------:R-:W-:-:S12]  /*5480*/  HFMA2 R6, -RZ, RZ, 0, 7.8678131103515625e-06 ;  /* 0x00000084ff067431 */ /* 0x000fd800000001ff */
        /* <DEDUP_REMOVED lines=29> */
[----:B------:R-:W-:-:S12]  /*5660*/  HFMA2 R6, -RZ, RZ, 0, 8.046627044677734375e-06 ;  /* 0x00000087ff067431 */ /* 0x000fd800000001ff */
        /* <DEDUP_REMOVED lines=29> */
[----:B------:R-:W-:-:S12]  /*5840*/  HFMA2 R6, -RZ, RZ, 0, 8.22544097900390625e-06 ;  /* 0x0000008aff067431 */ /* 0x000fd800000001ff */
        /* <DEDUP_REMOVED lines=29> */
[----:B------:R-:W-:-:S12]  /*5a20*/  HFMA2 R6, -RZ, RZ, 0, 8.404254913330078125e-06 ;  /* 0x0000008dff067431 */ /* 0x000fd800000001ff */
        /* <DEDUP_REMOVED lines=29> */
[----:B------:R-:W-:-:S12]  /*5c00*/  HFMA2 R6, -RZ, RZ, 0, 8.58306884765625e-06 ;  /* 0x00000090ff067431 */ /* 0x000fd800000001ff */
        /* <DEDUP_REMOVED lines=29> */
[----:B------:R-:W-:-:S12]  /*5de0*/  HFMA2 R6, -RZ, RZ, 0, 8.761882781982421875e-06 ;  /* 0x00000093ff067431 */ /* 0x000fd800000001ff */
        /* <DEDUP_REMOVED lines=59> */
[----:B------:R-:W-:-:S12]  /*61a0*/  HFMA2 R6, -RZ, RZ, 0, 9.119510650634765625e-06 ;  /* 0x00000099ff067431 */ /* 0x000fd800000001ff */
        /* <DEDUP_REMOVED lines=29> */
[----:B------:R-:W-:-:S12]  /*6380*/  HFMA2 R6, -RZ, RZ, 0, 9.2983245849609375e-06 ;  /* 0x0000009cff067431 */ /* 0x000fd800000001ff */
        /* <DEDUP_REMOVED lines=29> */
[----:B------:R-:W-:-:S12]  /*6560*/  HFMA2 R6, -RZ, RZ, 0, 9.477138519287109375e-06 ;  /* 0x0000009fff067431 */ /* 0x000fd800000001ff */
        /* <DEDUP_REMOVED lines=29> */
[----:B------:R-:W-:-:S12]  /*6740*/  HFMA2 R6, -RZ, RZ, 0, 9.65595245361328125e-06 ;  /* 0x000000a2ff067431 */ /* 0x000fd800000001ff */
        /* <DEDUP_REMOVED lines=29> */
[----:B------:R-:W-:-:S12]  /*6920*/  HFMA2 R6, -RZ, RZ, 0, 9.834766387939453125e-06 ;  /* 0x000000a5ff067431 */ /* 0x000fd800000001ff */
        /* <DEDUP_REMOVED lines=29> */
[----:B------:R-:W-:-:S12]  /*6b00*/  HFMA2 R6, -RZ, RZ, 0, 1.0013580322265625e-05 ;  /* 0x000000a8ff067431 */ /* 0x000fd800000001ff */
        /* <DEDUP_REMOVED lines=29> */
[----:B------:R-:W-:-:S12]  /*6ce0*/  HFMA2 R6, -RZ, RZ, 0, 1.0192394256591796875e-05 ;  /* 0x000000abff067431 */ /* 0x000fd800000001ff */
        /* <DEDUP_REMOVED lines=29> */
[----:B------:R-:W-:-:S12]  /*6ec0*/  HFMA2 R6, -RZ, RZ, 0, 1.037120819091796875e-05 ;  /* 0x000000aeff067431 */ /* 0x000fd800000001ff */
        /* <DEDUP_REMOVED lines=29> */
[----:B------:R-:W-:-:S12]  /*70a0*/  HFMA2 R6, -RZ, RZ, 0, 1.0550022125244140625e-05 ;  /* 0x000000b1ff067431 */ /* 0x000fd800000001ff */
        /* <DEDUP_REMOVED lines=59> */
[----:B------:R-:W-:-:S12]  /*7460*/  HFMA2 R6, -RZ, RZ, 0, 1.0907649993896484375e-05 ;  /* 0x000000b7ff067431 */ /* 0x000fd800000001ff */
        /* <DEDUP_REMOVED lines=29> */
[----:B------:R-:W-:-:S12]  /*7640*/  HFMA2 R6, -RZ, RZ, 0, 1.108646392822265625e-05 ;  /* 0x000000baff067431 */ /* 0x000fd800000001ff */
        /* <DEDUP_REMOVED lines=29> */
[----:B------:R-:W-:-:S12]  /*7820*/  HFMA2 R6, -RZ, RZ, 0, 1.1265277862548828125e-05 ;  /* 0x000000bdff067431 */ /* 0x000fd800000001ff */
        /* <DEDUP_REMOVED lines=29> */
[----:B------:R-:W-:-:S12]  /*7a00*/  HFMA2 R6, -RZ, RZ, 0, 1.1444091796875e-05 ;  /* 0x000000c0ff067431 */ /* 0x000fd800000001ff */
        /* <DEDUP_REMOVED lines=29> */
[----:B------:R-:W-:-:S12]  /*7be0*/  HFMA2 R6, -RZ, RZ, 0, 1.1622905731201171875e-05 ;  /* 0x000000c3ff067431 */ /* 0x000fd800000001ff */
        /* <DEDUP_REMOVED lines=29> */
[----:B------:R-:W-:-:S12]  /*7dc0*/  HFMA2 R6, -RZ, RZ, 0, 1.180171966552734375e-05 ;  /* 0x000000c6ff067431 */ /* 0x000fd800000001ff */
        /* <DEDUP_REMOVED lines=29> */
[----:B------:R-:W-:-:S12]  /*7fa0*/  HFMA2 R6, -RZ, RZ, 0, 1.1980533599853515625e-05 ;  /* 0x000000c9ff067431 */ /* 0x000fd800000001ff */
        /* <DEDUP_REMOVED lines=29> */
[----:B------:R-:W-:-:S12]  /*8180*/  HFMA2 R6, -RZ, RZ, 0, 1.21593475341796875e-05 ;  /* 0x000000ccff067431 */ /* 0x000fd800000001ff */
        /* <DEDUP_REMOVED lines=29> */
[----:B------:R-:W-:-:S12]  /*8360*/  HFMA2 R6, -RZ, RZ, 0, 1.2338161468505859375e-05 ;  /* 0x000000cfff067431 */ /* 0x000fd800000001ff */
        /* <DEDUP_REMOVED lines=59> */
[----:B------:R-:W-:-:S12]  /*8720*/  HFMA2 R6, -RZ, RZ, 0, 1.2695789337158203125e-05 ;  /* 0x000000d5ff067431 */ /* 0x000fd800000001ff */
        /* <DEDUP_REMOVED lines=29> */
[----:B------:R-:W-:-:S12]  /*8900*/  HFMA2 R6, -RZ, RZ, 0, 1.2874603271484375e-05 ;  /* 0x000000d8ff067431 */ /* 0x000fd800000001ff */
        /* <DEDUP_REMOVED lines=29> */
[----:B------:R-:W-:-:S12]  /*8ae0*/  HFMA2 R6, -RZ, RZ, 0, 1.3053417205810546875e-05 ;  /* 0x000000dbff067431 */ /* 0x000fd800000001ff */
        /* <DEDUP_REMOVED lines=29> */
[----:B------:R-:W-:-:S12]  /*8cc0*/  HFMA2 R6, -RZ, RZ, 0, 1.323223114013671875e-05 ;  /* 0x000000deff067431 */ /* 0x000fd800000001ff */
        /* <DEDUP_REMOVED lines=29> */
[----:B------:R-:W-:-:S12]  /*8ea0*/  HFMA2 R6, -RZ, RZ, 0, 1.3411045074462890625e-05 ;  /* 0x000000e1ff067431 */ /* 0x000fd800000001ff */
        /* <DEDUP_REMOVED lines=29> */
[----:B------:R-:W-:-:S12]  /*9080*/  HFMA2 R6, -RZ, RZ, 0, 1.35898590087890625e-05 ;  /* 0x000000e4ff067431 */ /* 0x000fd800000001ff */
        /* <DEDUP_REMOVED lines=29> */
[----:B------:R-:W-:-:S12]  /*9260*/  HFMA2 R6, -RZ, RZ, 0, 1.3768672943115234375e-05 ;  /* 0x000000e7ff067431 */ /* 0x000fd800000001ff */
        /* <DEDUP_REMOVED lines=29> */
[----:B------:R-:W-:-:S12]  /*9440*/  HFMA2 R6, -RZ, RZ, 0, 1.394748687744140625e-05 ;  /* 0x000000eaff067431 */ /* 0x000fd800000001ff */
        /* <DEDUP_REMOVED lines=29> */
[----:B------:R-:W-:-:S12]  /*9620*/  HFMA2 R6, -RZ, RZ, 0, 1.4126300811767578125e-05 ;  /* 0x000000edff067431 */ /* 0x000fd800000001ff */
        /* <DEDUP_REMOVED lines=59> */
[----:B------:R-:W-:-:S12]  /*99e0*/  HFMA2 R6, -RZ, RZ, 0, 1.4483928680419921875e-05 ;  /* 0x000000f3ff067431 */ /* 0x000fd800000001ff */
        /* <DEDUP_REMOVED lines=29> */
[----:B------:R-:W-:-:S12]  /*9bc0*/  HFMA2 R6, -RZ, RZ, 0, 1.466274261474609375e-05 ;  /* 0x000000f6ff067431 */ /* 0x000fd800000001ff */
        /* <DEDUP_REMOVED lines=29> */
[----:B------:R-:W-:-:S12]  /*9da0*/  HFMA2 R6, -RZ, RZ, 0, 1.4841556549072265625e-05 ;  /* 0x000000f9ff067431 */ /* 0x000fd800000001ff */
        /* <DEDUP_REMOVED lines=29> */
[----:B------:R-:W-:-:S12]  /*9f80*/  HFMA2 R6, -RZ, RZ, 0, 1.50203704833984375e-05 ;  /* 0x000000fcff067431 */ /* 0x000fd800000001ff */
        /* <DEDUP_REMOVED lines=29> */
[----:B------:R-:W-:-:S12]  /*a160*/  HFMA2 R6, -RZ, RZ, 0, 1.5199184417724609375e-05 ;  /* 0x000000ffff067431 */ /* 0x000fd800000001ff */
        /* <DEDUP_REMOVED lines=29> */
[----:B------:R-:W-:-:S12]  /*a340*/  HFMA2 R6, -RZ, RZ, 0, 1.537799835205078125e-05 ;  /* 0x00000102ff067431 */ /* 0x000fd800000001ff */
        /* <DEDUP_REMOVED lines=29> */
[----:B------:R-:W-:-:S12]  /*a520*/  HFMA2 R6, -RZ, RZ, 0, 1.5556812286376953125e-05 ;  /* 0x00000105ff067431 */ /* 0x000fd800000001ff */
        /* <DEDUP_REMOVED lines=29> */
[----:B------:R-:W-:-:S12]  /*a700*/  HFMA2 R6, -RZ, RZ, 0, 1.5735626220703125e-05 ;  /* 0x00000108ff067431 */ /* 0x000fd800000001ff */
        /* <DEDUP_REMOVED lines=29> */
[----:B------:R-:W-:-:S12]  /*a8e0*/  HFMA2 R6, -RZ, RZ, 0, 1.5914440155029296875e-05 ;  /* 0x0000010bff067431 */ /* 0x000fd800000001ff */
        /* <DEDUP_REMOVED lines=59> */
[----:B------:R-:W-:-:S12]  /*aca0*/  HFMA2 R6, -RZ, RZ, 0, 1.6272068023681640625e-05 ;  /* 0x00000111ff067431 */ /* 0x000fd800000001ff */
        /* <DEDUP_REMOVED lines=29> */
[----:B------:R-:W-:-:S12]  /*ae80*/  HFMA2 R6, -RZ, RZ, 0, 1.64508819580078125e-05 ;  /* 0x00000114ff067431 */ /* 0x000fd800000001ff */
        /* <DEDUP_REMOVED lines=29> */
[----:B------:R-:W-:-:S12]  /*b060*/  HFMA2 R6, -RZ, RZ, 0, 1.6629695892333984375e-05 ;  /* 0x00000117ff067431 */ /* 0x000fd800000001ff */
        /* <DEDUP_REMOVED lines=29> */
[----:B------:R-:W-:-:S12]  /*b240*/  HFMA2 R6, -RZ, RZ, 0, 1.680850982666015625e-05 ;  /* 0x0000011aff067431 */ /* 0x000fd800000001ff */
        /* <DEDUP_REMOVED lines=29> */
[----:B------:R-:W-:-:S12]  /*b420*/  HFMA2 R6, -RZ, RZ, 0, 1.6987323760986328125e-05 ;  /* 0x0000011dff067431 */ /* 0x000fd800000001ff */
        /* <DEDUP_REMOVED lines=29> */
[----:B------:R-:W-:-:S12]  /*b600*/  HFMA2 R6, -RZ, RZ, 0, 1.71661376953125e-05 ;  /* 0x00000120ff067431 */ /* 0x000fd800000001ff */
        /* <DEDUP_REMOVED lines=29> */
[----:B------:R-:W-:-:S12]  /*b7e0*/  HFMA2 R6, -RZ, RZ, 0, 1.7344951629638671875e-05 ;  /* 0x00000123ff067431 */ /* 0x000fd800000001ff */
        /* <DEDUP_REMOVED lines=29> */
[----:B------:R-:W-:-:S12]  /*b9c0*/  HFMA2 R6, -RZ, RZ, 0, 1.752376556396484375e-05 ;  /* 0x00000126ff067431 */ /* 0x000fd800000001ff */
        /* <DEDUP_REMOVED lines=29> */
[----:B------:R-:W-:-:S12]  /*bba0*/  HFMA2 R6, -RZ, RZ, 0, 1.7702579498291015625e-05 ;  /* 0x00000129ff067431 */ /* 0x000fd800000001ff */
        /* <DEDUP_REMOVED lines=59> */
[----:B------:R-:W-:-:S12]  /*bf60*/  HFMA2 R6, -RZ, RZ, 0, 1.8060207366943359375e-05 ;  /* 0x0000012fff067431 */ /* 0x000fd800000001ff */
        /* <DEDUP_REMOVED lines=29> */
[----:B------:R-:W-:-:S12]  /*c140*/  HFMA2 R6, -RZ, RZ, 0, 1.823902130126953125e-05 ;  /* 0x00000132ff067431 */ /* 0x000fd800000001ff */
        /* <DEDUP_REMOVED lines=29> */
[----:B------:R-:W-:-:S12]  /*c320*/  HFMA2 R6, -RZ, RZ, 0, 1.8417835235595703125e-05 ;  /* 0x00000135ff067431 */ /* 0x000fd800000001ff */
        /* <DEDUP_REMOVED lines=29> */
[----:B------:R-:W-:-:S12]  /*c500*/  HFMA2 R6, -RZ, RZ, 0, 1.8596649169921875e-05 ;  /* 0x00000138ff067431 */ /* 0x000fd800000001ff */
        /* <DEDUP_REMOVED lines=29> */
[----:B------:R-:W-:-:S12]  /*c6e0*/  HFMA2 R6, -RZ, RZ, 0, 1.8775463104248046875e-05 ;  /* 0x0000013bff067431 */ /* 0x000fd800000001ff */
        /* <DEDUP_REMOVED lines=29> */
[----:B------:R-:W-:-:S12]  /*c8c0*/  HFMA2 R6, -RZ, RZ, 0, 1.895427703857421875e-05 ;  /* 0x0000013eff067431 */ /* 0x000fd800000001ff */
        /* <DEDUP_REMOVED lines=29> */
[----:B------:R-:W-:-:S12]  /*caa0*/  HFMA2 R6, -RZ, RZ, 0, 1.9133090972900390625e-05 ;  /* 0x00000141ff067431 */ /* 0x000fd800000001ff */
        /* <DEDUP_REMOVED lines=29> */
[----:B------:R-:W-:-:S12]  /*cc80*/  HFMA2 R6, -RZ, RZ, 0, 1.93119049072265625e-05 ;  /* 0x00000144ff067431 */ /* 0x000fd800000001ff */
        /* <DEDUP_REMOVED lines=29> */
[----:B------:R-:W-:-:S12]  /*ce60*/  HFMA2 R6, -RZ, RZ, 0, 1.9490718841552734375e-05 ;  /* 0x00000147ff067431 */ /* 0x000fd800000001ff */
        /* <DEDUP_REMOVED lines=59> */
[----:B------:R-:W-:-:S12]  /*d220*/  HFMA2 R6, -RZ, RZ, 0, 1.9848346710205078125e-05 ;  /* 0x0000014dff067431 */ /* 0x000fd800000001ff */
        /* <DEDUP_REMOVED lines=29> */
[----:B------:R-:W-:-:S12]  /*d400*/  HFMA2 R6, -RZ, RZ, 0, 2.002716064453125e-05 ;  /* 0x00000150ff067431 */ /* 0x000fd800000001ff */
        /* <DEDUP_REMOVED lines=29> */
[----:B------:R-:W-:-:S12]  /*d5e0*/  HFMA2 R6, -RZ, RZ, 0, 2.0205974578857421875e-05 ;  /* 0x00000153ff067431 */ /* 0x000fd800000001ff */
        /* <DEDUP_REMOVED lines=29> */
[----:B------:R-:W-:-:S12]  /*d7c0*/  HFMA2 R6, -RZ, RZ, 0, 2.038478851318359375e-05 ;  /* 0x00000156ff067431 */ /* 0x000fd800000001ff */
        /* <DEDUP_REMOVED lines=29> */
[----:B------:R-:W-:-:S12]  /*d9a0*/  HFMA2 R6, -RZ, RZ, 0, 2.0563602447509765625e-05 ;  /* 0x00000159ff067431 */ /* 0x000fd800000001ff */
        /* <DEDUP_REMOVED lines=29> */
[----:B------:R-:W-:-:S12]  /*db80*/  HFMA2 R6, -RZ, RZ, 0, 2.07424163818359375e-05 ;  /* 0x0000015cff067431 */ /* 0x000fd800000001ff */
        /* <DEDUP_REMOVED lines=29> */
[----:B------:R-:W-:-:S12]  /*dd60*/  HFMA2 R6, -RZ, RZ, 0, 2.0921230316162109375e-05 ;  /* 0x0000015fff067431 */ /* 0x000fd800000001ff */
        /* <DEDUP_REMOVED lines=29> */
[----:B------:R-:W-:-:S12]  /*df40*/  HFMA2 R6, -RZ, RZ, 0, 2.110004425048828125e-05 ;  /* 0x00000162ff067431 */ /* 0x000fd800000001ff */
        /* <DEDUP_REMOVED lines=29> */
[----:B------:R-:W-:-:S12]  /*e120*/  HFMA2 R6, -RZ, RZ, 0, 2.1278858184814453125e-05 ;  /* 0x00000165ff067431 */ /* 0x000fd800000001ff */
        /* <DEDUP_REMOVED lines=59> */
[----:B------:R-:W-:-:S12]  /*e4e0*/  HFMA2 R6, -RZ, RZ, 0, 2.1636486053466796875e-05 ;  /* 0x0000016bff067431 */ /* 0x000fd800000001ff */
        /* <DEDUP_REMOVED lines=29> */
[----:B------:R-:W-:-:S12]  /*e6c0*/  HFMA2 R6, -RZ, RZ, 0, 2.181529998779296875e-05 ;  /* 0x0000016eff067431 */ /* 0x000fd800000001ff */
        /* <DEDUP_REMOVED lines=29> */
[----:B------:R-:W-:-:S12]  /*e8a0*/  HFMA2 R6, -RZ, RZ, 0, 2.1994113922119140625e-05 ;  /* 0x00000171ff067431 */ /* 0x000fd800000001ff */
        /* <DEDUP_REMOVED lines=29> */
[----:B------:R-:W-:-:S12]  /*ea80*/  HFMA2 R6, -RZ, RZ, 0, 2.21729278564453125e-05 ;  /* 0x00000174ff067431 */ /* 0x000fd800000001ff */
        /* <DEDUP_REMOVED lines=29> */
[----:B------:R-:W-:-:S12]  /*ec60*/  HFMA2 R6, -RZ, RZ, 0, 2.2351741790771484375e-05 ;  /* 0x00000177ff067431 */ /* 0x000fd800000001ff */
        /* <DEDUP_REMOVED lines=29> */
[----:B------:R-:W-:-:S12]  /*ee40*/  HFMA2 R6, -RZ, RZ, 0, 2.253055572509765625e-05 ;  /* 0x0000017aff067431 */ /* 0x000fd800000001ff */
        /* <DEDUP_REMOVED lines=29> */
[----:B------:R-:W-:-:S12]  /*f020*/  HFMA2 R6, -RZ, RZ, 0, 2.2709369659423828125e-05 ;  /* 0x0000017dff067431 */ /* 0x000fd800000001ff */
        /* <DEDUP_REMOVED lines=29> */
[----:B------:R-:W-:-:S12]  /*f200*/  HFMA2 R6, -RZ, RZ, 0, 2.288818359375e-05 ;  /* 0x00000180ff067431 */ /* 0x000fd800000001ff */
        /* <DEDUP_REMOVED lines=29> */
[----:B------:R-:W-:-:S12]  /*f3e0*/  HFMA2 R6, -RZ, RZ, 0, 2.3066997528076171875e-05 ;  /* 0x00000183ff067431 */ /* 0x000fd800000001ff */
        /* <DEDUP_REMOVED lines=59> */
[----:B------:R-:W-:-:S12]  /*f7a0*/  HFMA2 R6, -RZ, RZ, 0, 2.3424625396728515625e-05 ;  /* 0x00000189ff067431 */ /* 0x000fd800000001ff */
        /* <DEDUP_REMOVED lines=29> */
[----:B------:R-:W-:-:S12]  /*f980*/  HFMA2 R6, -RZ, RZ, 0, 2.36034393310546875e-05 ;  /* 0x0000018cff067431 */ /* 0x000fd800000001ff */
        /* <DEDUP_REMOVED lines=29> */
[----:B------:R-:W-:-:S12]  /*fb60*/  HFMA2 R6, -RZ, RZ, 0, 2.3782253265380859375e-05 ;  /* 0x0000018fff067431 */ /* 0x000fd800000001ff */
        /* <DEDUP_REMOVED lines=29> */
[----:B------:R-:W-:-:S12]  /*fd40*/  HFMA2 R6, -RZ, RZ, 0, 2.396106719970703125e-05 ;  /* 0x00000192ff067431 */ /* 0x000fd800000001ff */
        /* <DEDUP_REMOVED lines=29> */
[----:B------:R-:W-:-:S12]  /*ff20*/  HFMA2 R6, -RZ, RZ, 0, 2.4139881134033203125e-05 ;  /* 0x00000195ff067431 */ /* 0x000fd800000001ff */
        /* <DEDUP_REMOVED lines=29> */
[----:B------:R-:W-:-:S12]  /*10100*/  HFMA2 R6, -RZ, RZ, 0, 2.4318695068359375e-05 ;  /* 0x00000198ff067431 */ /* 0x000fd800000001ff */
        /* <DEDUP_REMOVED lines=29> */
[----:B------:R-:W-:-:S12]  /*102e0*/  HFMA2 R6, -RZ, RZ, 0, 2.4497509002685546875e-05 ;  /* 0x0000019bff067431 */ /* 0x000fd800000001ff */
        /* <DEDUP_REMOVED lines=29> */
[----:B------:R-:W-:-:S12]  /*104c0*/  HFMA2 R6, -RZ, RZ, 0, 2.467632293701171875e-05 ;  /* 0x0000019eff067431 */ /* 0x000fd800000001ff */
        /* <DEDUP_REMOVED lines=29> */
[----:B------:R-:W-:-:S12]  /*106a0*/  HFMA2 R6, -RZ, RZ, 0, 2.4855136871337890625e-05 ;  /* 0x000001a1ff067431 */ /* 0x000fd800000001ff */
        /* <DEDUP_REMOVED lines=59> */
[----:B------:R-:W-:-:S12]  /*10a60*/  HFMA2 R6, -RZ, RZ, 0, 2.5212764739990234375e-05 ;  /* 0x000001a7ff067431 */ /* 0x000fd800000001ff */
        /* <DEDUP_REMOVED lines=29> */
[----:B------:R-:W-:-:S12]  /*10c40*/  HFMA2 R6, -RZ, RZ, 0, 2.539157867431640625e-05 ;  /* 0x000001aaff067431 */ /* 0x000fd800000001ff */
        /* <DEDUP_REMOVED lines=29> */
[----:B------:R-:W-:-:S12]  /*10e20*/  HFMA2 R6, -RZ, RZ, 0, 2.5570392608642578125e-05 ;  /* 0x000001adff067431 */ /* 0x000fd800000001ff */
        /* <DEDUP_REMOVED lines=29> */
[----:B------:R-:W-:-:S12]  /*11000*/  HFMA2 R6, -RZ, RZ, 0, 2.574920654296875e-05 ;  /* 0x000001b0ff067431 */ /* 0x000fd800000001ff */
        /* <DEDUP_REMOVED lines=29> */
[----:B------:R-:W-:-:S12]  /*111e0*/  HFMA2 R6, -RZ, RZ, 0, 2.5928020477294921875e-05 ;  /* 0x000001b3ff067431 */ /* 0x000fd800000001ff */
        /* <DEDUP_REMOVED lines=29> */
[----:B------:R-:W-:-:S12]  /*113c0*/  HFMA2 R6, -RZ, RZ, 0, 2.610683441162109375e-05 ;  /* 0x000001b6ff067431 */ /* 0x000fd800000001ff */
        /* <DEDUP_REMOVED lines=29> */
[----:B------:R-:W-:-:S12]  /*115a0*/  HFMA2 R6, -RZ, RZ, 0, 2.6285648345947265625e-05 ;  /* 0x000001b9ff067431 */ /* 0x000fd800000001ff */
        /* <DEDUP_REMOVED lines=29> */
[----:B------:R-:W-:-:S12]  /*11780*/  HFMA2 R6, -RZ, RZ, 0, 2.64644622802734375e-05 ;  /* 0x000001bcff067431 */ /* 0x000fd800000001ff */
        /* <DEDUP_REMOVED lines=29> */
[----:B------:R-:W-:-:S12]  /*11960*/  HFMA2 R6, -RZ, RZ, 0, 2.6643276214599609375e-05 ;  /* 0x000001bfff067431 */ /* 0x000fd800000001ff */
        /* <DEDUP_REMOVED lines=59> */
[----:B------:R-:W-:-:S12]  /*11d20*/  HFMA2 R6, -RZ, RZ, 0, 2.7000904083251953125e-05 ;  /* 0x000001c5ff067431 */ /* 0x000fd800000001ff */
        /* <DEDUP_REMOVED lines=29> */
[----:B------:R-:W-:-:S12]  /*11f00*/  HFMA2 R6, -RZ, RZ, 0, 2.7179718017578125e-05 ;  /* 0x000001c8ff067431 */ /* 0x000fd800000001ff */
        /* <DEDUP_REMOVED lines=29> */
[----:B------:R-:W-:-:S12]  /*120e0*/  HFMA2 R6, -RZ, RZ, 0, 2.7358531951904296875e-05 ;  /* 0x000001cbff067431 */ /* 0x000fd800000001ff */
        /* <DEDUP_REMOVED lines=29> */
[----:B------:R-:W-:-:S12]  /*122c0*/  HFMA2 R6, -RZ, RZ, 0, 2.753734588623046875e-05 ;  /* 0x000001ceff067431 */ /* 0x000fd800000001ff */
        /* <DEDUP_REMOVED lines=29> */
[----:B------:R-:W-:-:S12]  /*124a0*/  HFMA2 R6, -RZ, RZ, 0, 2.7716159820556640625e-05 ;  /* 0x000001d1ff067431 */ /* 0x000fd800000001ff */
        /* <DEDUP_REMOVED lines=29> */
[----:B------:R-:W-:-:S12]  /*12680*/  HFMA2 R6, -RZ, RZ, 0, 2.78949737548828125e-05 ;  /* 0x000001d4ff067431 */ /* 0x000fd800000001ff */
        /* <DEDUP_REMOVED lines=29> */
[----:B------:R-:W-:-:S12]  /*12860*/  HFMA2 R6, -RZ, RZ, 0, 2.8073787689208984375e-05 ;  /* 0x000001d7ff067431 */ /* 0x000fd800000001ff */
        /* <DEDUP_REMOVED lines=29> */
[----:B------:R-:W-:-:S12]  /*12a40*/  HFMA2 R6, -RZ, RZ, 0, 2.825260162353515625e-05 ;  /* 0x000001daff067431 */ /* 0x000fd800000001ff */
        /* <DEDUP_REMOVED lines=29> */
[----:B------:R-:W-:-:S12]  /*12c20*/  HFMA2 R6, -RZ, RZ, 0, 2.8431415557861328125e-05 ;  /* 0x000001ddff067431 */ /* 0x000fd800000001ff */
        /* <DEDUP_REMOVED lines=59> */
[----:B------:R-:W-:-:S12]  /*12fe0*/  HFMA2 R6, -RZ, RZ, 0, 2.8789043426513671875e-05 ;  /* 0x000001e3ff067431 */ /* 0x000fd800000001ff */
        /* <DEDUP_REMOVED lines=29> */
[----:B------:R-:W-:-:S12]  /*131c0*/  HFMA2 R6, -RZ, RZ, 0, 2.896785736083984375e-05 ;  /* 0x000001e6ff067431 */ /* 0x000fd800000001ff */
        /* <DEDUP_REMOVED lines=29> */
[----:B------:R-:W-:-:S12]  /*133a0*/  HFMA2 R6, -RZ, RZ, 0, 2.9146671295166015625e-05 ;  /* 0x000001e9ff067431 */ /* 0x000fd800000001ff */
        /* <DEDUP_REMOVED lines=29> */
[----:B------:R-:W-:-:S12]  /*13580*/  HFMA2 R6, -RZ, RZ, 0, 2.93254852294921875e-05 ;  /* 0x000001ecff067431 */ /* 0x000fd800000001ff */
        /* <DEDUP_REMOVED lines=29> */
[----:B------:R-:W-:-:S12]  /*13760*/  HFMA2 R6, -RZ, RZ, 0, 2.9504299163818359375e-05 ;  /* 0x000001efff067431 */ /* 0x000fd800000001ff */
        /* <DEDUP_REMOVED lines=29> */
[----:B------:R-:W-:-:S12]  /*13940*/  HFMA2 R6, -RZ, RZ, 0, 2.968311309814453125e-05 ;  /* 0x000001f2ff067431 */ /* 0x000fd800000001ff */
        /* <DEDUP_REMOVED lines=29> */
[----:B------:R-:W-:-:S12]  /*13b20*/  HFMA2 R6, -RZ, RZ, 0, 2.9861927032470703125e-05 ;  /* 0x000001f5ff067431 */ /* 0x000fd800000001ff */
        /* <DEDUP_REMOVED lines=29> */
[----:B------:R-:W-:-:S12]  /*13d00*/  HFMA2 R6, -RZ, RZ, 0, 3.0040740966796875e-05 ;  /* 0x000001f8ff067431 */ /* 0x000fd800000001ff */
        /* <DEDUP_REMOVED lines=29> */
[----:B------:R-:W-:-:S12]  /*13ee0*/  HFMA2 R6, -RZ, RZ, 0, 3.0219554901123046875e-05 ;  /* 0x000001fbff067431 */ /* 0x000fd800000001ff */
        /* <DEDUP_REMOVED lines=59> */
[----:B------:R-:W-:-:S12]  /*142a0*/  HFMA2 R6, -RZ, RZ, 0, 3.0577182769775390625e-05 ;  /* 0x00000201ff067431 */ /* 0x000fd800000001ff */
        /* <DEDUP_REMOVED lines=29> */
[----:B------:R-:W-:-:S12]  /*14480*/  HFMA2 R6, -RZ, RZ, 0, 3.07559967041015625e-05 ;  /* 0x00000204ff067431 */ /* 0x000fd800000001ff */
        /* <DEDUP_REMOVED lines=29> */
[----:B------:R-:W-:-:S12]  /*14660*/  HFMA2 R6, -RZ, RZ, 0, 3.0934810638427734375e-05 ;  /* 0x00000207ff067431 */ /* 0x000fd800000001ff */
        /* <DEDUP_REMOVED lines=29> */
[----:B------:R-:W-:-:S12]  /*14840*/  HFMA2 R6, -RZ, RZ, 0, 3.111362457275390625e-05 ;  /* 0x0000020aff067431 */ /* 0x000fd800000001ff */
        /* <DEDUP_REMOVED lines=29> */
[----:B------:R-:W-:-:S12]  /*14a20*/  HFMA2 R6, -RZ, RZ, 0, 3.1292438507080078125e-05 ;  /* 0x0000020dff067431 */ /* 0x000fd800000001ff */
        /* <DEDUP_REMOVED lines=29> */
[----:B------:R-:W-:-:S12]  /*14c00*/  HFMA2 R6, -RZ, RZ, 0, 3.147125244140625e-05 ;  /* 0x00000210ff067431 */ /* 0x000fd800000001ff */
        /* <DEDUP_REMOVED lines=29> */
[----:B------:R-:W-:-:S12]  /*14de0*/  HFMA2 R6, -RZ, RZ, 0, 3.1650066375732421875e-05 ;  /* 0x00000213ff067431 */ /* 0x000fd800000001ff */
        /* <DEDUP_REMOVED lines=29> */
[----:B------:R-:W-:-:S12]  /*14fc0*/  HFMA2 R6, -RZ, RZ, 0, 3.182888031005859375e-05 ;  /* 0x00000216ff067431 */ /* 0x000fd800000001ff */
        /* <DEDUP_REMOVED lines=29> */
[----:B------:R-:W-:-:S12]  /*151a0*/  HFMA2 R6, -RZ, RZ, 0, 3.2007694244384765625e-05 ;  /* 0x00000219ff067431 */ /* 0x000fd800000001ff */
        /* <DEDUP_REMOVED lines=59> */
[----:B------:R-:W-:-:S12]  /*15560*/  HFMA2 R6, -RZ, RZ, 0, 3.2365322113037109375e-05 ;  /* 0x0000021fff067431 */ /* 0x000fd800000001ff */
        /* <DEDUP_REMOVED lines=29> */
[----:B------:R-:W-:-:S12]  /*15740*/  HFMA2 R6, -RZ, RZ, 0, 3.254413604736328125e-05 ;  /* 0x00000222ff067431 */ /* 0x000fd800000001ff */
        /* <DEDUP_REMOVED lines=29> */
[----:B------:R-:W-:-:S12]  /*15920*/  HFMA2 R6, -RZ, RZ, 0, 3.2722949981689453125e-05 ;  /* 0x00000225ff067431 */ /* 0x000fd800000001ff */
        /* <DEDUP_REMOVED lines=29> */
[----:B------:R-:W-:-:S12]  /*15b00*/  HFMA2 R6, -RZ, RZ, 0, 3.2901763916015625e-05 ;  /* 0x00000228ff067431 */ /* 0x000fd800000001ff */
        /* <DEDUP_REMOVED lines=29> */
[----:B------:R-:W-:-:S12]  /*15ce0*/  HFMA2 R6, -RZ, RZ, 0, 3.3080577850341796875e-05 ;  /* 0x0000022bff067431 */ /* 0x000fd800000001ff */
        /* <DEDUP_REMOVED lines=29> */
[----:B------:R-:W-:-:S12]  /*15ec0*/  HFMA2 R6, -RZ, RZ, 0, 3.325939178466796875e-05 ;  /* 0x0000022eff067431 */ /* 0x000fd800000001ff */
        /* <DEDUP_REMOVED lines=29> */
[----:B------:R-:W-:-:S12]  /*160a0*/  HFMA2 R6, -RZ, RZ, 0, 3.3438205718994140625e-05 ;  /* 0x00000231ff067431 */ /* 0x000fd800000001ff */
        /* <DEDUP_REMOVED lines=29> */
[----:B------:R-:W-:-:S12]  /*16280*/  HFMA2 R6, -RZ, RZ, 0, 3.36170196533203125e-05 ;  /* 0x00000234ff067431 */ /* 0x000fd800000001ff */
        /* <DEDUP_REMOVED lines=29> */
[----:B------:R-:W-:-:S12]  /*16460*/  HFMA2 R6, -RZ, RZ, 0, 3.3795833587646484375e-05 ;  /* 0x00000237ff067431 */ /* 0x000fd800000001ff */
        /* <DEDUP_REMOVED lines=59> */
[----:B------:R-:W-:-:S12]  /*16820*/  HFMA2 R6, -RZ, RZ, 0, 3.4153461456298828125e-05 ;  /* 0x0000023dff067431 */ /* 0x000fd800000001ff */
        /* <DEDUP_REMOVED lines=29> */
[----:B------:R-:W-:-:S12]  /*16a00*/  HFMA2 R6, -RZ, RZ, 0, 3.4332275390625e-05 ;  /* 0x00000240ff067431 */ /* 0x000fd800000001ff */
        /* <DEDUP_REMOVED lines=29> */
[----:B------:R-:W-:-:S12]  /*16be0*/  HFMA2 R6, -RZ, RZ, 0, 3.4511089324951171875e-05 ;  /* 0x00000243ff067431 */ /* 0x000fd800000001ff */
        /* <DEDUP_REMOVED lines=29> */
[----:B------:R-:W-:-:S12]  /*16dc0*/  HFMA2 R6, -RZ, RZ, 0, 3.468990325927734375e-05 ;  /* 0x00000246ff067431 */ /* 0x000fd800000001ff */
        /* <DEDUP_REMOVED lines=29> */
[----:B------:R-:W-:-:S12]  /*16fa0*/  HFMA2 R6, -RZ, RZ, 0, 3.4868717193603515625e-05 ;  /* 0x00000249ff067431 */ /* 0x000fd800000001ff */
        /* <DEDUP_REMOVED lines=29> */
[----:B------:R-:W-:-:S12]  /*17180*/  HFMA2 R6, -RZ, RZ, 0, 3.50475311279296875e-05 ;  /* 0x0000024cff067431 */ /* 0x000fd800000001ff */
        /* <DEDUP_REMOVED lines=29> */
[----:B------:R-:W-:-:S12]  /*17360*/  HFMA2 R6, -RZ, RZ, 0, 3.5226345062255859375e-05 ;  /* 0x0000024fff067431 */ /* 0x000fd800000001ff */
        /* <DEDUP_REMOVED lines=29> */
[----:B------:R-:W-:-:S12]  /*17540*/  HFMA2 R6, -RZ, RZ, 0, 3.540515899658203125e-05 ;  /* 0x00000252ff067431 */ /* 0x000fd800000001ff */
        /* <DEDUP_REMOVED lines=29> */
[----:B------:R-:W-:-:S12]  /*17720*/  HFMA2 R6, -RZ, RZ, 0, 3.5583972930908203125e-05 ;  /* 0x00000255ff067431 */ /* 0x000fd800000001ff */
        /* <DEDUP_REMOVED lines=59> */
[----:B------:R-:W-:-:S12]  /*17ae0*/  HFMA2 R6, -RZ, RZ, 0, 3.5941600799560546875e-05 ;  /* 0x0000025bff067431 */ /* 0x000fd800000001ff */
        /* <DEDUP_REMOVED lines=29> */
[----:B------:R-:W-:-:S12]  /*17cc0*/  HFMA2 R6, -RZ, RZ, 0, 3.612041473388671875e-05 ;  /* 0x0000025eff067431 */ /* 0x000fd800000001ff */
        /* <DEDUP_REMOVED lines=29> */
[----:B------:R-:W-:-:S12]  /*17ea0*/  HFMA2 R6, -RZ, RZ, 0, 3.6299228668212890625e-05 ;  /* 0x00000261ff067431 */ /* 0x000fd800000001ff */
        /* <DEDUP_REMOVED lines=29> */
[----:B------:R-:W-:-:S12]  /*18080*/  HFMA2 R6, -RZ, RZ, 0, 3.64780426025390625e-05 ;  /* 0x00000264ff067431 */ /* 0x000fd800000001ff */
        /* <DEDUP_REMOVED lines=29> */
[----:B------:R-:W-:-:S12]  /*18260*/  HFMA2 R6, -RZ, RZ, 0, 3.6656856536865234375e-05 ;  /* 0x00000267ff067431 */ /* 0x000fd800000001ff */
        /* <DEDUP_REMOVED lines=29> */
[----:B------:R-:W-:-:S12]  /*18440*/  HFMA2 R6, -RZ, RZ, 0, 3.683567047119140625e-05 ;  /* 0x0000026aff067431 */ /* 0x000fd800000001ff */
        /* <DEDUP_REMOVED lines=29> */
[----:B------:R-:W-:-:S12]  /*18620*/  HFMA2 R6, -RZ, RZ, 0, 3.7014484405517578125e-05 ;  /* 0x0000026dff067431 */ /* 0x000fd800000001ff */
        /* <DEDUP_REMOVED lines=29> */
[----:B------:R-:W-:-:S12]  /*18800*/  HFMA2 R6, -RZ, RZ, 0, 3.719329833984375e-05 ;  /* 0x00000270ff067431 */ /* 0x000fd800000001ff */
        /* <DEDUP_REMOVED lines=29> */
[----:B------:R-:W-:-:S12]  /*189e0*/  HFMA2 R6, -RZ, RZ, 0, 3.7372112274169921875e-05 ;  /* 0x00000273ff067431 */ /* 0x000fd800000001ff */
        /* <DEDUP_REMOVED lines=59> */
[----:B------:R-:W-:-:S12]  /*18da0*/  HFMA2 R6, -RZ, RZ, 0, 3.7729740142822265625e-05 ;  /* 0x00000279ff067431 */ /* 0x000fd800000001ff */
        /* <DEDUP_REMOVED lines=29> */
[----:B------:R-:W-:-:S12]  /*18f80*/  HFMA2 R6, -RZ, RZ, 0, 3.79085540771484375e-05 ;  /* 0x0000027cff067431 */ /* 0x000fd800000001ff */
        /* <DEDUP_REMOVED lines=29> */
[----:B------:R-:W-:-:S12]  /*19160*/  HFMA2 R6, -RZ, RZ, 0, 3.8087368011474609375e-05 ;  /* 0x0000027fff067431 */ /* 0x000fd800000001ff */
        /* <DEDUP_REMOVED lines=29> */
[----:B------:R-:W-:-:S12]  /*19340*/  HFMA2 R6, -RZ, RZ, 0, 3.826618194580078125e-05 ;  /* 0x00000282ff067431 */ /* 0x000fd800000001ff */
        /* <DEDUP_REMOVED lines=29> */
[----:B------:R-:W-:-:S12]  /*19520*/  HFMA2 R6, -RZ, RZ, 0, 3.8444995880126953125e-05 ;  /* 0x00000285ff067431 */ /* 0x000fd800000001ff */
        /* <DEDUP_REMOVED lines=29> */
[----:B------:R-:W-:-:S12]  /*19700*/  HFMA2 R6, -RZ, RZ, 0, 3.8623809814453125e-05 ;  /* 0x00000288ff067431 */ /* 0x000fd800000001ff */
        /* <DEDUP_REMOVED lines=29> */
[----:B------:R-:W-:-:S12]  /*198e0*/  HFMA2 R6, -RZ, RZ, 0, 3.8802623748779296875e-05 ;  /* 0x0000028bff067431 */ /* 0x000fd800000001ff */
        /* <DEDUP_REMOVED lines=29> */
[----:B------:R-:W-:-:S12]  /*19ac0*/  HFMA2 R6, -RZ, RZ, 0, 3.898143768310546875e-05 ;  /* 0x0000028eff067431 */ /* 0x000fd800000001ff */
        /* <DEDUP_REMOVED lines=29> */
[----:B------:R-:W-:-:S12]  /*19ca0*/  HFMA2 R6, -RZ, RZ, 0, 3.9160251617431640625e-05 ;  /* 0x00000291ff067431 */ /* 0x000fd800000001ff */
        /* <DEDUP_REMOVED lines=59> */
[----:B------:R-:W-:-:S12]  /*1a060*/  HFMA2 R6, -RZ, RZ, 0, 3.9517879486083984375e-05 ;  /* 0x00000297ff067431 */ /* 0x000fd800000001ff */
        /* <DEDUP_REMOVED lines=29> */
[----:B------:R-:W-:-:S12]  /*1a240*/  HFMA2 R6, -RZ, RZ, 0, 3.969669342041015625e-05 ;  /* 0x0000029aff067431 */ /* 0x000fd800000001ff */
        /* <DEDUP_REMOVED lines=29> */
[----:B------:R-:W-:-:S12]  /*1a420*/  HFMA2 R6, -RZ, RZ, 0, 3.9875507354736328125e-05 ;  /* 0x0000029dff067431 */ /* 0x000fd800000001ff */
        /* <DEDUP_REMOVED lines=29> */
[----:B------:R-:W-:-:S12]  /*1a600*/  HFMA2 R6, -RZ, RZ, 0, 4.00543212890625e-05 ;  /* 0x000002a0ff067431 */ /* 0x000fd800000001ff */
        /* <DEDUP_REMOVED lines=29> */
[----:B------:R-:W-:-:S12]  /*1a7e0*/  HFMA2 R6, -RZ, RZ, 0, 4.0233135223388671875e-05 ;  /* 0x000002a3ff067431 */ /* 0x000fd800000001ff */
        /* <DEDUP_REMOVED lines=29> */
[----:B------:R-:W-:-:S12]  /*1a9c0*/  HFMA2 R6, -RZ, RZ, 0, 4.041194915771484375e-05 ;  /* 0x000002a6ff067431 */ /* 0x000fd800000001ff */
        /* <DEDUP_REMOVED lines=29> */
[----:B------:R-:W-:-:S12]  /*1aba0*/  HFMA2 R6, -RZ, RZ, 0, 4.0590763092041015625e-05 ;  /* 0x000002a9ff067431 */ /* 0x000fd800000001ff */
        /* <DEDUP_REMOVED lines=29> */
[----:B------:R-:W-:-:S12]  /*1ad80*/  HFMA2 R6, -RZ, RZ, 0, 4.07695770263671875e-05 ;  /* 0x000002acff067431 */ /* 0x000fd800000001ff */
        /* <DEDUP_REMOVED lines=29> */
[----:B------:R-:W-:-:S12]  /*1af60*/  HFMA2 R6, -RZ, RZ, 0, 4.0948390960693359375e-05 ;  /* 0x000002afff067431 */ /* 0x000fd800000001ff */
        /* <DEDUP_REMOVED lines=59> */
[----:B------:R-:W-:-:S12]  /*1b320*/  HFMA2 R6, -RZ, RZ, 0, 4.1306018829345703125e-05 ;  /* 0x000002b5ff067431 */ /* 0x000fd800000001ff */
        /* <DEDUP_REMOVED lines=29> */
[----:B------:R-:W-:-:S12]  /*1b500*/  HFMA2 R6, -RZ, RZ, 0, 4.1484832763671875e-05 ;  /* 0x000002b8ff067431 */ /* 0x000fd800000001ff */
        /* <DEDUP_REMOVED lines=29> */
[----:B------:R-:W-:-:S12]  /*1b6e0*/  HFMA2 R6, -RZ, RZ, 0, 4.1663646697998046875e-05 ;  /* 0x000002bbff067431 */ /* 0x000fd800000001ff */
        /* <DEDUP_REMOVED lines=29> */
[----:B------:R-:W-:-:S12]  /*1b8c0*/  HFMA2 R6, -RZ, RZ, 0, 4.184246063232421875e-05 ;  /* 0x000002beff067431 */ /* 0x000fd800000001ff */
        /* <DEDUP_REMOVED lines=29> */
[----:B------:R-:W-:-:S12]  /*1baa0*/  HFMA2 R6, -RZ, RZ, 0, 4.2021274566650390625e-05 ;  /* 0x000002c1ff067431 */ /* 0x000fd800000001ff */
        /* <DEDUP_REMOVED lines=29> */
[----:B------:R-:W-:-:S12]  /*1bc80*/  HFMA2 R6, -RZ, RZ, 0, 4.22000885009765625e-05 ;  /* 0x000002c4ff067431 */ /* 0x000fd800000001ff */
        /* <DEDUP_REMOVED lines=29> */
[----:B------:R-:W-:-:S12]  /*1be60*/  HFMA2 R6, -RZ, RZ, 0, 4.2378902435302734375e-05 ;  /* 0x000002c7ff067431 */ /* 0x000fd800000001ff */
        /* <DEDUP_REMOVED lines=29> */
[----:B------:R-:W-:-:S12]  /*1c040*/  HFMA2 R6, -RZ, RZ, 0, 4.255771636962890625e-05 ;  /* 0x000002caff067431 */ /* 0x000fd800000001ff */
        /* <DEDUP_REMOVED lines=29> */
[----:B------:R-:W-:-:S12]  /*1c220*/  HFMA2 R6, -RZ, RZ, 0, 4.2736530303955078125e-05 ;  /* 0x000002cdff067431 */ /* 0x000fd800000001ff */
        /* <DEDUP_REMOVED lines=59> */
[----:B------:R-:W-:-:S12]  /*1c5e0*/  HFMA2 R6, -RZ, RZ, 0, 4.3094158172607421875e-05 ;  /* 0x000002d3ff067431 */ /* 0x000fd800000001ff */
        /* <DEDUP_REMOVED lines=29> */
[----:B------:R-:W-:-:S12]  /*1c7c0*/  HFMA2 R6, -RZ, RZ, 0, 4.327297210693359375e-05 ;  /* 0x000002d6ff067431 */ /* 0x000fd800000001ff */
        /* <DEDUP_REMOVED lines=29> */
[----:B------:R-:W-:-:S12]  /*1c9a0*/  HFMA2 R6, -RZ, RZ, 0, 4.3451786041259765625e-05 ;  /* 0x000002d9ff067431 */ /* 0x000fd800000001ff */
        /* <DEDUP_REMOVED lines=29> */
[----:B------:R-:W-:-:S12]  /*1cb80*/  HFMA2 R6, -RZ, RZ, 0, 4.36305999755859375e-05 ;  /* 0x000002dcff067431 */ /* 0x000fd800000001ff */
        /* <DEDUP_REMOVED lines=29> */
[----:B------:R-:W-:-:S12]  /*1cd60*/  HFMA2 R6, -RZ, RZ, 0, 4.3809413909912109375e-05 ;  /* 0x000002dfff067431 */ /* 0x000fd800000001ff */
        /* <DEDUP_REMOVED lines=29> */
[----:B------:R-:W-:-:S12]  /*1cf40*/  HFMA2 R6, -RZ, RZ, 0, 4.398822784423828125e-05 ;  /* 0x000002e2ff067431 */ /* 0x000fd800000001ff */
        /* <DEDUP_REMOVED lines=29> */
[----:B------:R-:W-:-:S12]  /*1d120*/  HFMA2 R6, -RZ, RZ, 0, 4.4167041778564453125e-05 ;  /* 0x000002e5ff067431 */ /* 0x000fd800000001ff */
        /* <DEDUP_REMOVED lines=29> */
[----:B------:R-:W-:-:S12]  /*1d300*/  HFMA2 R6, -RZ, RZ, 0, 4.4345855712890625e-05 ;  /* 0x000002e8ff067431 */ /* 0x000fd800000001ff */
        /* <DEDUP_REMOVED lines=29> */
[----:B------:R-:W-:-:S12]  /*1d4e0*/  HFMA2 R6, -RZ, RZ, 0, 4.4524669647216796875e-05 ;  /* 0x000002ebff067431 */ /* 0x000fd800000001ff */
        /* <DEDUP_REMOVED lines=59> */
[----:B------:R-:W-:-:S12]  /*1d8a0*/  HFMA2 R6, -RZ, RZ, 0, 4.4882297515869140625e-05 ;  /* 0x000002f1ff067431 */ /* 0x000fd800000001ff */
        /* <DEDUP_REMOVED lines=29> */
[----:B------:R-:W-:-:S12]  /*1da80*/  HFMA2 R6, -RZ, RZ, 0, 4.50611114501953125e-05 ;  /* 0x000002f4ff067431 */ /* 0x000fd800000001ff */
        /* <DEDUP_REMOVED lines=29> */
[----:B------:R-:W-:-:S12]  /*1dc60*/  HFMA2 R6, -RZ, RZ, 0, 4.5239925384521484375e-05 ;  /* 0x000002f7ff067431 */ /* 0x000fd800000001ff */
        /* <DEDUP_REMOVED lines=29> */
[----:B------:R-:W-:-:S12]  /*1de40*/  HFMA2 R6, -RZ, RZ, 0, 4.541873931884765625e-05 ;  /* 0x000002faff067431 */ /* 0x000fd800000001ff */
        /* <DEDUP_REMOVED lines=29> */
[----:B------:R-:W-:-:S12]  /*1e020*/  HFMA2 R6, -RZ, RZ, 0, 4.5597553253173828125e-05 ;  /* 0x000002fdff067431 */ /* 0x000fd800000001ff */
        /* <DEDUP_REMOVED lines=29> */
[----:B------:R-:W-:-:S12]  /*1e200*/  HFMA2 R6, -RZ, RZ, 0, 4.57763671875e-05 ;  /* 0x00000300ff067431 */ /* 0x000fd800000001ff */
        /* <DEDUP_REMOVED lines=29> */
[----:B------:R-:W-:-:S12]  /*1e3e0*/  HFMA2 R6, -RZ, RZ, 0, 4.5955181121826171875e-05 ;  /* 0x00000303ff067431 */ /* 0x000fd800000001ff */
        /* <DEDUP_REMOVED lines=29> */
[----:B------:R-:W-:-:S12]  /*1e5c0*/  HFMA2 R6, -RZ, RZ, 0, 4.613399505615234375e-05 ;  /* 0x00000306ff067431 */ /* 0x000fd800000001ff */
        /* <DEDUP_REMOVED lines=29> */
[----:B------:R-:W-:-:S12]  /*1e7a0*/  HFMA2 R6, -RZ, RZ, 0, 4.6312808990478515625e-05 ;  /* 0x00000309ff067431 */ /* 0x000fd800000001ff */
        /* <DEDUP_REMOVED lines=59> */
[----:B------:R-:W-:-:S12]  /*1eb60*/  HFMA2 R6, -RZ, RZ, 0, 4.6670436859130859375e-05 ;  /* 0x0000030fff067431 */ /* 0x000fd800000001ff */
        /* <DEDUP_REMOVED lines=29> */
[----:B------:R-:W-:-:S12]  /*1ed40*/  HFMA2 R6, -RZ, RZ, 0, 4.684925079345703125e-05 ;  /* 0x00000312ff067431 */ /* 0x000fd800000001ff */
        /* <DEDUP_REMOVED lines=29> */
[----:B------:R-:W-:-:S12]  /*1ef20*/  HFMA2 R6, -RZ, RZ, 0, 4.7028064727783203125e-05 ;  /* 0x00000315ff067431 */ /* 0x000fd800000001ff */
        /* <DEDUP_REMOVED lines=29> */
[----:B------:R-:W-:-:S12]  /*1f100*/  HFMA2 R6, -RZ, RZ, 0, 4.7206878662109375e-05 ;  /* 0x00000318ff067431 */ /* 0x000fd800000001ff */
        /* <DEDUP_REMOVED lines=29> */
[----:B------:R-:W-:-:S12]  /*1f2e0*/  HFMA2 R6, -RZ, RZ, 0, 4.7385692596435546875e-05 ;  /* 0x0000031bff067431 */ /* 0x000fd800000001ff */
        /* <DEDUP_REMOVED lines=29> */
[----:B------:R-:W-:-:S12]  /*1f4c0*/  HFMA2 R6, -RZ, RZ, 0, 4.756450653076171875e-05 ;  /* 0x0000031eff067431 */ /* 0x000fd800000001ff */
        /* <DEDUP_REMOVED lines=29> */
[----:B------:R-:W-:-:S12]  /*1f6a0*/  HFMA2 R6, -RZ, RZ, 0, 4.7743320465087890625e-05 ;  /* 0x00000321ff067431 */ /* 0x000fd800000001ff */
        /* <DEDUP_REMOVED lines=29> */
[----:B------:R-:W-:-:S12]  /*1f880*/  HFMA2 R6, -RZ, RZ, 0, 4.79221343994140625e-05 ;  /* 0x00000324ff067431 */ /* 0x000fd800000001ff */
        /* <DEDUP_REMOVED lines=29> */
[----:B------:R-:W-:-:S12]  /*1fa60*/  HFMA2 R6, -RZ, RZ, 0, 4.8100948333740234375e-05 ;  /* 0x00000327ff067431 */ /* 0x000fd800000001ff */
        /* <DEDUP_REMOVED lines=59> */
[----:B------:R-:W-:-:S12]  /*1fe20*/  HFMA2 R6, -RZ, RZ, 0, 4.8458576202392578125e-05 ;  /* 0x0000032dff067431 */ /* 0x000fd800000001ff */
        /* <DEDUP_REMOVED lines=29> */
[----:B------:R-:W-:-:S12]  /*20000*/  HFMA2 R6, -RZ, RZ, 0, 4.863739013671875e-05 ;  /* 0x00000330ff067431 */ /* 0x000fd800000001ff */
        /* <DEDUP_REMOVED lines=29> */
[----:B------:R-:W-:-:S12]  /*201e0*/  HFMA2 R6, -RZ, RZ, 0, 4.8816204071044921875e-05 ;  /* 0x00000333ff067431 */ /* 0x000fd800000001ff */
        /* <DEDUP_REMOVED lines=29> */
[----:B------:R-:W-:-:S12]  /*203c0*/  HFMA2 R6, -RZ, RZ, 0, 4.899501800537109375e-05 ;  /* 0x00000336ff067431 */ /* 0x000fd800000001ff */
        /* <DEDUP_REMOVED lines=29> */
[----:B------:R-:W-:-:S12]  /*205a0*/  HFMA2 R6, -RZ, RZ, 0, 4.9173831939697265625e-05 ;  /* 0x00000339ff067431 */ /* 0x000fd800000001ff */
        /* <DEDUP_REMOVED lines=29> */
[----:B------:R-:W-:-:S12]  /*20780*/  HFMA2 R6, -RZ, RZ, 0, 4.93526458740234375e-05 ;  /* 0x0000033cff067431 */ /* 0x000fd800000001ff */
        /* <DEDUP_REMOVED lines=29> */
[----:B------:R-:W-:-:S12]  /*20960*/  HFMA2 R6, -RZ, RZ, 0, 4.9531459808349609375e-05 ;  /* 0x0000033fff067431 */ /* 0x000fd800000001ff */
        /* <DEDUP_REMOVED lines=29> */
[----:B------:R-:W-:-:S12]  /*20b40*/  HFMA2 R6, -RZ, RZ, 0, 4.971027374267578125e-05 ;  /* 0x00000342ff067431 */ /* 0x000fd800000001ff */
        /* <DEDUP_REMOVED lines=29> */
[----:B------:R-:W-:-:S12]  /*20d20*/  HFMA2 R6, -RZ, RZ, 0, 4.9889087677001953125e-05 ;  /* 0x00000345ff067431 */ /* 0x000fd800000001ff */
        /* <DEDUP_REMOVED lines=59> */
[----:B------:R-:W-:-:S12]  /*210e0*/  HFMA2 R6, -RZ, RZ, 0, 5.0246715545654296875e-05 ;  /* 0x0000034bff067431 */ /* 0x000fd800000001ff */
        /* <DEDUP_REMOVED lines=29> */
[----:B------:R-:W-:-:S12]  /*212c0*/  HFMA2 R6, -RZ, RZ, 0, 5.042552947998046875e-05 ;  /* 0x0000034eff067431 */ /* 0x000fd800000001ff */
        /* <DEDUP_REMOVED lines=29> */
[----:B------:R-:W-:-:S12]  /*214a0*/  HFMA2 R6, -RZ, RZ, 0, 5.0604343414306640625e-05 ;  /* 0x00000351ff067431 */ /* 0x000fd800000001ff */
        /* <DEDUP_REMOVED lines=29> */
[----:B------:R-:W-:-:S12]  /*21680*/  HFMA2 R6, -RZ, RZ, 0, 5.07831573486328125e-05 ;  /* 0x00000354ff067431 */ /* 0x000fd800000001ff */
        /* <DEDUP_REMOVED lines=29> */
[----:B------:R-:W-:-:S12]  /*21860*/  HFMA2 R6, -RZ, RZ, 0, 5.0961971282958984375e-05 ;  /* 0x00000357ff067431 */ /* 0x000fd800000001ff */
        /* <DEDUP_REMOVED lines=29> */
[----:B------:R-:W-:-:S12]  /*21a40*/  HFMA2 R6, -RZ, RZ, 0, 5.114078521728515625e-05 ;  /* 0x0000035aff067431 */ /* 0x000fd800000001ff */
        /* <DEDUP_REMOVED lines=29> */
[----:B------:R-:W-:-:S12]  /*21c20*/  HFMA2 R6, -RZ, RZ, 0, 5.1319599151611328125e-05 ;  /* 0x0000035dff067431 */ /* 0x000fd800000001ff */
        /* <DEDUP_REMOVED lines=29> */
[----:B------:R-:W-:-:S12]  /*21e00*/  HFMA2 R6, -RZ, RZ, 0, 5.14984130859375e-05 ;  /* 0x00000360ff067431 */ /* 0x000fd800000001ff */
        /* <DEDUP_REMOVED lines=29> */
[----:B------:R-:W-:-:S12]  /*21fe0*/  HFMA2 R6, -RZ, RZ, 0, 5.1677227020263671875e-05 ;  /* 0x00000363ff067431 */ /* 0x000fd800000001ff */
        /* <DEDUP_REMOVED lines=59> */
[----:B------:R-:W-:-:S12]  /*223a0*/  HFMA2 R6, -RZ, RZ, 0, 5.2034854888916015625e-05 ;  /* 0x00000369ff067431 */ /* 0x000fd800000001ff */
        /* <DEDUP_REMOVED lines=29> */
[----:B------:R-:W-:-:S12]  /*22580*/  HFMA2 R6, -RZ, RZ, 0, 5.22136688232421875e-05 ;  /* 0x0000036cff067431 */ /* 0x000fd800000001ff */
        /* <DEDUP_REMOVED lines=29> */
[----:B------:R-:W-:-:S12]  /*22760*/  HFMA2 R6, -RZ, RZ, 0, 5.2392482757568359375e-05 ;  /* 0x0000036fff067431 */ /* 0x000fd800000001ff */
        /* <DEDUP_REMOVED lines=29> */
[----:B------:R-:W-:-:S12]  /*22940*/  HFMA2 R6, -RZ, RZ, 0, 5.257129669189453125e-05 ;  /* 0x00000372ff067431 */ /* 0x000fd800000001ff */
        /* <DEDUP_REMOVED lines=29> */
[----:B------:R-:W-:-:S12]  /*22b20*/  HFMA2 R6, -RZ, RZ, 0, 5.2750110626220703125e-05 ;  /* 0x00000375ff067431 */ /* 0x000fd800000001ff */
        /* <DEDUP_REMOVED lines=29> */
[----:B------:R-:W-:-:S12]  /*22d00*/  HFMA2 R6, -RZ, RZ, 0, 5.2928924560546875e-05 ;  /* 0x00000378ff067431 */ /* 0x000fd800000001ff */
        /* <DEDUP_REMOVED lines=29> */
[----:B------:R-:W-:-:S12]  /*22ee0*/  HFMA2 R6, -RZ, RZ, 0, 5.3107738494873046875e-05 ;  /* 0x0000037bff067431 */ /* 0x000fd800000001ff */
        /* <DEDUP_REMOVED lines=29> */
[----:B------:R-:W-:-:S12]  /*230c0*/  HFMA2 R6, -RZ, RZ, 0, 5.328655242919921875e-05 ;  /* 0x0000037eff067431 */ /* 0x000fd800000001ff */
        /* <DEDUP_REMOVED lines=29> */
[----:B------:R-:W-:-:S12]  /*232a0*/  HFMA2 R6, -RZ, RZ, 0, 5.3465366363525390625e-05 ;  /* 0x00000381ff067431 */ /* 0x000fd800000001ff */
        /* <DEDUP_REMOVED lines=59> */
[----:B------:R-:W-:-:S12]  /*23660*/  HFMA2 R6, -RZ, RZ, 0, 5.3822994232177734375e-05 ;  /* 0x00000387ff067431 */ /* 0x000fd800000001ff */
        /* <DEDUP_REMOVED lines=29> */
[----:B------:R-:W-:-:S12]  /*23840*/  HFMA2 R6, -RZ, RZ, 0, 5.400180816650390625e-05 ;  /* 0x0000038aff067431 */ /* 0x000fd800000001ff */
        /* <DEDUP_REMOVED lines=29> */
[----:B------:R-:W-:-:S12]  /*23a20*/  HFMA2 R6, -RZ, RZ, 0, 5.4180622100830078125e-05 ;  /* 0x0000038dff067431 */ /* 0x000fd800000001ff */
        /* <DEDUP_REMOVED lines=29> */
[----:B------:R-:W-:-:S12]  /*23c00*/  HFMA2 R6, -RZ, RZ, 0, 5.435943603515625e-05 ;  /* 0x00000390ff067431 */ /* 0x000fd800000001ff */
        /* <DEDUP_REMOVED lines=29> */
[----:B------:R-:W-:-:S12]  /*23de0*/  HFMA2 R6, -RZ, RZ, 0, 5.4538249969482421875e-05 ;  /* 0x00000393ff067431 */ /* 0x000fd800000001ff */
        /* <DEDUP_REMOVED lines=29> */
[----:B------:R-:W-:-:S12]  /*23fc0*/  HFMA2 R6, -RZ, RZ, 0, 5.471706390380859375e-05 ;  /* 0x00000396ff067431 */ /* 0x000fd800000001ff */
        /* <DEDUP_REMOVED lines=29> */
[----:B------:R-:W-:-:S12]  /*241a0*/  HFMA2 R6, -RZ, RZ, 0, 5.4895877838134765625e-05 ;  /* 0x00000399ff067431 */ /* 0x000fd800000001ff */
        /* <DEDUP_REMOVED lines=29> */
[----:B------:R-:W-:-:S12]  /*24380*/  HFMA2 R6, -RZ, RZ, 0, 5.50746917724609375e-05 ;  /* 0x0000039cff067431 */ /* 0x000fd800000001ff */
        /* <DEDUP_REMOVED lines=29> */
[----:B------:R-:W-:-:S12]  /*24560*/  HFMA2 R6, -RZ, RZ, 0, 5.5253505706787109375e-05 ;  /* 0x0000039fff067431 */ /* 0x000fd800000001ff */
        /* <DEDUP_REMOVED lines=59> */
[----:B------:R-:W-:-:S12]  /*24920*/  HFMA2 R6, -RZ, RZ, 0, 5.5611133575439453125e-05 ;  /* 0x000003a5ff067431 */ /* 0x000fd800000001ff */
        /* <DEDUP_REMOVED lines=29> */
[----:B------:R-:W-:-:S12]  /*24b00*/  HFMA2 R6, -RZ, RZ, 0, 5.5789947509765625e-05 ;  /* 0x000003a8ff067431 */ /* 0x000fd800000001ff */
        /* <DEDUP_REMOVED lines=29> */
[----:B------:R-:W-:-:S12]  /*24ce0*/  HFMA2 R6, -RZ, RZ, 0, 5.5968761444091796875e-05 ;  /* 0x000003abff067431 */ /* 0x000fd800000001ff */
        /* <DEDUP_REMOVED lines=29> */
[----:B------:R-:W-:-:S12]  /*24ec0*/  HFMA2 R6, -RZ, RZ, 0, 5.614757537841796875e-05 ;  /* 0x000003aeff067431 */ /* 0x000fd800000001ff */
        /* <DEDUP_REMOVED lines=29> */
[----:B------:R-:W-:-:S12]  /*250a0*/  HFMA2 R6, -RZ, RZ, 0, 5.6326389312744140625e-05 ;  /* 0x000003b1ff067431 */ /* 0x000fd800000001ff */
        /* <DEDUP_REMOVED lines=29> */
[----:B------:R-:W-:-:S12]  /*25280*/  HFMA2 R6, -RZ, RZ, 0, 5.65052032470703125e-05 ;  /* 0x000003b4ff067431 */ /* 0x000fd800000001ff */
        /* <DEDUP_REMOVED lines=29> */
[----:B------:R-:W-:-:S12]  /*25460*/  HFMA2 R6, -RZ, RZ, 0, 5.6684017181396484375e-05 ;  /* 0x000003b7ff067431 */ /* 0x000fd800000001ff */
        /* <DEDUP_REMOVED lines=29> */
[----:B------:R-:W-:-:S12]  /*25640*/  HFMA2 R6, -RZ, RZ, 0, 5.686283111572265625e-05 ;  /* 0x000003baff067431 */ /* 0x000fd800000001ff */
        /* <DEDUP_REMOVED lines=29> */
[----:B------:R-:W-:-:S12]  /*25820*/  HFMA2 R6, -RZ, RZ, 0, 5.7041645050048828125e-05 ;  /* 0x000003bdff067431 */ /* 0x000fd800000001ff */
        /* <DEDUP_REMOVED lines=59> */
[----:B------:R-:W-:-:S12]  /*25be0*/  HFMA2 R6, -RZ, RZ, 0, 5.7399272918701171875e-05 ;  /* 0x000003c3ff067431 */ /* 0x000fd800000001ff */
        /* <DEDUP_REMOVED lines=29> */
[----:B------:R-:W-:-:S12]  /*25dc0*/  HFMA2 R6, -RZ, RZ, 0, 5.757808685302734375e-05 ;  /* 0x000003c6ff067431 */ /* 0x000fd800000001ff */
        /* <DEDUP_REMOVED lines=29> */
[----:B------:R-:W-:-:S12]  /*25fa0*/  HFMA2 R6, -RZ, RZ, 0, 5.7756900787353515625e-05 ;  /* 0x000003c9ff067431 */ /* 0x000fd800000001ff */
        /* <DEDUP_REMOVED lines=29> */
[----:B------:R-:W-:-:S12]  /*26180*/  HFMA2 R6, -RZ, RZ, 0, 5.79357147216796875e-05 ;  /* 0x000003ccff067431 */ /* 0x000fd800000001ff */
        /* <DEDUP_REMOVED lines=29> */
[----:B------:R-:W-:-:S12]  /*26360*/  HFMA2 R6, -RZ, RZ, 0, 5.8114528656005859375e-05 ;  /* 0x000003cfff067431 */ /* 0x000fd800000001ff */
        /* <DEDUP_REMOVED lines=29> */
[----:B------:R-:W-:-:S12]  /*26540*/  HFMA2 R6, -RZ, RZ, 0, 5.829334259033203125e-05 ;  /* 0x000003d2ff067431 */ /* 0x000fd800000001ff */
        /* <DEDUP_REMOVED lines=29> */
[----:B------:R-:W-:-:S12]  /*26720*/  HFMA2 R6, -RZ, RZ, 0, 5.8472156524658203125e-05 ;  /* 0x000003d5ff067431 */ /* 0x000fd800000001ff */
        /* <DEDUP_REMOVED lines=29> */
[----:B------:R-:W-:-:S12]  /*26900*/  HFMA2 R6, -RZ, RZ, 0, 5.8650970458984375e-05 ;  /* 0x000003d8ff067431 */ /* 0x000fd800000001ff */
        /* <DEDUP_REMOVED lines=29> */
[----:B------:R-:W-:-:S12]  /*26ae0*/  HFMA2 R6, -RZ, RZ, 0, 5.8829784393310546875e-05 ;  /* 0x000003dbff067431 */ /* 0x000fd800000001ff */
        /* <DEDUP_REMOVED lines=59> */
[----:B------:R-:W-:-:S12]  /*26ea0*/  HFMA2 R6, -RZ, RZ, 0, 5.9187412261962890625e-05 ;  /* 0x000003e1ff067431 */ /* 0x000fd800000001ff */
        /* <DEDUP_REMOVED lines=29> */
[----:B------:R-:W-:-:S12]  /*27080*/  HFMA2 R6, -RZ, RZ, 0, 5.93662261962890625e-05 ;  /* 0x000003e4ff067431 */ /* 0x000fd800000001ff */
        /* <DEDUP_REMOVED lines=21> */
[----:B------:R-:W-:Y:S01]  /*271e0*/  FADD R13, R13, R13 ;  /* 0x0000000d0d0d7221 */ /* 0x000fe20000000000 */
[----:B------:R-:W-:Y:S01]  /*271f0*/  FADD R11, R8, -R11 ;  /* 0x8000000b080b7221 */ /* 0x000fe20000000000 */
[----:B------:R-:W-:Y:S02]  /*27200*/  HFMA2 R6, -RZ, RZ, 0, 5.9545040130615234375e-05 ;  /* 0x000003e7ff067431 */ /* 0x000fe400000001ff */
[----:B------:R-:W-:Y:S01]  /*27210*/  FFMA R13, R9, R13, R4 ;  /* 0x0000000d090d7223 */ /* 0x000fe20000000004 */
[----:B------:R-:W-:-:S03]  /*27220*/  FADD R11, R0, R11 ;  /* 0x0000000b000b7221 */ /* 0x000fc60000000000 */
[----:B------:R-:W-:-:S04]  /*27230*/  FMUL R0, R13, R13 ;  /* 0x0000000d0d007220 */ /* 0x000fc80000400000 */
[----:B------:R-:W-:-:S05]  /*27240*/  FFMA R0, R11, R11, R0 ;  /* 0x0000000b0b007223 */ /* 0x000fca0000000000 */
[----:B------:R-:W-:-:S13]  /*27250*/  FSETP.GT.AND P0, PT, R0, 4, PT ;  /* 0x408000000000780b */ /* 0x000fda0003f04000 */
[----:B------:R-:W-:Y:S05]  /*27260*/  @P0 BRA `(.L_x_4) ;  /* 0x000000c4002c0947 */ /* 0x000fea0003800000 */
[----:B------:R-:W-:Y:S01]  /*27270*/  MOV R6, 0x3e8 ;  /* 0x000003e800067802 */ /* 0x000fe20000000f00 */
[----:B------:R-:W-:Y:S06]  /*27280*/  BRA `(.L_x_4) ;  /* 0x000000c400247947 */ /* 0x000fec0003800000 */
.L_x_2:
[----:B------:R-:W-:Y:S01]  /*27290*/  FMUL R8, R0, R0 ;  /* 0x0000000000087220 */ /* 0x000fe20000400000 */
[----:B------:R-:W-:-:S04]  /*272a0*/  FMUL R9, R4, R4 ;  /* 0x0000000404097220 */ /* 0x000fc80000400000 */
[----:B------:R-:W-:-:S05]  /*272b0*/  FADD R6, R8, R9 ;  /* 0x0000000908067221 */ /* 0x000fca0000000000 */
[----:B------:R-:W-:Y:S02]  /*272c0*/  FSETP.GT.AND P0, PT, R6, 4, PT ;  /* 0x408000000600780b */ /* 0x000fe40003f04000 */
[----:B------:R-:W-:-:S11]  /*272d0*/  MOV R6, RZ ;  /* 0x000000ff00067202 */ /* 0x000fd60000000f00 */
        /* <DEDUP_REMOVED lines=9> */
[----:B------:R-:W-:-:S12]  /*27370*/  HFMA2 R6, -RZ, RZ, 0, 5.9604644775390625e-08 ;  /* 0x00000001ff067431 */ /* 0x000fd800000001ff */
        /* <DEDUP_REMOVED lines=29> */
[----:B------:R-:W-:-:S12]  /*27550*/  HFMA2 R6, -RZ, RZ, 0, 2.384185791015625e-07 ;  /* 0x00000004ff067431 */ /* 0x000fd800000001ff */
        /* <DEDUP_REMOVED lines=29> */
[----:B------:R-:W-:-:S12]  /*27730*/  HFMA2 R6, -RZ, RZ, 0, 4.17232513427734375e-07 ;  /* 0x00000007ff067431 */ /* 0x000fd800000001ff */
        /* <DEDUP_REMOVED lines=59> */
[----:B------:R-:W-:-:S12]  /*27af0*/  HFMA2 R6, -RZ, RZ, 0, 7.74860382080078125e-07 ;  /* 0x0000000dff067431 */ /* 0x000fd800000001ff */
        /* <DEDUP_REMOVED lines=29> */
[----:B------:R-:W-:-:S12]  /*27cd0*/  HFMA2 R6, -RZ, RZ, 0, 9.5367431640625e-07 ;  /* 0x00000010ff067431 */ /* 0x000fd800000001ff */
        /* <DEDUP_REMOVED lines=29> */
[----:B------:R-:W-:-:S12]  /*27eb0*/  HFMA2 R6, -RZ, RZ, 0, 1.132488250732421875e-06 ;  /* 0x00000013ff067431 */ /* 0x000fd800000001ff */
        /* <DEDUP_REMOVED lines=29> */
[----:B------:R-:W-:-:S12]  /*28090*/  HFMA2 R6, -RZ, RZ, 0, 1.31130218505859375e-06 ;  /* 0x00000016ff067431 */ /* 0x000fd800000001ff */
        /* <DEDUP_REMOVED lines=29> */
[----:B------:R-:W-:-:S12]  /*28270*/  HFMA2 R6, -RZ, RZ, 0, 1.490116119384765625e-06 ;  /* 0x00000019ff067431 */ /* 0x000fd800000001ff */
        /* <DEDUP_REMOVED lines=29> */
[----:B------:R-:W-:-:S12]  /*28450*/  HFMA2 R6, -RZ, RZ, 0, 1.6689300537109375e-06 ;  /* 0x0000001cff067431 */ /* 0x000fd800000001ff */
        /* <DEDUP_REMOVED lines=29> */
[----:B------:R-:W-:-:S12]  /*28630*/  HFMA2 R6, -RZ, RZ, 0, 1.847743988037109375e-06 ;  /* 0x0000001fff067431 */ /* 0x000fd800000001ff */
        /* <DEDUP_REMOVED lines=29> */
[----:B------:R-:W-:-:S12]  /*28810*/  HFMA2 R6, -RZ, RZ, 0, 2.02655792236328125e-06 ;  /* 0x00000022ff067431 */ /* 0x000fd800000001ff */
        /* <DEDUP_REMOVED lines=29> */
[----:B------:R-:W-:-:S12]  /*289f0*/  HFMA2 R6, -RZ, RZ, 0, 2.205371856689453125e-06 ;  /* 0x00000025ff067431 */ /* 0x000fd800000001ff */
        /* <DEDUP_REMOVED lines=59> */
[----:B------:R-:W-:-:S12]  /*28db0*/  HFMA2 R6, -RZ, RZ, 0, 2.562999725341796875e-06 ;  /* 0x0000002bff067431 */ /* 0x000fd800000001ff */
        /* <DEDUP_REMOVED lines=29> */
[----:B------:R-:W-:-:S12]  /*28f90*/  HFMA2 R6, -RZ, RZ, 0, 2.74181365966796875e-06 ;  /* 0x0000002eff067431 */ /* 0x000fd800000001ff */
        /* <DEDUP_REMOVED lines=29> */
[----:B------:R-:W-:-:S12]  /*29170*/  HFMA2 R6, -RZ, RZ, 0, 2.920627593994140625e-06 ;  /* 0x00000031ff067431 */ /* 0x000fd800000001ff */
        /* <DEDUP_REMOVED lines=29> */
[----:B------:R-:W-:-:S12]  /*29350*/  HFMA2 R6, -RZ, RZ, 0, 3.0994415283203125e-06 ;  /* 0x00000034ff067431 */ /* 0x000fd800000001ff */
        /* <DEDUP_REMOVED lines=29> */
[----:B------:R-:W-:-:S12]  /*29530*/  HFMA2 R6, -RZ, RZ, 0, 3.278255462646484375e-06 ;  /* 0x00000037ff067431 */ /* 0x000fd800000001ff */
        /* <DEDUP_REMOVED lines=29> */
[----:B------:R-:W-:-:S12]  /*29710*/  HFMA2 R6, -RZ, RZ, 0, 3.45706939697265625e-06 ;  /* 0x0000003aff067431 */ /* 0x000fd800000001ff */
        /* <DEDUP_REMOVED lines=29> */
[----:B------:R-:W-:-:S12]  /*298f0*/  HFMA2 R6, -RZ, RZ, 0, 3.635883331298828125e-06 ;  /* 0x0000003dff067431 */ /* 0x000fd800000001ff */
        /* <DEDUP_REMOVED lines=29> */
[----:B------:R-:W-:-:S12]  /*29ad0*/  HFMA2 R6, -RZ, RZ, 0, 3.814697265625e-06 ;  /* 0x00000040ff067431 */ /* 0x000fd800000001ff */
        /* <DEDUP_REMOVED lines=29> */
[----:B------:R-:W-:-:S12]  /*29cb0*/  HFMA2 R6, -RZ, RZ, 0, 3.993511199951171875e-06 ;  /* 0x00000043ff067431 */ /* 0x000fd800000001ff */
        /* <DEDUP_REMOVED lines=59> */
[----:B------:R-:W-:-:S12]  /*2a070*/  HFMA2 R6, -RZ, RZ, 0, 4.351139068603515625e-06 ;  /* 0x00000049ff067431 */ /* 0x000fd800000001ff */
        /* <DEDUP_REMOVED lines=29> */
[----:B------:R-:W-:-:S12]  /*2a250*/  HFMA2 R6, -RZ, RZ, 0, 4.5299530029296875e-06 ;  /* 0x0000004cff067431 */ /* 0x000fd800000001ff */
        /* <DEDUP_REMOVED lines=29> */
[----:B------:R-:W-:-:S12]  /*2a430*/  HFMA2 R6, -RZ, RZ, 0, 4.708766937255859375e-06 ;  /* 0x0000004fff067431 */ /* 0x000fd800000001ff */
        /* <DEDUP_REMOVED lines=29> */
[----:B------:R-:W-:-:S12]  /*2a610*/  HFMA2 R6, -RZ, RZ, 0, 4.88758087158203125e-06 ;  /* 0x00000052ff067431 */ /* 0x000fd800000001ff */
        /* <DEDUP_REMOVED lines=29> */
[----:B------:R-:W-:-:S12]  /*2a7f0*/  HFMA2 R6, -RZ, RZ, 0, 5.066394805908203125e-06 ;  /* 0x00000055ff067431 */ /* 0x000fd800000001ff */
        /* <DEDUP_REMOVED lines=29> */
[----:B------:R-:W-:-:S12]  /*2a9d0*/  HFMA2 R6, -RZ, RZ, 0, 5.245208740234375e-06 ;  /* 0x00000058ff067431 */ /* 0x000fd800000001ff */
        /* <DEDUP_REMOVED lines=29> */
[----:B------:R-:W-:-:S12]  /*2abb0*/  HFMA2 R6, -RZ, RZ, 0, 5.424022674560546875e-06 ;  /* 0x0000005bff067431 */ /* 0x000fd800000001ff */
        /* <DEDUP_REMOVED lines=29> */
[----:B------:R-:W-:-:S12]  /*2ad90*/  HFMA2 R6, -RZ, RZ, 0, 5.60283660888671875e-06 ;  /* 0x0000005eff067431 */ /* 0x000fd800000001ff */
        /* <DEDUP_REMOVED lines=29> */
[----:B------:R-:W-:-:S12]  /*2af70*/  HFMA2 R6, -RZ, RZ, 0, 5.781650543212890625e-06 ;  /* 0x00000061ff067431 */ /* 0x000fd800000001ff */
        /* <DEDUP_REMOVED lines=59> */
[----:B------:R-:W-:-:S12]  /*2b330*/  HFMA2 R6, -RZ, RZ, 0, 6.139278411865234375e-06 ;  /* 0x00000067ff067431 */ /* 0x000fd800000001ff */
        /* <DEDUP_REMOVED lines=29> */
[----:B------:R-:W-:-:S12]  /*2b510*/  HFMA2 R6, -RZ, RZ, 0, 6.31809234619140625e-06 ;  /* 0x0000006aff067431 */ /* 0x000fd800000001ff */
        /* <DEDUP_REMOVED lines=29> */
[----:B------:R-:W-:-:S12]  /*2b6f0*/  HFMA2 R6, -RZ, RZ, 0, 6.496906280517578125e-06 ;  /* 0x0000006dff067431 */ /* 0x000fd800000001ff */
        /* <DEDUP_REMOVED lines=29> */
[----:B------:R-:W-:-:S12]  /*2b8d0*/  HFMA2 R6, -RZ, RZ, 0, 6.67572021484375e-06 ;  /* 0x00000070ff067431 */ /* 0x000fd800000001ff */
        /* <DEDUP_REMOVED lines=29> */
[----:B------:R-:W-:-:S12]  /*2bab0*/  HFMA2 R6, -RZ, RZ, 0, 6.854534149169921875e-06 ;  /* 0x00000073ff067431 */ /* 0x000fd800000001ff */
        /* <DEDUP_REMOVED lines=29> */
[----:B------:R-:W-:-:S12]  /*2bc90*/  HFMA2 R6, -RZ, RZ, 0, 7.03334808349609375e-06 ;  /* 0x00000076ff067431 */ /* 0x000fd800000001ff */
        /* <DEDUP_REMOVED lines=29> */
[----:B------:R-:W-:-:S12]  /*2be70*/  HFMA2 R6, -RZ, RZ, 0, 7.212162017822265625e-06 ;  /* 0x00000079ff067431 */ /* 0x000fd800000001ff */
        /* <DEDUP_REMOVED lines=29> */
[----:B------:R-:W-:-:S12]  /*2c050*/  HFMA2 R6, -RZ, RZ, 0, 7.3909759521484375e-06 ;  /* 0x0000007cff067431 */ /* 0x000fd800000001ff */
        /* <DEDUP_REMOVED lines=29> */
[----:B------:R-:W-:-:S12]  /*2c230*/  HFMA2 R6, -RZ, RZ, 0, 7.569789886474609375e-06 ;  /* 0x0000007fff067431 */ /* 0x000fd800000001ff */
        /* <DEDUP_REMOVED lines=59> */
[----:B------:R-:W-:-:S12]  /*2c5f0*/  HFMA2 R6, -RZ, RZ, 0, 7.927417755126953125e-06 ;  /* 0x00000085ff067431 */ /* 0x000fd800000001ff */
        /* <DEDUP_REMOVED lines=29> */
[----:B------:R-:W-:-:S12]  /*2c7d0*/  HFMA2 R6, -RZ, RZ, 0, 8.106231689453125e-06 ;  /* 0x00000088ff067431 */ /* 0x000fd800000001ff */
        /* <DEDUP_REMOVED lines=29> */
[----:B------:R-:W-:-:S12]  /*2c9b0*/  HFMA2 R6, -RZ, RZ, 0, 8.285045623779296875e-06 ;  /* 0x0000008bff067431 */ /* 0x000fd800000001ff */
        /* <DEDUP_REMOVED lines=29> */
[----:B------:R-:W-:-:S12]  /*2cb90*/  HFMA2 R6, -RZ, RZ, 0, 8.46385955810546875e-06 ;  /* 0x0000008eff067431 */ /* 0x000fd800000001ff */
        /* <DEDUP_REMOVED lines=29> */
[----:B------:R-:W-:-:S12]  /*2cd70*/  HFMA2 R6, -RZ, RZ, 0, 8.642673492431640625e-06 ;  /* 0x00000091ff067431 */ /* 0x000fd800000001ff */
        /* <DEDUP_REMOVED lines=29> */
[----:B------:R-:W-:-:S12]  /*2cf50*/  HFMA2 R6, -RZ, RZ, 0, 8.8214874267578125e-06 ;  /* 0x00000094ff067431 */ /* 0x000fd800000001ff */
        /* <DEDUP_REMOVED lines=29> */
[----:B------:R-:W-:-:S12]  /*2d130*/  HFMA2 R6, -RZ, RZ, 0, 9.000301361083984375e-06 ;  /* 0x00000097ff067431 */ /* 0x000fd800000001ff */
        /* <DEDUP_REMOVED lines=29> */
[----:B------:R-:W-:-:S12]  /*2d310*/  HFMA2 R6, -RZ, RZ, 0, 9.17911529541015625e-06 ;  /* 0x0000009aff067431 */ /* 0x000fd800000001ff */
        /* <DEDUP_REMOVED lines=29> */
[----:B------:R-:W-:-:S12]  /*2d4f0*/  HFMA2 R6, -RZ, RZ, 0, 9.357929229736328125e-06 ;  /* 0x0000009dff067431 */ /* 0x000fd800000001ff */
        /* <DEDUP_REMOVED lines=59> */
[----:B------:R-:W-:-:S12]  /*2d8b0*/  HFMA2 R6, -RZ, RZ, 0, 9.715557098388671875e-06 ;  /* 0x000000a3ff067431 */ /* 0x000fd800000001ff */
        /* <DEDUP_REMOVED lines=29> */
[----:B------:R-:W-:-:S12]  /*2da90*/  HFMA2 R6, -RZ, RZ, 0, 9.89437103271484375e-06 ;  /* 0x000000a6ff067431 */ /* 0x000fd800000001ff */
        /* <DEDUP_REMOVED lines=29> */
[----:B------:R-:W-:-:S12]  /*2dc70*/  HFMA2 R6, -RZ, RZ, 0, 1.0073184967041015625e-05 ;  /* 0x000000a9ff067431 */ /* 0x000fd800000001ff */
        /* <DEDUP_REMOVED lines=29> */
[----:B------:R-:W-:-:S12]  /*2de50*/  HFMA2 R6, -RZ, RZ, 0, 1.02519989013671875e-05 ;  /* 0x000000acff067431 */ /* 0x000fd800000001ff */
        /* <DEDUP_REMOVED lines=29> */
[----:B------:R-:W-:-:S12]  /*2e030*/  HFMA2 R6, -RZ, RZ, 0, 1.0430812835693359375e-05 ;  /* 0x000000afff067431 */ /* 0x000fd800000001ff */
        /* <DEDUP_REMOVED lines=29> */
[----:B------:R-:W-:-:S12]  /*2e210*/  HFMA2 R6, -RZ, RZ, 0, 1.060962677001953125e-05 ;  /* 0x000000b2ff067431 */ /* 0x000fd800000001ff */
        /* <DEDUP_REMOVED lines=29> */
[----:B------:R-:W-:-:S12]  /*2e3f0*/  HFMA2 R6, -RZ, RZ, 0, 1.0788440704345703125e-05 ;  /* 0x000000b5ff067431 */ /* 0x000fd800000001ff */
        /* <DEDUP_REMOVED lines=29> */
[----:B------:R-:W-:-:S12]  /*2e5d0*/  HFMA2 R6, -RZ, RZ, 0, 1.0967254638671875e-05 ;  /* 0x000000b8ff067431 */ /* 0x000fd800000001ff */
        /* <DEDUP_REMOVED lines=29> */
[----:B------:R-:W-:-:S12]  /*2e7b0*/  HFMA2 R6, -RZ, RZ, 0, 1.1146068572998046875e-05 ;  /* 0x000000bbff067431 */ /* 0x000fd800000001ff */
        /* <DEDUP_REMOVED lines=59> */
[----:B------:R-:W-:-:S12]  /*2eb70*/  HFMA2 R6, -RZ, RZ, 0, 1.1503696441650390625e-05 ;  /* 0x000000c1ff067431 */ /* 0x000fd800000001ff */
        /* <DEDUP_REMOVED lines=29> */
[----:B------:R-:W-:-:S12]  /*2ed50*/  HFMA2 R6, -RZ, RZ, 0, 1.16825103759765625e-05 ;  /* 0x000000c4ff067431 */ /* 0x000fd800000001ff */
        /* <DEDUP_REMOVED lines=29> */
[----:B------:R-:W-:-:S12]  /*2ef30*/  HFMA2 R6, -RZ, RZ, 0, 1.1861324310302734375e-05 ;  /* 0x000000c7ff067431 */ /* 0x000fd800000001ff */
        /* <DEDUP_REMOVED lines=29> */
[----:B------:R-:W-:-:S12]  /*2f110*/  HFMA2 R6, -RZ, RZ, 0, 1.204013824462890625e-05 ;  /* 0x000000caff067431 */ /* 0x000fd800000001ff */
        /* <DEDUP_REMOVED lines=29> */
[----:B------:R-:W-:-:S12]  /*2f2f0*/  HFMA2 R6, -RZ, RZ, 0, 1.2218952178955078125e-05 ;  /* 0x000000cdff067431 */ /* 0x000fd800000001ff */
        /* <DEDUP_REMOVED lines=29> */
[----:B------:R-:W-:-:S12]  /*2f4d0*/  HFMA2 R6, -RZ, RZ, 0, 1.239776611328125e-05 ;  /* 0x000000d0ff067431 */ /* 0x000fd800000001ff */
        /* <DEDUP_REMOVED lines=29> */
[----:B------:R-:W-:-:S12]  /*2f6b0*/  HFMA2 R6, -RZ, RZ, 0, 1.2576580047607421875e-05 ;  /* 0x000000d3ff067431 */ /* 0x000fd800000001ff */
        /* <DEDUP_REMOVED lines=29> */
[----:B------:R-:W-:-:S12]  /*2f890*/  HFMA2 R6, -RZ, RZ, 0, 1.275539398193359375e-05 ;  /* 0x000000d6ff067431 */ /* 0x000fd800000001ff */
        /* <DEDUP_REMOVED lines=29> */
[----:B------:R-:W-:-:S12]  /*2fa70*/  HFMA2 R6, -RZ, RZ, 0, 1.2934207916259765625e-05 ;  /* 0x000000d9ff067431 */ /* 0x000fd800000001ff */
        /* <DEDUP_REMOVED lines=59> */
[----:B------:R-:W-:-:S12]  /*2fe30*/  HFMA2 R6, -RZ, RZ, 0, 1.3291835784912109375e-05 ;  /* 0x000000dfff067431 */ /* 0x000fd800000001ff */
        /* <DEDUP_REMOVED lines=29> */
[----:B------:R-:W-:-:S12]  /*30010*/  HFMA2 R6, -RZ, RZ, 0, 1.347064971923828125e-05 ;  /* 0x000000e2ff067431 */ /* 0x000fd800000001ff */
        /* <DEDUP_REMOVED lines=29> */
[----:B------:R-:W-:-:S12]  /*301f0*/  HFMA2 R6, -RZ, RZ, 0, 1.3649463653564453125e-05 ;  /* 0x000000e5ff067431 */ /* 0x000fd800000001ff */
        /* <DEDUP_REMOVED lines=29> */
[----:B------:R-:W-:-:S12]  /*303d0*/  HFMA2 R6, -RZ, RZ, 0, 1.3828277587890625e-05 ;  /* 0x000000e8ff067431 */ /* 0x000fd800000001ff */
        /* <DEDUP_REMOVED lines=29> */
[----:B------:R-:W-:-:S12]  /*305b0*/  HFMA2 R6, -RZ, RZ, 0, 1.4007091522216796875e-05 ;  /* 0x000000ebff067431 */ /* 0x000fd800000001ff */
        /* <DEDUP_REMOVED lines=29> */
[----:B------:R-:W-:-:S12]  /*30790*/  HFMA2 R6, -RZ, RZ, 0, 1.418590545654296875e-05 ;  /* 0x000000eeff067431 */ /* 0x000fd800000001ff */
        /* <DEDUP_REMOVED lines=29> */
[----:B------:R-:W-:-:S12]  /*30970*/  HFMA2 R6, -RZ, RZ, 0, 1.4364719390869140625e-05 ;  /* 0x000000f1ff067431 */ /* 0x000fd800000001ff */
        /* <DEDUP_REMOVED lines=29> */
[----:B------:R-:W-:-:S12]  /*30b50*/  HFMA2 R6, -RZ, RZ, 0, 1.45435333251953125e-05 ;  /* 0x000000f4ff067431 */ /* 0x000fd800000001ff */
        /* <DEDUP_REMOVED lines=29> */
[----:B------:R-:W-:-:S12]  /*30d30*/  HFMA2 R6, -RZ, RZ, 0, 1.4722347259521484375e-05 ;  /* 0x000000f7ff067431 */ /* 0x000fd800000001ff */
        /* <DEDUP_REMOVED lines=59> */
[----:B------:R-:W-:-:S12]  /*310f0*/  HFMA2 R6, -RZ, RZ, 0, 1.5079975128173828125e-05 ;  /* 0x000000fdff067431 */ /* 0x000fd800000001ff */
        /* <DEDUP_REMOVED lines=13> */
[----:B------:R-:W-:Y:S02]  /*311d0*/  MOV R6, 0xff ;  /* 0x000000ff00067802 */ /* 0x000fe40000000f00 */
[----:B------:R-:W-:Y:S01]  /*311e0*/  FFMA R13, R9, R13, R4 ;  /* 0x0000000d090d7223 */ /* 0x000fe20000000004 */
[----:B------:R-:W-:-:S03]  /*311f0*/  FADD R0, R0, R11 ;  /* 0x0000000b00007221 */ /* 0x000fc60000000000 */
[----:B------:R-:W-:-:S04]  /*31200*/  FMUL R13, R13, R13 ;  /* 0x0000000d0d0d7220 */ /* 0x000fc80000400000 */
[----:B------:R-:W-:-:S05]  /*31210*/  FFMA R0, R0, R0, R13 ;  /* 0x0000000000007223 */ /* 0x000fca000000000d */
[----:B------:R-:W-:-:S13]  /*31220*/  FSETP.GT.AND P0, PT, R0, 4, PT ;  /* 0x408000000000780b */ /* 0x000fda0003f04000 */
[----:B------:R-:W-:Y:S05]  /*31230*/  @P0 BRA `(.L_x_4) ;  /* 0x0000002400380947 */ /* 0x000fea0003800000 */
[----:B------:R-:W-:Y:S01]  /*31240*/  HFMA2 R6, -RZ, RZ, 0, 1.52587890625e-05 ;  /* 0x00000100ff067431 */ /* 0x000fe200000001ff */
[----:B------:R-:W-:Y:S06]  /*31250*/  BRA `(.L_x_4) ;  /* 0x0000002400307947 */ /* 0x000fec0003800000 */
.L_x_1:
[----:B------:R-:W-:-:S09]  /*31260*/  UISETP.NE.AND UP0, UPT, UR8, 0x2710, UPT ;  /* 0x000027100800788c */ /* 0x000fd2000bf05270 */
[----:B------:R-:W-:Y:S05]  /*31270*/  BRA.U !UP0, `(.L_x_5) ;  /* 0x0000001908347547 */ /* 0x000fea000b800000 */
[----:B------:R-:W-:-:S09]  /*31280*/  UISETP.NE.AND UP0, UPT, UR8, 0x186a0, UPT ;  /* 0x000186a00800788c */ /* 0x000fd2000bf05270 */
[----:B------:R-:W-:Y:S05]  /*31290*/  BRA.U UP0, `(.L_x_3) ;  /* 0x0000001500b87547 */ /* 0x000fea000b800000 */
[----:B------:R-:W-:Y:S01]  /*312a0*/  FMUL R10, R0, R0 ;  /* 0x00000000000a7220 */ /* 0x000fe20000400000 */
[----:B------:R-:W-:-:S04]  /*312b0*/  FMUL R11, R4, R4 ;  /* 0x00000004040b7220 */ /* 0x000fc80000400000 */
[----:B------:R-:W-:-:S05]  /*312c0*/  FADD R6, R10, R11 ;  /* 0x0000000b0a067221 */ /* 0x000fca0000000000 */
[----:B------:R-:W-:Y:S02]  /*312d0*/  FSETP.GT.AND P0, PT, R6, 4, PT ;  /* 0x408000000600780b */ /* 0x000fe40003f04000 */
[----:B------:R-:W-:-:S11]  /*312e0*/  MOV R6, RZ ;  /* 0x000000ff00067202 */ /* 0x000fd60000000f00 */
[----:B------:R-:W-:Y:S05]  /*312f0*/  @P0 BRA `(.L_x_4) ;  /* 0x0000002400080947 */ /* 0x000fea0003800000 */
[----:B------:R-:W-:Y:S01]  /*31300*/  HFMA2 R6, -RZ, RZ, 0, 0 ;  /* 0x00000000ff067431 */ /* 0x000fe200000001ff */
[----:B------:R-:W-:Y:S02]  /*31310*/  MOV R9, R4 ;  /* 0x0000000400097202 */ /* 0x000fe40000000f00 */
[----:B------:R-:W-:-:S07]  /*31320*/  MOV R8, R0 ;  /* 0x0000000000087202 */ /* 0x000fce0000000f00 */
.L_x_37:
[----:B------:R-:W-:Y:S01]  /*31330*/  FADD R11, -R11, R10 ;  /* 0x0000000a0b0b7221 */ /* 0x000fe20000000100 */
[----:B------:R-:W-:-:S03]  /*31340*/  FADD R13, R8, R8 ;  /* 0x00000008080d7221 */ /* 0x000fc60000000000 */
[----:B------:R-:W-:Y:S01]  /*31350*/  FADD R11, R0, R11 ;  /* 0x0000000b000b7221 */ /* 0x000fe20000000000 */
[----:B------:R-:W-:-:S03]  /*31360*/  FFMA R13, R13, R9, R4 ;  /* 0x000000090d0d7223 */ /* 0x000fc60000000004 */
[----:B------:R-:W-:Y:S01]  /*31370*/  FMUL R9, R11, R11 ;  /* 0x0000000b0b097220 */ /* 0x000fe20000400000 */
[----:B------:R-:W-:-:S04]  /*31380*/  FMUL R8, R13, R13 ;  /* 0x0000000d0d087220 */ /* 0x000fc80000400000 */
[----:B------:R-:W-:-:S05]  /*31390*/  FADD R10, R9, R8 ;  /* 0x00000008090a7221 */ /* 0x000fca0000000000 */
[----:B------:R-:W-:-:S13]  /*313a0*/  FSETP.GT.AND P0, PT, R10, 4, PT ;  /* 0x408000000a00780b */ /* 0x000fda0003f04000 */
        /* <DEDUP_REMOVED lines=271> */
[----:B------:R-:W-:Y:S01]  /*324a0*/  IADD3 R12, PT, PT, R6, 0x20, RZ ;  /* 0x00000020060c7810 */ /* 0x000fe20007ffe0ff */
[----:B------:R-:W-:Y:S01]  /*324b0*/  FADD R11, R9, R9 ;  /* 0x00000009090b7221 */ /* 0x000fe20000000000 */
[----:B------:R-:W-:Y:S02]  /*324c0*/  HFMA2 R6, -RZ, RZ, 5.9604644775390625e-08, -0.0001010894775390625 ;  /* 0x000186a0ff067431 */ /* 0x000fe400000001ff */
[----:B------:R-:W-:Y:S01]  /*324d0*/  FADD R9, R8, -R15 ;  /* 0x8000000f08097221 */ /* 0x000fe20000000000 */
[----:B------:R-:W-:Y:S01]  /*324e0*/  ISETP.NE.AND P0, PT, R12, 0x186a0, PT ;  /* 0x000186a00c00780c */ /* 0x000fe20003f05270 */
[----:B------:R-:W-:-:S12]  /*324f0*/  FFMA R11, R13, R11, R4 ;  /* 0x0000000b0d0b7223 */ /* 0x000fd80000000004 */
[----:B------:R-:W-:Y:S05]  /*32500*/  @!P0 BRA `(.L_x_4) ;  /* 0x0000001000848947 */ /* 0x000fea0003800000 */
[----:B------:R-:W-:Y:S01]  /*32510*/  FADD R8, R0, R9 ;  /* 0x0000000900087221 */ /* 0x000fe20000000000 */
[----:B------:R-:W-:-:S03]  /*32520*/  MOV R9, R11 ;  /* 0x0000000b00097202 */ /* 0x000fc60000000f00 */
[----:B------:R-:W-:Y:S02]  /*32530*/  FMUL R10, R8, R8 ;  /* 0x00000008080a7220 */ /* 0x000fe40000400000 */
[----:B------:R-:W-:-:S04]  /*32540*/  FMUL R11, R9, R9 ;  /* 0x00000009090b7220 */ /* 0x000fc80000400000 */
[----:B------:R-:W-:-:S05]  /*32550*/  FADD R6, R10, R11 ;  /* 0x0000000b0a067221 */ /* 0x000fca0000000000 */
[----:B------:R-:W-:Y:S02]  /*32560*/  FSETP.GT.AND P0, PT, R6, 4, PT ;  /* 0x408000000600780b */ /* 0x000fe40003f04000 */
[----:B------:R-:W-:-:S11]  /*32570*/  MOV R6, R12 ;  /* 0x0000000c00067202 */ /* 0x000fd60000000f00 */
[----:B------:R-:W-:Y:S05]  /*32580*/  @!P0 BRA `(.L_x_37) ;  /* 0xffffffec00688947 */ /* 0x000fea000383ffff */
[----:B------:R-:W-:Y:S05]  /*32590*/  BRA `(.L_x_4) ;  /* 0x0000001000607947 */ /* 0x000fea0003800000 */
.L_x_36:
[----:B------:R-:W-:Y:S01]  /*325a0*/  IADD3 R6, PT, PT, R6, 0x1f, RZ ;  /* 0x0000001f06067810 */ /* 0x000fe20007ffe0ff */
[----:B------:R-:W-:Y:S06]  /*325b0*/  BRA `(.L_x_4) ;  /* 0x0000001000587947 */ /* 0x000fec0003800000 */
.L_x_35:
[----:B------:R-:W-:Y:S01]  /*325c0*/  IADD3 R6, PT, PT, R6, 0x1e, RZ ;  /* 0x0000001e06067810 */ /* 0x000fe20007ffe0ff */
[----:B------:R-:W-:Y:S06]  /*325d0*/  BRA `(.L_x_4) ;  /* 0x0000001000507947 */ /* 0x000fec0003800000 */
.L_x_34:
[----:B------:R-:W-:Y:S01]  /*325e0*/  IADD3 R6, PT, PT, R6, 0x1d, RZ ;  /* 0x0000001d06067810 */ /* 0x000fe20007ffe0ff */
[----:B------:R-:W-:Y:S06]  /*325f0*/  BRA `(.L_x_4) ;  /* 0x0000001000487947 */ /* 0x000fec0003800000 */
.L_x_33:
[----:B------:R-:W-:Y:S01]  /*32600*/  IADD3 R6, PT, PT, R6, 0x1c, RZ ;  /* 0x0000001c06067810 */ /* 0x000fe20007ffe0ff */
[----:B------:R-:W-:Y:S06]  /*32610*/  BRA `(.L_x_4) ;  /* 0x0000001000407947 */ /* 0x000fec0003800000 */
.L_x_32:
[----:B------:R-:W-:Y:S01]  /*32620*/  IADD3 R6, PT, PT, R6, 0x1b, RZ ;  /* 0x0000001b06067810 */ /* 0x000fe20007ffe0ff */
[----:B------:R-:W-:Y:S06]  /*32630*/  BRA `(.L_x_4) ;  /* 0x0000001000387947 */ /* 0x000fec0003800000 */
.L_x_31:
[----:B------:R-:W-:Y:S01]  /*32640*/  IADD3 R6, PT, PT, R6, 0x1a, RZ ;  /* 0x0000001a06067810 */ /* 0x000fe20007ffe0ff */
[----:B------:R-:W-:Y:S06]  /*32650*/  BRA `(.L_x_4) ;  /* 0x0000001000307947 */ /* 0x000fec0003800000 */
.L_x_30:
[----:B------:R-:W-:Y:S01]  /*32660*/  IADD3 R6, PT, PT, R6, 0x19, RZ ;  /* 0x0000001906067810 */ /* 0x000fe20007ffe0ff */
[----:B------:R-:W-:Y:S06]  /*32670*/  BRA `(.L_x_4) ;  /* 0x0000001000287947 */ /* 0x000fec0003800000 */
.L_x_29:
[----:B------:R-:W-:Y:S01]  /*32680*/  IADD3 R6, PT, PT, R6, 0x18, RZ ;  /* 0x0000001806067810 */ /* 0x000fe20007ffe0ff */
[----:B------:R-:W-:Y:S06]  /*32690*/  BRA `(.L_x_4) ;  /* 0x0000001000207947 */ /* 0x000fec0003800000 */
.L_x_28:
[----:B------:R-:W-:Y:S01]  /*326a0*/  IADD3 R6, PT, PT, R6, 0x17, RZ ;  /* 0x0000001706067810 */ /* 0x000fe20007ffe0ff */
[----:B------:R-:W-:Y:S06]  /*326b0*/  BRA `(.L_x_4) ;  /* 0x0000001000187947 */ /* 0x000fec0003800000 */
.L_x_27:
[----:B------:R-:W-:Y:S01]  /*326c0*/  IADD3 R6, PT, PT, R6, 0x16, RZ ;  /* 0x0000001606067810 */ /* 0x000fe20007ffe0ff */
[----:B------:R-:W-:Y:S06]  /*326d0*/  BRA `(.L_x_4) ;  /* 0x0000001000107947 */ /* 0x000fec0003800000 */
.L_x_26:
[----:B------:R-:W-:Y:S01]  /*326e0*/  IADD3 R6, PT, PT, R6, 0x15, RZ ;  /* 0x0000001506067810 */ /* 0x000fe20007ffe0ff */
[----:B------:R-:W-:Y:S06]  /*326f0*/  BRA `(.L_x_4) ;  /* 0x0000001000087947 */ /* 0x000fec0003800000 */
.L_x_25:
[----:B------:R-:W-:Y:S01]  /*32700*/  IADD3 R6, PT, PT, R6, 0x14, RZ ;  /* 0x0000001406067810 */ /* 0x000fe20007ffe0ff */
[----:B------:R-:W-:Y:S06]  /*32710*/  BRA `(.L_x_4) ;  /* 0x0000001000007947 */ /* 0x000fec0003800000 */
.L_x_24:
[----:B------:R-:W-:Y:S01]  /*32720*/  IADD3 R6, PT, PT, R6, 0x13, RZ ;  /* 0x0000001306067810 */ /* 0x000fe20007ffe0ff */
[----:B------:R-:W-:Y:S06]  /*32730*/  BRA `(.L_x_4) ;  /* 0x0000000c00f87947 */ /* 0x000fec0003800000 */
.L_x_23:
[----:B------:R-:W-:Y:S01]  /*32740*/  IADD3 R6, PT, PT, R6, 0x12, RZ ;  /* 0x0000001206067810 */ /* 0x000fe20007ffe0ff */
[----:B------:R-:W-:Y:S06]  /*32750*/  BRA `(.L_x_4) ;  /* 0x0000000c00f07947 */ /* 0x000fec0003800000 */
.L_x_22:
[----:B------:R-:W-:Y:S01]  /*32760*/  IADD3 R6, PT, PT, R6, 0x11, RZ ;  /* 0x0000001106067810 */ /* 0x000fe20007ffe0ff */
[----:B------:R-:W-:Y:S06]  /*32770*/  BRA `(.L_x_4) ;  /* 0x0000000c00e87947 */ /* 0x000fec0003800000 */
.L_x_21:
[----:B------:R-:W-:Y:S01]  /*32780*/  IADD3 R6, PT, PT, R6, 0x10, RZ ;  /* 0x0000001006067810 */ /* 0x000fe20007ffe0ff */
[----:B------:R-:W-:Y:S06]  /*32790*/  BRA `(.L_x_4) ;  /* 0x0000000c00e07947 */ /* 0x000fec0003800000 */
.L_x_20:
[----:B------:R-:W-:Y:S01]  /*327a0*/  IADD3 R6, PT, PT, R6, 0xf, RZ ;  /* 0x0000000f06067810 */ /* 0x000fe20007ffe0ff */
[----:B------:R-:W-:Y:S06]  /*327b0*/  BRA `(.L_x_4) ;  /* 0x0000000c00d87947 */ /* 0x000fec0003800000 */
.L_x_19:
[----:B------:R-:W-:Y:S01]  /*327c0*/  IADD3 R6, PT, PT, R6, 0xe, RZ ;  /* 0x0000000e06067810 */ /* 0x000fe20007ffe0ff */
[----:B------:R-:W-:Y:S06]  /*327d0*/  BRA `(.L_x_4) ;  /* 0x0000000c00d07947 */ /* 0x000fec0003800000 */
.L_x_18:
[----:B------:R-:W-:Y:S01]  /*327e0*/  IADD3 R6, PT, PT, R6, 0xd, RZ ;  /* 0x0000000d06067810 */ /* 0x000fe20007ffe0ff */
[----:B------:R-:W-:Y:S06]  /*327f0*/  BRA `(.L_x_4) ;  /* 0x0000000c00c87947 */ /* 0x000fec0003800000 */
.L_x_17:
[----:B------:R-:W-:Y:S01]  /*32800*/  IADD3 R6, PT, PT, R6, 0xc, RZ ;  /* 0x0000000c06067810 */ /* 0x000fe20007ffe0ff */
[----:B------:R-:W-:Y:S06]  /*32810*/  BRA `(.L_x_4) ;  /* 0x0000000c00c07947 */ /* 0x000fec0003800000 */
.L_x_16:
[----:B------:R-:W-:Y:S01]  /*32820*/  IADD3 R6, PT, PT, R6, 0xb, RZ ;  /* 0x0000000b06067810 */ /* 0x000fe20007ffe0ff */
[----:B------:R-:W-:Y:S06]  /*32830*/  BRA `(.L_x_4) ;  /* 0x0000000c00b87947 */ /* 0x000fec0003800000 */
.L_x_15:
[----:B------:R-:W-:Y:S01]  /*32840*/  IADD3 R6, PT, PT, R6, 0xa, RZ ;  /* 0x0000000a06067810 */ /* 0x000fe20007ffe0ff */
[----:B------:R-:W-:Y:S06]  /*32850*/  BRA `(.L_x_4) ;  /* 0x0000000c00b07947 */ /* 0x000fec0003800000 */
.L_x_14:
[----:B------:R-:W-:Y:S01]  /*32860*/  IADD3 R6, PT, PT, R6, 0x9, RZ ;  /* 0x0000000906067810 */ /* 0x000fe20007ffe0ff */
[----:B------:R-:W-:Y:S06]  /*32870*/  BRA `(.L_x_4) ;  /* 0x0000000c00a87947 */ /* 0x000fec0003800000 */
.L_x_13:
[----:B------:R-:W-:Y:S01]  /*32880*/  IADD3 R6, PT, PT, R6, 0x8, RZ ;  /* 0x0000000806067810 */ /* 0x000fe20007ffe0ff */
[----:B------:R-:W-:Y:S06]  /*32890*/  BRA `(.L_x_4) ;  /* 0x0000000c00a07947 */ /* 0x000fec0003800000 */
.L_x_12:
[----:B------:R-:W-:Y:S01]  /*328a0*/  IADD3 R6, PT, PT, R6, 0x7, RZ ;  /* 0x0000000706067810 */ /* 0x000fe20007ffe0ff */
[----:B------:R-:W-:Y:S06]  /*328b0*/  BRA `(.L_x_4) ;  /* 0x0000000c00987947 */ /* 0x000fec0003800000 */
.L_x_11:
[----:B------:R-:W-:Y:S01]  /*328c0*/  IADD3 R6, PT, PT, R6, 0x6, RZ ;  /* 0x0000000606067810 */ /* 0x000fe20007ffe0ff */
[----:B------:R-:W-:Y:S06]  /*328d0*/  BRA `(.L_x_4) ;  /* 0x0000000c00907947 */ /* 0x000fec0003800000 */
.L_x_10:
[----:B------:R-:W-:Y:S01]  /*328e0*/  IADD3 R6, PT, PT, R6, 0x5, RZ ;  /* 0x0000000506067810 */ /* 0x000fe20007ffe0ff */
[----:B------:R-:W-:Y:S06]  /*328f0*/  BRA `(.L_x_4) ;  /* 0x0000000c00887947 */ /* 0x000fec0003800000 */
.L_x_9:
[----:B------:R-:W-:Y:S01]  /*32900*/  IADD3 R6, PT, PT, R6, 0x4, RZ ;  /* 0x0000000406067810 */ /* 0x000fe20007ffe0ff */
[----:B------:R-:W-:Y:S06]  /*32910*/  BRA `(.L_x_4) ;  /* 0x0000000c00807947 */ /* 0x000fec0003800000 */
.L_x_8:
[----:B------:R-:W-:Y:S01]  /*32920*/  IADD3 R6, PT, PT, R6, 0x3, RZ ;  /* 0x0000000306067810 */ /* 0x000fe20007ffe0ff */
[----:B------:R-:W-:Y:S06]  /*32930*/  BRA `(.L_x_4) ;  /* 0x0000000c00787947 */ /* 0x000fec0003800000 */
.L_x_7:
[----:B------:R-:W-:Y:S01]  /*32940*/  IADD3 R6, PT, PT, R6, 0x2, RZ ;  /* 0x0000000206067810 */ /* 0x000fe20007ffe0ff */
[----:B------:R-:W-:Y:S06]  /*32950*/  BRA `(.L_x_4) ;  /* 0x0000000c00707947 */ /* 0x000fec0003800000 */
.L_x_6:
[----:B------:R-:W-:Y:S01]  /*32960*/  IADD3 R6, PT, PT, R6, 0x1, RZ ;  /* 0x0000000106067810 */ /* 0x000fe20007ffe0ff */
[----:B------:R-:W-:Y:S06]  /*32970*/  BRA `(.L_x_4) ;  /* 0x0000000c00687947 */ /* 0x000fec0003800000 */
.L_x_3:
[----:B------:R-:W-:Y:S01]  /*32980*/  UISETP.GE.AND UP0, UPT, UR8, 0x1, UPT ;  /* 0x000000010800788c */ /* 0x000fe2000bf06270 */
[----:B------:R-:W-:-:S08]  /*32990*/  MOV R6, RZ ;  /* 0x000000ff00067202 */ /* 0x000fd00000000f00 */
[----:B------:R-:W-:Y:S05]  /*329a0*/  BRA.U !UP0, `(.L_x_4) ;  /* 0x0000000d085c7547 */ /* 0x000fea000b800000 */
[----:B------:R-:W-:Y:S01]  /*329b0*/  FMUL R10, R0, R0 ;  /* 0x00000000000a7220 */ /* 0x000fe20000400000 */
[----:B------:R-:W-:-:S04]  /*329c0*/  FMUL R11, R4, R4 ;  /* 0x00000004040b7220 */ /* 0x000fc80000400000 */
[----:B------:R-:W-:-:S05]  /*329d0*/  FADD R6, R10, R11 ;  /* 0x0000000b0a067221 */ /* 0x000fca0000000000 */
[----:B------:R-:W-:Y:S01]  /*329e0*/  FSETP.GT.AND P0, PT, R6, 4, PT ;  /* 0x408000000600780b */ /* 0x000fe20003f04000 */
[----:B------:R-:W-:-:S12]  /*329f0*/  HFMA2 R6, -RZ, RZ, 0, 0 ;  /* 0x00000000ff067431 */ /* 0x000fd800000001ff */
[----:B------:R-:W-:Y:S05]  /*32a00*/  @P0 BRA `(.L_x_4) ;  /* 0x0000000c00440947 */ /* 0x000fea0003800000 */
[----:B------:R-:W-:Y:S01]  /*32a10*/  MOV R6, RZ ;  /* 0x000000ff00067202 */ /* 0x000fe20000000f00 */
[----:B------:R-:W0:Y:S01]  /*32a20*/  LDCU UR7, c[0x0][0x3ac] ;  /* 0x00007580ff0777ac */ /* 0x000e220008000800 */
[----:B------:R-:W-:Y:S02]  /*32a30*/  MOV R9, R4 ;  /* 0x0000000400097202 */ /* 0x000fe40000000f00 */
[----:B------:R-:W-:Y:S01]  /*32a40*/  MOV R8, R0 ;  /* 0x0000000000087202 */ /* 0x000fe20000000f00 */
[----:B------:R-:W1:Y:S06]  /*32a50*/  LDCU UR6, c[0x0][0x3ac] ;  /* 0x00007580ff0677ac */ /* 0x000e6c0008000800 */
.L_x_38:
[----:B------:R-:W-:Y:S01]  /*32a60*/  IADD3 R12, PT, PT, R6, 0x1, RZ ;  /* 0x00000001060c7810 */ /* 0x000fe20007ffe0ff */
[----:B------:R-:W-:Y:S01]  /*32a70*/  FADD R13, R8, R8 ;  /* 0x00000008080d7221 */ /* 0x000fe20000000000 */
[----:B------:R-:W-:Y:S01]  /*32a80*/  FADD R11, -R11, R10 ;  /* 0x0000000a0b0b7221 */ /* 0x000fe20000000100 */
[----:B-1----:R-:W-:Y:S02]  /*32a90*/  MOV R6, UR6 ;  /* 0x0000000600067c02 */ /* 0x002fe40008000f00 */
[----:B0-----:R-:W-:Y:S01]  /*32aa0*/  ISETP.NE.AND P0, PT, R12, UR7, PT ;  /* 0x000000070c007c0c */ /* 0x001fe2000bf05270 */
[----:B------:R-:W-:-:S12]  /*32ab0*/  FFMA R9, R13, R9, R4 ;  /* 0x000000090d097223 */ /* 0x000fd80000000004 */
[----:B------:R-:W-:Y:S05]  /*32ac0*/  @!P0 BRA `(.L_x_4) ;  /* 0x0000000c00148947 */ /* 0x000fea0003800000 */
[----:B------:R-:W-:Y:S01]  /*32ad0*/  FADD R8, R0, R11 ;  /* 0x0000000b00087221 */ /* 0x000fe20000000000 */
[----:B------:R-:W-:-:S03]  /*32ae0*/  FMUL R11, R9, R9 ;  /* 0x00000009090b7220 */ /* 0x000fc60000400000 */
[----:B------:R-:W-:-:S04]  /*32af0*/  FMUL R10, R8, R8 ;  /* 0x00000008080a7220 */ /* 0x000fc80000400000 */
[----:B------:R-:W-:-:S05]  /*32b00*/  FADD R6, R10, R11 ;  /* 0x0000000b0a067221 */ /* 0x000fca0000000000 */
[----:B------:R-:W-:Y:S02]  /*32b10*/  FSETP.GT.AND P0, PT, R6, 4, PT ;  /* 0x408000000600780b */ /* 0x000fe40003f04000 */
[----:B------:R-:W-:-:S11]  /*32b20*/  MOV R6, R12 ;  /* 0x0000000c00067202 */ /* 0x000fd60000000f00 */
[----:B------:R-:W-:Y:S05]  /*32b30*/  @!P0 BRA `(.L_x_38) ;  /* 0xfffffffc00c88947 */ /* 0x000fea000383ffff */
[----:B------:R-:W-:Y:S05]  /*32b40*/  BRA `(.L_x_4) ;  /* 0x0000000800f47947 */ /* 0x000fea0003800000 */
.L_x_5:
[----:B------:R-:W-:Y:S01]  /*32b50*/  FMUL R10, R0, R0 ;  /* 0x00000000000a7220 */ /* 0x000fe20000400000 */
[----:B------:R-:W-:-:S04]  /*32b60*/  FMUL R11, R4, R4 ;  /* 0x00000004040b7220 */ /* 0x000fc80000400000 */
[----:B------:R-:W-:-:S05]  /*32b70*/  FADD R6, R10, R11 ;  /* 0x0000000b0a067221 */ /* 0x000fca0000000000 */
[----:B------:R-:W-:Y:S01]  /*32b80*/  FSETP.GT.AND P0, PT, R6, 4, PT ;  /* 0x408000000600780b */ /* 0x000fe20003f04000 */
[----:B------:R-:W-:-:S12]  /*32b90*/  HFMA2 R6, -RZ, RZ, 0, 0 ;  /* 0x00000000ff067431 */ /* 0x000fd800000001ff */
[----:B------:R-:W-:Y:S05]  /*32ba0*/  @P0 BRA `(.L_x_4) ;  /* 0x0000000800dc0947 */ /* 0x000fea0003800000 */
[----:B------:R-:W-:Y:S02]  /*32bb0*/  MOV R6, RZ ;  /* 0x000000ff00067202 */ /* 0x000fe40000000f00 */
[----:B------:R-:W-:Y:S02]  /*32bc0*/  MOV R9, R4 ;  /* 0x0000000400097202 */ /* 0x000fe40000000f00 */
[----:B------:R-:W-:-:S07]  /*32bd0*/  MOV R8, R0 ;  /* 0x0000000000087202 */ /* 0x000fce0000000f00 */
.L_x_54:
        /* <DEDUP_REMOVED lines=137> */
[----:B------:R-:W-:Y:S01]  /*33470*/  FADD R9, R8, -R15 ;  /* 0x8000000f08097221 */ /* 0x000fe20000000000 */
[----:B------:R-:W-:Y:S02]  /*33480*/  MOV R6, 0x2710 ;  /* 0x0000271000067802 */ /* 0x000fe40000000f00 */
        /* <DEDUP_REMOVED lines=12> */
.L_x_53:
[----:B------:R-:W-:Y:S01]  /*33550*/  IADD3 R6, PT, PT, R6, 0xf, RZ ;  /* 0x0000000f06067810 */ /* 0x000fe20007ffe0ff */
[----:B------:R-:W-:Y:S06]  /*33560*/  BRA `(.L_x_4) ;  /* 0x00000000006c7947 */ /* 0x000fec0003800000 */
.L_x_52:
[----:B------:R-:W-:Y:S01]  /*33570*/  IADD3 R6, PT, PT, R6, 0xe, RZ ;  /* 0x0000000e06067810 */ /* 0x000fe20007ffe0ff */
[----:B------:R-:W-:Y:S06]  /*33580*/  BRA `(.L_x_4) ;  /* 0x0000000000647947 */ /* 0x000fec0003800000 */
.L_x_51:
[----:B------:R-:W-:Y:S01]  /*33590*/  IADD3 R6, PT, PT, R6, 0xd, RZ ;  /* 0x0000000d06067810 */ /* 0x000fe20007ffe0ff */
[----:B------:R-:W-:Y:S06]  /*335a0*/  BRA `(.L_x_4) ;  /* 0x00000000005c7947 */ /* 0x000fec0003800000 */
.L_x_50:
[----:B------:R-:W-:Y:S01]  /*335b0*/  IADD3 R6, PT, PT, R6, 0xc, RZ ;  /* 0x0000000c06067810 */ /* 0x000fe20007ffe0ff */
[----:B------:R-:W-:Y:S06]  /*335c0*/  BRA `(.L_x_4) ;  /* 0x0000000000547947 */ /* 0x000fec0003800000 */
.L_x_49:
[----:B------:R-:W-:Y:S01]  /*335d0*/  IADD3 R6, PT, PT, R6, 0xb, RZ ;  /* 0x0000000b06067810 */ /* 0x000fe20007ffe0ff */
[----:B------:R-:W-:Y:S06]  /*335e0*/  BRA `(.L_x_4) ;  /* 0x00000000004c7947 */ /* 0x000fec0003800000 */
.L_x_48:
[----:B------:R-:W-:Y:S01]  /*335f0*/  IADD3 R6, PT, PT, R6, 0xa, RZ ;  /* 0x0000000a06067810 */ /* 0x000fe20007ffe0ff */
[----:B------:R-:W-:Y:S06]  /*33600*/  BRA `(.L_x_4) ;  /* 0x0000000000447947 */ /* 0x000fec0003800000 */
.L_x_47:
[----:B------:R-:W-:Y:S01]  /*33610*/  IADD3 R6, PT, PT, R6, 0x9, RZ ;  /* 0x0000000906067810 */ /* 0x000fe20007ffe0ff */
[----:B------:R-:W-:Y:S06]  /*33620*/  BRA `(.L_x_4) ;  /* 0x00000000003c7947 */ /* 0x000fec0003800000 */
.L_x_46:
[----:B------:R-:W-:Y:S01]  /*33630*/  IADD3 R6, PT, PT, R6, 0x8, RZ ;  /* 0x0000000806067810 */ /* 0x000fe20007ffe0ff */
[----:B------:R-:W-:Y:S06]  /*33640*/  BRA `(.L_x_4) ;  /* 0x0000000000347947 */ /* 0x000fec0003800000 */
.L_x_45:
[----:B------:R-:W-:Y:S01]  /*33650*/  IADD3 R6, PT, PT, R6, 0x7, RZ ;  /* 0x0000000706067810 */ /* 0x000fe20007ffe0ff */
[----:B------:R-:W-:Y:S06]  /*33660*/  BRA `(.L_x_4) ;  /* 0x00000000002c7947 */ /* 0x000fec0003800000 */
.L_x_44:
[----:B------:R-:W-:Y:S01]  /*33670*/  IADD3 R6, PT, PT, R6, 0x6, RZ ;  /* 0x0000000606067810 */ /* 0x000fe20007ffe0ff */
[----:B------:R-:W-:Y:S06]  /*33680*/  BRA `(.L_x_4) ;  /* 0x0000000000247947 */ /* 0x000fec0003800000 */
.L_x_43:
[----:B------:R-:W-:Y:S01]  /*33690*/  IADD3 R6, PT, PT, R6, 0x5, RZ ;  /* 0x0000000506067810 */ /* 0x000fe20007ffe0ff */
[----:B------:R-:W-:Y:S06]  /*336a0*/  BRA `(.L_x_4) ;  /* 0x00000000001c7947 */ /* 0x000fec0003800000 */
.L_x_42:
[----:B------:R-:W-:Y:S01]  /*336b0*/  IADD3 R6, PT, PT, R6, 0x4, RZ ;  /* 0x0000000406067810 */ /* 0x000fe20007ffe0ff */
[----:B------:R-:W-:Y:S06]  /*336c0*/  BRA `(.L_x_4) ;  /* 0x0000000000147947 */ /* 0x000fec0003800000 */
.L_x_41:
[----:B------:R-:W-:Y:S01]  /*336d0*/  IADD3 R6, PT, PT, R6, 0x3, RZ ;  /* 0x0000000306067810 */ /* 0x000fe20007ffe0ff */
[----:B------:R-:W-:Y:S06]  /*336e0*/  BRA `(.L_x_4) ;  /* 0x00000000000c7947 */ /* 0x000fec0003800000 */
.L_x_40:
[----:B------:R-:W-:Y:S01]  /*336f0*/  IADD3 R6, PT, PT, R6, 0x2, RZ ;  /* 0x0000000206067810 */ /* 0x000fe20007ffe0ff */
[----:B------:R-:W-:Y:S06]  /*33700*/  BRA `(.L_x_4) ;  /* 0x0000000000047947 */ /* 0x000fec0003800000 */
.L_x_39:
[----:B------:R-:W-:-:S07]  /*33710*/  IADD3 R6, PT, PT, R6, 0x1, RZ ;  /* 0x0000000106067810 */ /* 0x000fce0007ffe0ff */
.L_x_4:
[----:B------:R-:W-:Y:S05]  /*33720*/  BSYNC.RECONVERGENT B0 ;  /* 0x0000000000007941 */ /* 0x000fea0003800200 */
.L_x_0:
[----:B------:R-:W-:-:S05]  /*33730*/  MOV R4, R2 ;  /* 0x0000000200047202 */ /* 0x000fca0000000f00 */
[----:B------:R-:W-:-:S05]  /*33740*/  IMAD.WIDE R4, R7, 0x4, R4 ;  /* 0x0000000407047825 */ /* 0x000fca00078e0204 */
[----:B------:R-:W-:Y:S01]  /*33750*/  STG.E desc[UR4][R4.64], R6 ;  /* 0x0000000604007986 */ /* 0x000fe2000c101904 */
[----:B------:R-:W-:Y:S05]  /*33760*/  EXIT ;  /* 0x000000000000794d */ /* 0x000fea0003800000 */
.L_x_55:
[----:B------:R-:W-:-:S00]  /*33770*/  BRA `(.L_x_55) ;  /* 0xfffffffc00fc7947 */ /* 0x000fc0000383ffff */
[----:B------:R-:W-:-:S00]  /*33780*/  NOP ;  /* 0x0000000000007918 */ /* 0x000fc00000000000 */
[----:B------:R-:W-:-:S00]  /*33790*/  NOP ;  /* 0x0000000000007918 */ /* 0x000fc00000000000 */
[----:B------:R-:W-:-:S00]  /*337a0*/  NOP ;  /* 0x0000000000007918 */ /* 0x000fc00000000000 */
[----:B------:R-:W-:-:S00]  /*337b0*/  NOP ;  /* 0x0000000000007918 */ /* 0x000fc00000000000 */
[----:B------:R-:W-:-:S00]  /*337c0*/  NOP ;  /* 0x0000000000007918 */ /* 0x000fc00000000000 */
[----:B------:R-:W-:-:S00]  /*337d0*/  NOP ;  /* 0x0000000000007918 */ /* 0x000fc00000000000 */
[----:B------:R-:W-:-:S00]  /*337e0*/  NOP ;  /* 0x0000000000007918 */ /* 0x000fc00000000000 */
[----:B------:R-:W-:-:S00]  /*337f0*/  NOP ;  /* 0x0000000000007918 */ /* 0x000fc00000000000 */
.L_x_56:


//--------------------- .nv.shared.reserved.0     --------------------------
	.section	.nv.shared.reserved.0,"aw",@nobits
	.weak		__nv_reservedSMEM_offset_0_alias
	.size		__nv_reservedSMEM_offset_0_alias, 0, 64
	.other		__nv_reservedSMEM_offset_0_alias,@"STO_CUDA_RESERVED_SHARED STV_DEFAULT"
__nv_reservedSMEM_offset_0_alias:
	.zero		0
	.zero		64


//--------------------- .nv.constant0._Z12mandelKernelPimffffiiii --------------------------
	.section	.nv.constant0._Z12mandelKernelPimffffiiii,"a",@progbits
	.sectionflags	@""
	.align	4
.nv.constant0._Z12mandelKernelPimffffiiii:
	.zero		944


//--------------------- SYMBOLS --------------------------

	.type		.nv.reservedSmem.offset0,@object
	.size		.nv.reservedSmem.offset0,0x4
